	.target	sm_100a

	.elftype	@"ET_EXEC"


//--------------------- .note.nv.tkinfo           --------------------------
	.section	.note.nv.tkinfo,"",@"SHT_NOTE"
	.sectionflags	@"SHF_NOTE_NV_TKINFO"
	.tkinfo
        /*0018*/ 	.word	0x00000002
        /*0030*/ 	.string	""
        /*0030*/ 	.string	"ptxas"
        /*0030*/ 	.string	"Cuda compilation tools, release 13.0, V13.0.88"
        /*0030*/ 	.string	"Build cuda_13.0.r13.0/compiler.36424714_0"
        /*0030*/ 	.string	"-arch sm_100a -m 64 "



//--------------------- .note.nv.cuinfo           --------------------------
	.section	.note.nv.cuinfo,"",@"SHT_NOTE"
	.sectionflags	@"SHF_NOTE_NV_CUINFO"
        /*0018*/ 	.short	0x0002
        /*001a*/ 	.short	0x0064
        /*001c*/ 	.short	0x0082
	.zero		2


//--------------------- .nv.info                  --------------------------
	.section	.nv.info,"",@"SHT_CUDA_INFO"
	.align	4


	//----- nvinfo : EIATTR_REGCOUNT
	.align		4
        /*0000*/ 	.byte	0x04, 0x2f
        /*0002*/ 	.short	(.L_19 - .L_18)
	.align		4
.L_18:
        /*0004*/ 	.word	index@(_ZN7cutlass13device_kernelINS_4conv6kernel13ConvUniversalINS1_16ConvProblemShapeILNS1_8OperatorE1ELi2EEENS1_10collective14CollectiveConvINS1_47MainloopSm100TmaUmmaWarpSpecializedImplicitGemmILS5_1ELi3ELi2ELi1ELi2EN4cute5tupleIJNSA_1CILi1EEESD_SD_EEEEENSB_IJNSC_ILi128EEESG_NSB_IJNSC_ILi64EEEEEEEEENS_10tfloat32_tESK_NSA_8TiledMMAINSA_8MMA_AtomIJNSA_17SM100_MMA_TF32_SSISK_SK_fLi128ELi128ELNSA_4UMMA5MajorE0ELSP_1ELNSO_7ScaleInE0ELSQ_0EEEEEENSA_6LayoutISE_NSB_IJNSC_ILi0EEESU_SU_EEEEENSB_IJNSA_10UnderscoreESX_SX_EEEEENS7_6detail27Sm100ImplicitGemmTileTraitsINSA_20SM90_TMA_LOAD_IM2COLENSA_14ComposedLayoutINSA_7SwizzleILi3ELi4ELi3EEENSA_18smem_ptr_flag_bitsILi32EEENST_INSB_IJNSC_ILi8EEENSC_ILi32EEEEEENSB_IJS19_SD_EEEEEEEvEENS11_INSA_13SM90_TMA_LOADENS13_INS14_ILi2ELi5ELi2EEES17_NST_INSB_IJS19_NSC_ILi4EEEEEENSB_IJSD_S19_EEEEEEEvEEEENS_8epilogue10collective18CollectiveEpilogueINS1O_23Sm100TmaWarpSpecializedILi4ELi2ELi16ELb1ELb0EEEJSJ_NSB_IJNST_ISG_SD_EENST_INSC_ILi16EEESD_EEEEESK_NSB_IJNSB_IJlllEEESD_SU_EEESK_S1Y_NS1O_6fusion15FusionCallbacksIS1S_NS1Z_17LinearCombinationISK_fSK_fLNS_15FloatRoundStyleE2EEESJ_S1W_JEEENSA_5SM1004TMEM4LOAD26SM100_TMEM_LOAD_32dp32b16xES12_NS13_INS14_ILi2ELi4ELi3EEES17_NST_INSB_IJS18_S1U_EEENSB_IJS1U_SD_EEEEEEENSA_39AutoVectorizingCopyWithAssumedAlignmentILi128EEENSA_21SM90_TMA_STORE_IM2COLES2D_S2F_S2F_EEEvvEEEEvNT_6ParamsE)
        /*0008*/ 	.word	0x00000058


	//----- nvinfo : EIATTR_FRAME_SIZE
	.align		4
.L_19:
        /*000c*/ 	.byte	0x04, 0x11
        /*000e*/ 	.short	(.L_21 - .L_20)
	.align		4
.L_20:
        /*0010*/ 	.word	index@($__internal_2_$__cuda_sm10x_tcgen05_guardrail_trap_unallocated_columns_being_dealloced)
        /*0014*/ 	.word	0x00000008


	//----- nvinfo : EIATTR_FRAME_SIZE
	.align		4
.L_21:
        /*0018*/ 	.byte	0x04, 0x11
        /*001a*/ 	.short	(.L_23 - .L_22)
	.align		4
.L_22:
        /*001c*/ 	.word	index@($__internal_1_$__cuda_sm10x_tcgen05_guardrail_trap_phase_invalid_during_alloc)
        /*0020*/ 	.word	0x00000008


	//----- nvinfo : EIATTR_FRAME_SIZE
	.align		4
.L_23:
        /*0024*/ 	.byte	0x04, 0x11
        /*0026*/ 	.short	(.L_25 - .L_24)
	.align		4
.L_24:
        /*0028*/ 	.word	index@($__internal_0_$__cuda_sm10x_tcgen05_guardrail_trap_col_being_dealloced_not_returned_by_alloc)
        /*002c*/ 	.word	0x00000008


	//----- nvinfo : EIATTR_FRAME_SIZE
	.align		4
.L_25:
        /*0030*/ 	.byte	0x04, 0x11
        /*0032*/ 	.short	(.L_27 - .L_26)
	.align		4
.L_26:
        /*0034*/ 	.word	index@(_ZN7cutlass13device_kernelINS_4conv6kernel13ConvUniversalINS1_16ConvProblemShapeILNS1_8OperatorE1ELi2EEENS1_10collective14CollectiveConvINS1_47MainloopSm100TmaUmmaWarpSpecializedImplicitGemmILS5_1ELi3ELi2ELi1ELi2EN4cute5tupleIJNSA_1CILi1EEESD_SD_EEEEENSB_IJNSC_ILi128EEESG_NSB_IJNSC_ILi64EEEEEEEEENS_10tfloat32_tESK_NSA_8TiledMMAINSA_8MMA_AtomIJNSA_17SM100_MMA_TF32_SSISK_SK_fLi128ELi128ELNSA_4UMMA5MajorE0ELSP_1ELNSO_7ScaleInE0ELSQ_0EEEEEENSA_6LayoutISE_NSB_IJNSC_ILi0EEESU_SU_EEEEENSB_IJNSA_10UnderscoreESX_SX_EEEEENS7_6detail27Sm100ImplicitGemmTileTraitsINSA_20SM90_TMA_LOAD_IM2COLENSA_14ComposedLayoutINSA_7SwizzleILi3ELi4ELi3EEENSA_18smem_ptr_flag_bitsILi32EEENST_INSB_IJNSC_ILi8EEENSC_ILi32EEEEEENSB_IJS19_SD_EEEEEEEvEENS11_INSA_13SM90_TMA_LOADENS13_INS14_ILi2ELi5ELi2EEES17_NST_INSB_IJS19_NSC_ILi4EEEEEENSB_IJSD_S19_EEEEEEEvEEEENS_8epilogue10collective18CollectiveEpilogueINS1O_23Sm100TmaWarpSpecializedILi4ELi2ELi16ELb1ELb0EEEJSJ_NSB_IJNST_ISG_SD_EENST_INSC_ILi16EEESD_EEEEESK_NSB_IJNSB_IJlllEEESD_SU_EEESK_S1Y_NS1O_6fusion15FusionCallbacksIS1S_NS1Z_17LinearCombinationISK_fSK_fLNS_15FloatRoundStyleE2EEESJ_S1W_JEEENSA_5SM1004TMEM4LOAD26SM100_TMEM_LOAD_32dp32b16xES12_NS13_INS14_ILi2ELi4ELi3EEES17_NST_INSB_IJS18_S1U_EEENSB_IJS1U_SD_EEEEEEENSA_39AutoVectorizingCopyWithAssumedAlignmentILi128EEENSA_21SM90_TMA_STORE_IM2COLES2D_S2F_S2F_EEEvvEEEEvNT_6ParamsE)
        /*0038*/ 	.word	0x00000008


	//----- nvinfo : EIATTR_MIN_STACK_SIZE
	.align		4
.L_27:
        /*003c*/ 	.byte	0x04, 0x12
        /*003e*/ 	.short	(.L_29 - .L_28)
	.align		4
.L_28:
        /*0040*/ 	.word	index@(_ZN7cutlass13device_kernelINS_4conv6kernel13ConvUniversalINS1_16ConvProblemShapeILNS1_8OperatorE1ELi2EEENS1_10collective14CollectiveConvINS1_47MainloopSm100TmaUmmaWarpSpecializedImplicitGemmILS5_1ELi3ELi2ELi1ELi2EN4cute5tupleIJNSA_1CILi1EEESD_SD_EEEEENSB_IJNSC_ILi128EEESG_NSB_IJNSC_ILi64EEEEEEEEENS_10tfloat32_tESK_NSA_8TiledMMAINSA_8MMA_AtomIJNSA_17SM100_MMA_TF32_SSISK_SK_fLi128ELi128ELNSA_4UMMA5MajorE0ELSP_1ELNSO_7ScaleInE0ELSQ_0EEEEEENSA_6LayoutISE_NSB_IJNSC_ILi0EEESU_SU_EEEEENSB_IJNSA_10UnderscoreESX_SX_EEEEENS7_6detail27Sm100ImplicitGemmTileTraitsINSA_20SM90_TMA_LOAD_IM2COLENSA_14ComposedLayoutINSA_7SwizzleILi3ELi4ELi3EEENSA_18smem_ptr_flag_bitsILi32EEENST_INSB_IJNSC_ILi8EEENSC_ILi32EEEEEENSB_IJS19_SD_EEEEEEEvEENS11_INSA_13SM90_TMA_LOADENS13_INS14_ILi2ELi5ELi2EEES17_NST_INSB_IJS19_NSC_ILi4EEEEEENSB_IJSD_S19_EEEEEEEvEEEENS_8epilogue10collective18CollectiveEpilogueINS1O_23Sm100TmaWarpSpecializedILi4ELi2ELi16ELb1ELb0EEEJSJ_NSB_IJNST_ISG_SD_EENST_INSC_ILi16EEESD_EEEEESK_NSB_IJNSB_IJlllEEESD_SU_EEESK_S1Y_NS1O_6fusion15FusionCallbacksIS1S_NS1Z_17LinearCombinationISK_fSK_fLNS_15FloatRoundStyleE2EEESJ_S1W_JEEENSA_5SM1004TMEM4LOAD26SM100_TMEM_LOAD_32dp32b16xES12_NS13_INS14_ILi2ELi4ELi3EEES17_NST_INSB_IJS18_S1U_EEENSB_IJS1U_SD_EEEEEEENSA_39AutoVectorizingCopyWithAssumedAlignmentILi128EEENSA_21SM90_TMA_STORE_IM2COLES2D_S2F_S2F_EEEvvEEEEvNT_6ParamsE)
        /*0044*/ 	.word	0x00000008
.L_29:


//--------------------- .nv.compat                --------------------------
	.section	.nv.compat,"",@"SHT_CUDA_COMPAT_INFO"
	.align	4
        /*0000*/ 	.byte	0x02, 0x09, 0x01, 0x00, 0x02, 0x02, 0x02, 0x00, 0x02, 0x05, 0x05, 0x00, 0x03, 0x07, 0x01, 0x01
        /*0010*/ 	.byte	0x02, 0x03, 0x01, 0x00, 0x02, 0x06, 0x01, 0x00, 0x04, 0x0b, 0x08, 0x00, 0x09, 0x00, 0x00, 0x00
        /*0020*/ 	.byte	0x00, 0x00, 0x00, 0x00


//--------------------- .nv.info._ZN7cutlass13device_kernelINS_4conv6kernel13ConvUniversalINS1_16ConvProblemShapeILNS1_8OperatorE1ELi2EEENS1_10collective14CollectiveConvINS1_47MainloopSm100TmaUmmaWarpSpecializedImplicitGemmILS5_1ELi3ELi2ELi1ELi2EN4cute5tupleIJNSA_1CILi1EEESD_SD_EEEEENSB_IJNSC_ILi128EEESG_NSB_IJNSC_ILi64EEEEEEEEENS_10tfloat32_tESK_NSA_8TiledMMAINSA_8MMA_AtomIJNSA_17SM100_MMA_TF32_SSISK_SK_fLi128ELi128ELNSA_4UMMA5MajorE0ELSP_1ELNSO_7ScaleInE0ELSQ_0EEEEEENSA_6LayoutISE_NSB_IJNSC_ILi0EEESU_SU_EEEEENSB_IJNSA_10UnderscoreESX_SX_EEEEENS7_6detail27Sm100ImplicitGemmTileTraitsINSA_20SM90_TMA_LOAD_IM2COLENSA_14ComposedLayoutINSA_7SwizzleILi3ELi4ELi3EEENSA_18smem_ptr_flag_bitsILi32EEENST_INSB_IJNSC_ILi8EEENSC_ILi32EEEEEENSB_IJS19_SD_EEEEEEEvEENS11_INSA_13SM90_TMA_LOADENS13_INS14_ILi2ELi5ELi2EEES17_NST_INSB_IJS19_NSC_ILi4EEEEEENSB_IJSD_S19_EEEEEEEvEEEENS_8epilogue10collective18CollectiveEpilogueINS1O_23Sm100TmaWarpSpecializedILi4ELi2ELi16ELb1ELb0EEEJSJ_NSB_IJNST_ISG_SD_EENST_INSC_ILi16EEESD_EEEEESK_NSB_IJNSB_IJlllEEESD_SU_EEESK_S1Y_NS1O_6fusion15FusionCallbacksIS1S_NS1Z_17LinearCombinationISK_fSK_fLNS_15FloatRoundStyleE2EEESJ_S1W_JEEENSA_5SM1004TMEM4LOAD26SM100_TMEM_LOAD_32dp32b16xES12_NS13_INS14_ILi2ELi4ELi3EEES17_NST_INSB_IJS18_S1U_EEENSB_IJS1U_SD_EEEEEEENSA_39AutoVectorizingCopyWithAssumedAlignmentILi128EEENSA_21SM90_TMA_STORE_IM2COLES2D_S2F_S2F_EEEvvEEEEvNT_6ParamsE --------------------------
	.section	.nv.info._ZN7cutlass13device_kernelINS_4conv6kernel13ConvUniversalINS1_16ConvProblemShapeILNS1_8OperatorE1ELi2EEENS1_10collective14CollectiveConvINS1_47MainloopSm100TmaUmmaWarpSpecializedImplicitGemmILS5_1ELi3ELi2ELi1ELi2EN4cute5tupleIJNSA_1CILi1EEESD_SD_EEEEENSB_IJNSC_ILi128EEESG_NSB_IJNSC_ILi64EEEEEEEEENS_10tfloat32_tESK_NSA_8TiledMMAINSA_8MMA_AtomIJNSA_17SM100_MMA_TF32_SSISK_SK_fLi128ELi128ELNSA_4UMMA5MajorE0ELSP_1ELNSO_7ScaleInE0ELSQ_0EEEEEENSA_6LayoutISE_NSB_IJNSC_ILi0EEESU_SU_EEEEENSB_IJNSA_10UnderscoreESX_SX_EEEEENS7_6detail27Sm100ImplicitGemmTileTraitsINSA_20SM90_TMA_LOAD_IM2COLENSA_14ComposedLayoutINSA_7SwizzleILi3ELi4ELi3EEENSA_18smem_ptr_flag_bitsILi32EEENST_INSB_IJNSC_ILi8EEENSC_ILi32EEEEEENSB_IJS19_SD_EEEEEEEvEENS11_INSA_13SM90_TMA_LOADENS13_INS14_ILi2ELi5ELi2EEES17_NST_INSB_IJS19_NSC_ILi4EEEEEENSB_IJSD_S19_EEEEEEEvEEEENS_8epilogue10collective18CollectiveEpilogueINS1O_23Sm100TmaWarpSpecializedILi4ELi2ELi16ELb1ELb0EEEJSJ_NSB_IJNST_ISG_SD_EENST_INSC_ILi16EEESD_EEEEESK_NSB_IJNSB_IJlllEEESD_SU_EEESK_S1Y_NS1O_6fusion15FusionCallbacksIS1S_NS1Z_17LinearCombinationISK_fSK_fLNS_15FloatRoundStyleE2EEESJ_S1W_JEEENSA_5SM1004TMEM4LOAD26SM100_TMEM_LOAD_32dp32b16xES12_NS13_INS14_ILi2ELi4ELi3EEES17_NST_INSB_IJS18_S1U_EEENSB_IJS1U_SD_EEEEEEENSA_39AutoVectorizingCopyWithAssumedAlignmentILi128EEENSA_21SM90_TMA_STORE_IM2COLES2D_S2F_S2F_EEEvvEEEEvNT_6ParamsE,"",@"SHT_CUDA_INFO"
	.sectionflags	@""
	.align	4


	//----- nvinfo : EIATTR_CUDA_API_VERSION
	.align		4
        /*0000*/ 	.byte	0x04, 0x37
        /*0002*/ 	.short	(.L_31 - .L_30)
.L_30:
        /*0004*/ 	.word	0x00000082


	//----- nvinfo : EIATTR_KPARAM_INFO
	.align		4
.L_31:
        /*0008*/ 	.byte	0x04, 0x17
        /*000a*/ 	.short	(.L_33 - .L_32)
.L_32:
        /*000c*/ 	.word	0x00000000
        /*0010*/ 	.short	0x0000
        /*0012*/ 	.short	0x0000
        /*0014*/ 	.byte	0x00, 0xf0, 0x01, 0x20


	//----- nvinfo : EIATTR_AT_ENTRY_FRAGMENTS
	.align		4
.L_33:
        /*0018*/ 	.byte	0x04, 0x4f
        /*001a*/ 	.short	(.L_35 - .L_34)


	//   ....[0]....
.L_34:
        /*001c*/ 	.word	0x00000006


	//----- nvinfo : EIATTR_RESERVED_SMEM_USED
	.align		4
.L_35:
        /*0020*/ 	.byte	0x01, 0x41
	.zero		2


	//----- nvinfo : EIATTR_SPARSE_MMA_MASK
	.align		4
        /*0024*/ 	.byte	0x03, 0x50
        /*0026*/ 	.short	0x0000


	//----- nvinfo : EIATTR_TCGEN05_1CTA_USED
	.align		4
        /*0028*/ 	.byte	0x01, 0x51
	.zero		2


	//----- nvinfo : EIATTR_MAXREG_COUNT
	.align		4
        /*002c*/ 	.byte	0x03, 0x1b
        /*002e*/ 	.short	0x00ff


	//----- nvinfo : EIATTR_NUM_BARRIERS
	.align		4
        /*0030*/ 	.byte	0x02, 0x4c
        /*0032*/ 	.byte	0x07
	.zero		1


	//----- nvinfo : EIATTR_EXTERNS
	.align		4
        /*0034*/ 	.byte	0x04, 0x0f
        /*0036*/ 	.short	(.L_37 - .L_36)


	//   ....[0]....
	.align		4
.L_36:
        /*0038*/ 	.word	index@(__assertfail)


	//----- nvinfo : EIATTR_MERCURY_ISA_VERSION
	.align		4
.L_37:
        /*003c*/ 	.byte	0x03, 0x5f
        /*003e*/ 	.short	0x0101


	//----- nvinfo : EIATTR_INT_WARP_WIDE_INSTR_OFFSETS
	.align		4
        /*0040*/ 	.byte	0x04, 0x31
        /*0042*/ 	.short	(.L_39 - .L_38)


	//   ....[0]....
.L_38:
        /*0044*/ 	.word	0x00007f50


	//   ....[1]....
        /*0048*/ 	.word	0x00007f70


	//   ....[2]....
        /*004c*/ 	.word	0x00007fa0


	//   ....[3]....
        /*0050*/ 	.word	0x00008c70


	//   ....[4]....
        /*0054*/ 	.word	0x00008cf0


	//   ....[5]....
        /*0058*/ 	.word	0x00008db0


	//   ....[6]....
        /*005c*/ 	.word	0x00008e70


	//   ....[7]....
        /*0060*/ 	.word	0x00008f30


	//   ....[8]....
        /*0064*/ 	.word	0x00008ff0


	//   ....[9]....
        /*0068*/ 	.word	0x000090b0


	//   ....[10]....
        /*006c*/ 	.word	0x00009180


	//   ....[11]....
        /*0070*/ 	.word	0x00009240


	//   ....[12]....
        /*0074*/ 	.word	0x00009300


	//   ....[13]....
        /*0078*/ 	.word	0x000093d0


	//   ....[14]....
        /*007c*/ 	.word	0x00009490


	//   ....[15]....
        /*0080*/ 	.word	0x00009560


	//   ....[16]....
        /*0084*/ 	.word	0x00009640


	//   ....[17]....
        /*0088*/ 	.word	0x00009710


	//   ....[18]....
        /*008c*/ 	.word	0x000097e0


	//----- nvinfo : EIATTR_COOP_GROUP_MASK_REGIDS
	.align		4
.L_39:
        /*0090*/ 	.byte	0x04, 0x29
        /*0092*/ 	.short	(.L_41 - .L_40)


	//   ....[0]....
.L_40:
        /*0094*/ 	.word	0xffffffff


	//   ....[1]....
        /*0098*/ 	.word	0xffffffff


	//   ....[2]....
        /*009c*/ 	.word	0xffffffff


	//   ....[3]....
        /*00a0*/ 	.word	0xffffffff


	//   ....[4]....
        /*00a4*/ 	.word	0xffffffff


	//   ....[5]....
        /*00a8*/ 	.word	0xffffffff


	//   ....[6]....
        /*00ac*/ 	.word	0xffffffff


	//   ....[7]....
        /*00b0*/ 	.word	0xffffffff


	//   ....[8]....
        /*00b4*/ 	.word	0xffffffff


	//   ....[9]....
        /*00b8*/ 	.word	0xffffffff


	//   ....[10]....
        /*00bc*/ 	.word	0xffffffff


	//   ....[11]....
        /*00c0*/ 	.word	0xffffffff


	//----- nvinfo : EIATTR_COOP_GROUP_INSTR_OFFSETS
	.align		4
.L_41:
        /*00c4*/ 	.byte	0x04, 0x28
        /*00c6*/ 	.short	(.L_43 - .L_42)


	//   ....[0]....
.L_42:
        /*00c8*/ 	.word	0x00000090


	//   ....[1]....
        /*00cc*/ 	.word	0x00000500


	//   ....[2]....
        /*00d0*/ 	.word	0x00000650


	//   ....[3]....
        /*00d4*/ 	.word	0x000007f0


	//   ....[4]....
        /*00d8*/ 	.word	0x000008f0


	//   ....[5]....
        /*00dc*/ 	.word	0x00000a40


	//   ....[6]....
        /*00e0*/ 	.word	0x00006420


	//   ....[7]....
        /*00e4*/ 	.word	0x000070a0


	//   ....[8]....
        /*00e8*/ 	.word	0x000072b0


	//   ....[9]....
        /*00ec*/ 	.word	0x000072e0


	//   ....[10]....
        /*00f0*/ 	.word	0x00007e30


	//   ....[11]....
        /*00f4*/ 	.word	0x00008070


	//----- nvinfo : EIATTR_VRC_CTA_INIT_COUNT
	.align		4
.L_43:
        /*00f8*/ 	.byte	0x02, 0x4a
        /*00fa*/ 	.byte	0x80
	.zero		1


	//----- nvinfo : EIATTR_SYSCALL_OFFSETS
	.align		4
        /*00fc*/ 	.byte	0x04, 0x46
        /*00fe*/ 	.short	(.L_45 - .L_44)


	//   ....[0]....
.L_44:
        /*0100*/ 	.word	0x0000a480


	//   ....[1]....
        /*0104*/ 	.word	0x0000a570


	//   ....[2]....
        /*0108*/ 	.word	0x0000aec0


	//   ....[3]....
        /*010c*/ 	.word	0x0000b860


	//   ....[4]....
        /*0110*/ 	.word	0x0000c1c0


	//   ....[5]....
        /*0114*/ 	.word	0x0000cb60


	//   ....[6]....
        /*0118*/ 	.word	0x0000d500


	//   ....[7]....
        /*011c*/ 	.word	0x0000ded0


	//   ....[8]....
        /*0120*/ 	.word	0x0000e870


	//   ....[9]....
        /*0124*/ 	.word	0x0000f1c0


	//----- nvinfo : EIATTR_MBARRIER_INSTR_OFFSETS
	.align		4
.L_45:
        /*0128*/ 	.byte	0x04, 0x39
        /*012a*/ 	.short	(.L_47 - .L_46)


	//   ....[0]....
.L_46:
        /*012c*/ 	.word	0x000005e0
        /*0130*/ 	.word	0x000000ff
        /*0134*/ 	.word	0x00000000
        /*0138*/ 	.short	0x0100
        /*013a*/ 	.byte	0x04
	.zero		1


	//   ....[1]....
        /*013c*/ 	.word	0x000005f0
        /*0140*/ 	.word	0x000000ff
        /*0144*/ 	.word	0x00000018
        /*0148*/ 	.short	0x0100
        /*014a*/ 	.byte	0x04
	.zero		1


	//   ....[2]....
        /*014c*/ 	.word	0x00000600
        /*0150*/ 	.word	0x000000ff
        /*0154*/ 	.word	0x00000008
        /*0158*/ 	.short	0x0100
        /*015a*/ 	.byte	0x04
	.zero		1


	//   ....[3]....
        /*015c*/ 	.word	0x00000610
        /*0160*/ 	.word	0x000000ff
        /*0164*/ 	.word	0x00000020
        /*0168*/ 	.short	0x0100
        /*016a*/ 	.byte	0x04
	.zero		1


	//   ....[4]....
        /*016c*/ 	.word	0x00000620
        /*0170*/ 	.word	0x000000ff
        /*0174*/ 	.word	0x00000010
        /*0178*/ 	.short	0x0100
        /*017a*/ 	.byte	0x04
	.zero		1


	//   ....[5]....
        /*017c*/ 	.word	0x00000630
        /*0180*/ 	.word	0x000000ff
        /*0184*/ 	.word	0x00000028
        /*0188*/ 	.short	0x0100
        /*018a*/ 	.byte	0x04
	.zero		1


	//   ....[6]....
        /*018c*/ 	.word	0x00000760
        /*0190*/ 	.word	0x000000ff
        /*0194*/ 	.word	0x00000030
        /*0198*/ 	.short	0x0100
        /*019a*/ 	.byte	0x04
	.zero		1


	//   ....[7]....
        /*019c*/ 	.word	0x00000770
        /*01a0*/ 	.word	0x000000ff
        /*01a4*/ 	.word	0x00000050
        /*01a8*/ 	.short	0x0100
        /*01aa*/ 	.byte	0x04
	.zero		1


	//   ....[8]....
        /*01ac*/ 	.word	0x00000780
        /*01b0*/ 	.word	0x000000ff
        /*01b4*/ 	.word	0x00000038
        /*01b8*/ 	.short	0x0100
        /*01ba*/ 	.byte	0x04
	.zero		1


	//   ....[9]....
        /*01bc*/ 	.word	0x00000790
        /*01c0*/ 	.word	0x000000ff
        /*01c4*/ 	.word	0x00000058
        /*01c8*/ 	.short	0x0100
        /*01ca*/ 	.byte	0x04
	.zero		1


	//   ....[10]....
        /*01cc*/ 	.word	0x000007a0
        /*01d0*/ 	.word	0x000000ff
        /*01d4*/ 	.word	0x00000040
        /*01d8*/ 	.short	0x0100
        /*01da*/ 	.byte	0x04
	.zero		1


	//   ....[11]....
        /*01dc*/ 	.word	0x000007b0
        /*01e0*/ 	.word	0x000000ff
        /*01e4*/ 	.word	0x00000060
        /*01e8*/ 	.short	0x0100
        /*01ea*/ 	.byte	0x04
	.zero		1


	//   ....[12]....
        /*01ec*/ 	.word	0x000007c0
        /*01f0*/ 	.word	0x000000ff
        /*01f4*/ 	.word	0x00000048
        /*01f8*/ 	.short	0x0100
        /*01fa*/ 	.byte	0x04
	.zero		1


	//   ....[13]....
        /*01fc*/ 	.word	0x000007d0
        /*0200*/ 	.word	0x000000ff
        /*0204*/ 	.word	0x00000068
        /*0208*/ 	.short	0x0100
        /*020a*/ 	.byte	0x04
	.zero		1


	//   ....[14]....
        /*020c*/ 	.word	0x000008c0
        /*0210*/ 	.word	0x000000ff
        /*0214*/ 	.word	0x00000070
        /*0218*/ 	.short	0x0100
        /*021a*/ 	.byte	0x06
	.zero		1


	//   ....[15]....
        /*021c*/ 	.word	0x000008d0
        /*0220*/ 	.word	0x000000ff
        /*0224*/ 	.word	0x00000078
        /*0228*/ 	.short	0x0100
        /*022a*/ 	.byte	0x06
	.zero		1


	//   ....[16]....
        /*022c*/ 	.word	0x00000a10
        /*0230*/ 	.word	0x000000ff
        /*0234*/ 	.word	0x00000080
        /*0238*/ 	.short	0x0100
        /*023a*/ 	.byte	0x06
	.zero		1


	//   ....[17]....
        /*023c*/ 	.word	0x00000a20
        /*0240*/ 	.word	0x000000ff
        /*0244*/ 	.word	0x00000088
        /*0248*/ 	.short	0x0100
        /*024a*/ 	.byte	0x06
	.zero		1


	//   ....[18]....
        /*024c*/ 	.word	0x00000b70
        /*0250*/ 	.word	0x000000ff
        /*0254*/ 	.word	0x00000090
        /*0258*/ 	.short	0x0100
        /*025a*/ 	.byte	0x04
	.zero		1


	//   ....[19]....
        /*025c*/ 	.word	0x00000b80
        /*0260*/ 	.word	0x000000ff
        /*0264*/ 	.word	0x000000a0
        /*0268*/ 	.short	0x0100
        /*026a*/ 	.byte	0x04
	.zero		1


	//   ....[20]....
        /*026c*/ 	.word	0x00000b90
        /*0270*/ 	.word	0x000000ff
        /*0274*/ 	.word	0x00000098
        /*0278*/ 	.short	0x0100
        /*027a*/ 	.byte	0x04
	.zero		1


	//   ....[21]....
        /*027c*/ 	.word	0x00000ba0
        /*0280*/ 	.word	0x000000ff
        /*0284*/ 	.word	0x000000a8
        /*0288*/ 	.short	0x0100
        /*028a*/ 	.byte	0x04
	.zero		1


	//   ....[22]....
        /*028c*/ 	.word	0x00001570
        /*0290*/ 	.word	0x00000006
        /*0294*/ 	.word	0x00000018
        /*0298*/ 	.short	0x010a
        /*029a*/ 	.byte	0xff
	.zero		1


	//   ....[23]....
        /*029c*/ 	.word	0x00002890
        /*02a0*/ 	.word	0x000000ff
        /*02a4*/ 	.word	0x00000018
        /*02a8*/ 	.short	0x010a
        /*02aa*/ 	.byte	0x04
	.zero		1


	//   ....[24]....
        /*02ac*/ 	.word	0x00002b10
        /*02b0*/ 	.word	0x0000003e
        /*02b4*/ 	.word	0x00000018
        /*02b8*/ 	.short	0x010a
        /*02ba*/ 	.byte	0xff
	.zero		1


	//   ....[25]....
        /*02bc*/ 	.word	0x00003d10
        /*02c0*/ 	.word	0x00000002
        /*02c4*/ 	.word	0x00000078
        /*02c8*/ 	.short	0x0101
        /*02ca*/ 	.byte	0xff
	.zero		1


	//   ....[26]....
        /*02cc*/ 	.word	0x00003d30
        /*02d0*/ 	.word	0x00000007
        /*02d4*/ 	.word	0x00000018
        /*02d8*/ 	.short	0x010a
        /*02da*/ 	.byte	0xff
	.zero		1


	//   ....[27]....
        /*02dc*/ 	.word	0x00005000
        /*02e0*/ 	.word	0x000000ff
        /*02e4*/ 	.word	0x00000018
        /*02e8*/ 	.short	0x010a
        /*02ea*/ 	.byte	0x04
	.zero		1


	//   ....[28]....
        /*02ec*/ 	.word	0x000052e0
        /*02f0*/ 	.word	0x0000003b
        /*02f4*/ 	.word	0x00000018
        /*02f8*/ 	.short	0x010a
        /*02fa*/ 	.byte	0xff
	.zero		1


	//   ....[29]....
        /*02fc*/ 	.word	0x00006430
        /*0300*/ 	.word	0x00000002
        /*0304*/ 	.word	0x00000080
        /*0308*/ 	.short	0x010a
        /*030a*/ 	.byte	0xff
	.zero		1


	//   ....[30]....
        /*030c*/ 	.word	0x00006580
        /*0310*/ 	.word	0x00000000
        /*0314*/ 	.word	0x00000000
        /*0318*/ 	.short	0x0101
        /*031a*/ 	.byte	0xff
	.zero		1


	//   ....[31]....
        /*031c*/ 	.word	0x00006bf0
        /*0320*/ 	.word	0x00000002
        /*0324*/ 	.word	0x00000000
        /*0328*/ 	.short	0x010a
        /*032a*/ 	.byte	0xff
	.zero		1


	//   ....[32]....
        /*032c*/ 	.word	0x00006c70
        /*0330*/ 	.word	0x00000005
        /*0334*/ 	.word	0x00000000
        /*0338*/ 	.short	0x010a
        /*033a*/ 	.byte	0xff
	.zero		1


	//   ....[33]....
        /*033c*/ 	.word	0x00006d00
        /*0340*/ 	.word	0x00000002
        /*0344*/ 	.word	0x00000000
        /*0348*/ 	.short	0x010a
        /*034a*/ 	.byte	0xff
	.zero		1


	//   ....[34]....
        /*034c*/ 	.word	0x00006e50
        /*0350*/ 	.word	0x000000ff
        /*0354*/ 	.word	0x00000088
        /*0358*/ 	.short	0x010a
        /*035a*/ 	.byte	0x04
	.zero		1


	//   ....[35]....
        /*035c*/ 	.word	0x00006ef0
        /*0360*/ 	.word	0x000000ff
        /*0364*/ 	.word	0x00000080
        /*0368*/ 	.short	0x010a
        /*036a*/ 	.byte	0x04
	.zero		1


	//   ....[36]....
        /*036c*/ 	.word	0x00006f90
        /*0370*/ 	.word	0x000000ff
        /*0374*/ 	.word	0x00000000
        /*0378*/ 	.short	0x0101
        /*037a*/ 	.byte	0x05
	.zero		1


	//   ....[37]....
        /*037c*/ 	.word	0x00006fd0
        /*0380*/ 	.word	0x000000ff
        /*0384*/ 	.word	0x00000088
        /*0388*/ 	.short	0x0106
        /*038a*/ 	.byte	0x04
	.zero		1


	//   ....[38]....
        /*038c*/ 	.word	0x00007010
        /*0390*/ 	.word	0x00000000
        /*0394*/ 	.word	0x00000088
        /*0398*/ 	.short	0x010a
        /*039a*/ 	.byte	0xff
	.zero		1


	//   ....[39]....
        /*039c*/ 	.word	0x000075f0
        /*03a0*/ 	.word	0x000000ff
        /*03a4*/ 	.word	0x00000080
        /*03a8*/ 	.short	0x010a
        /*03aa*/ 	.byte	0x17
	.zero		1


	//   ....[40]....
        /*03ac*/ 	.word	0x000076a0
        /*03b0*/ 	.word	0x000000ff
        /*03b4*/ 	.word	0x00000000
        /*03b8*/ 	.short	0x0101
        /*03ba*/ 	.byte	0x2c
	.zero		1


	//   ....[41]....
        /*03bc*/ 	.word	0x000076b0
        /*03c0*/ 	.word	0x000000ff
        /*03c4*/ 	.word	0x000000a0
        /*03c8*/ 	.short	0x010a
        /*03ca*/ 	.byte	0x1b
	.zero		1


	//   ....[42]....
        /*03cc*/ 	.word	0x00007760
        /*03d0*/ 	.word	0x000000ff
        /*03d4*/ 	.word	0x00000000
        /*03d8*/ 	.short	0x010a
        /*03da*/ 	.byte	0x04
	.zero		1


	//   ....[43]....
        /*03dc*/ 	.word	0x000077b0
        /*03e0*/ 	.word	0x000000ff
        /*03e4*/ 	.word	0x00000000
        /*03e8*/ 	.short	0x010a
        /*03ea*/ 	.byte	0x15
	.zero		1


	//   ....[44]....
        /*03ec*/ 	.word	0x000078f0
        /*03f0*/ 	.word	0x000000ff
        /*03f4*/ 	.word	0x00000000
        /*03f8*/ 	.short	0x010a
        /*03fa*/ 	.byte	0x05
	.zero		1


	//   ....[45]....
        /*03fc*/ 	.word	0x00007d80
        /*0400*/ 	.word	0x000000ff
        /*0404*/ 	.word	0x00000000
        /*0408*/ 	.short	0x010a
        /*040a*/ 	.byte	0x04
	.zero		1


	//   ....[46]....
        /*040c*/ 	.word	0x00007e10
        /*0410*/ 	.word	0x000000ff
        /*0414*/ 	.word	0x00000000
        /*0418*/ 	.short	0x010a
        /*041a*/ 	.byte	0x04
	.zero		1


	//   ....[47]....
        /*041c*/ 	.word	0x000083b0
        /*0420*/ 	.word	0x000000ff
        /*0424*/ 	.word	0x00000080
        /*0428*/ 	.short	0x010a
        /*042a*/ 	.byte	0x1f
	.zero		1


	//   ....[48]....
        /*042c*/ 	.word	0x00008450
        /*0430*/ 	.word	0x000000ff
        /*0434*/ 	.word	0x00000000
        /*0438*/ 	.short	0x0101
        /*043a*/ 	.byte	0x43
	.zero		1


	//   ....[49]....
        /*043c*/ 	.word	0x000089b0
        /*0440*/ 	.word	0x000000ff
        /*0444*/ 	.word	0x00000078
        /*0448*/ 	.short	0x010a
        /*044a*/ 	.byte	0x1f
	.zero		1


	//   ....[50]....
        /*044c*/ 	.word	0x00008b50
        /*0450*/ 	.word	0x000000ff
        /*0454*/ 	.word	0x00000050
        /*0458*/ 	.short	0x010a
        /*045a*/ 	.byte	0x1f
	.zero		1


	//   ....[51]....
        /*045c*/ 	.word	0x00008d70
        /*0460*/ 	.word	0x000000ff
        /*0464*/ 	.word	0x00000030
        /*0468*/ 	.short	0x010b
        /*046a*/ 	.byte	0x1f
	.zero		1


	//   ....[52]....
        /*046c*/ 	.word	0x00008d80
        /*0470*/ 	.word	0x000000ff
        /*0474*/ 	.word	0x00000000
        /*0478*/ 	.short	0x0101
        /*047a*/ 	.byte	0x30
	.zero		1


	//   ....[53]....
        /*047c*/ 	.word	0x00008d90
        /*0480*/ 	.word	0x000000ff
        /*0484*/ 	.word	0x00000058
        /*0488*/ 	.short	0x010a
        /*048a*/ 	.byte	0x1f
	.zero		1


	//   ....[54]....
        /*048c*/ 	.word	0x00008ef0
        /*0490*/ 	.word	0x000000ff
        /*0494*/ 	.word	0x00000038
        /*0498*/ 	.short	0x010b
        /*049a*/ 	.byte	0x1f
	.zero		1


	//   ....[55]....
        /*049c*/ 	.word	0x00008f00
        /*04a0*/ 	.word	0x000000ff
        /*04a4*/ 	.word	0x00000000
        /*04a8*/ 	.short	0x0101
        /*04aa*/ 	.byte	0x2f
	.zero		1


	//   ....[56]....
        /*04ac*/ 	.word	0x00008f10
        /*04b0*/ 	.word	0x000000ff
        /*04b4*/ 	.word	0x00000060
        /*04b8*/ 	.short	0x010a
        /*04ba*/ 	.byte	0x1f
	.zero		1


	//   ....[57]....
        /*04bc*/ 	.word	0x00009070
        /*04c0*/ 	.word	0x000000ff
        /*04c4*/ 	.word	0x00000040
        /*04c8*/ 	.short	0x010b
        /*04ca*/ 	.byte	0x1f
	.zero		1


	//   ....[58]....
        /*04cc*/ 	.word	0x00009080
        /*04d0*/ 	.word	0x000000ff
        /*04d4*/ 	.word	0x00000000
        /*04d8*/ 	.short	0x0101
        /*04da*/ 	.byte	0x2e
	.zero		1


	//   ....[59]....
        /*04dc*/ 	.word	0x00009090
        /*04e0*/ 	.word	0x000000ff
        /*04e4*/ 	.word	0x00000068
        /*04e8*/ 	.short	0x010a
        /*04ea*/ 	.byte	0x1f
	.zero		1


	//   ....[60]....
        /*04ec*/ 	.word	0x00009200
        /*04f0*/ 	.word	0x000000ff
        /*04f4*/ 	.word	0x00000048
        /*04f8*/ 	.short	0x010b
        /*04fa*/ 	.byte	0x1f
	.zero		1


	//   ....[61]....
        /*04fc*/ 	.word	0x00009210
        /*0500*/ 	.word	0x000000ff
        /*0504*/ 	.word	0x00000000
        /*0508*/ 	.short	0x0101
        /*050a*/ 	.byte	0x26
	.zero		1


	//   ....[62]....
        /*050c*/ 	.word	0x00009220
        /*0510*/ 	.word	0x000000ff
        /*0514*/ 	.word	0x00000050
        /*0518*/ 	.short	0x010a
        /*051a*/ 	.byte	0x1f
	.zero		1


	//   ....[63]....
        /*051c*/ 	.word	0x00009390
        /*0520*/ 	.word	0x000000ff
        /*0524*/ 	.word	0x00000030
        /*0528*/ 	.short	0x010b
        /*052a*/ 	.byte	0x1f
	.zero		1


	//   ....[64]....
        /*052c*/ 	.word	0x000093a0
        /*0530*/ 	.word	0x000000ff
        /*0534*/ 	.word	0x00000000
        /*0538*/ 	.short	0x0101
        /*053a*/ 	.byte	0x30
	.zero		1


	//   ....[65]....
        /*053c*/ 	.word	0x000093b0
        /*0540*/ 	.word	0x000000ff
        /*0544*/ 	.word	0x00000058
        /*0548*/ 	.short	0x010a
        /*054a*/ 	.byte	0x1f
	.zero		1


	//   ....[66]....
        /*054c*/ 	.word	0x00009520
        /*0550*/ 	.word	0x000000ff
        /*0554*/ 	.word	0x00000038
        /*0558*/ 	.short	0x010b
        /*055a*/ 	.byte	0x1f
	.zero		1


	//   ....[67]....
        /*055c*/ 	.word	0x00009530
        /*0560*/ 	.word	0x000000ff
        /*0564*/ 	.word	0x00000000
        /*0568*/ 	.short	0x0101
        /*056a*/ 	.byte	0x2f
	.zero		1


	//   ....[68]....
        /*056c*/ 	.word	0x00009540
        /*0570*/ 	.word	0x000000ff
        /*0574*/ 	.word	0x00000060
        /*0578*/ 	.short	0x010a
        /*057a*/ 	.byte	0x1f
	.zero		1


	//   ....[69]....
        /*057c*/ 	.word	0x000096d0
        /*0580*/ 	.word	0x000000ff
        /*0584*/ 	.word	0x00000040
        /*0588*/ 	.short	0x010b
        /*058a*/ 	.byte	0x1f
	.zero		1


	//   ....[70]....
        /*058c*/ 	.word	0x000096e0
        /*0590*/ 	.word	0x000000ff
        /*0594*/ 	.word	0x00000000
        /*0598*/ 	.short	0x0101
        /*059a*/ 	.byte	0x2e
	.zero		1


	//   ....[71]....
        /*059c*/ 	.word	0x000096f0
        /*05a0*/ 	.word	0x000000ff
        /*05a4*/ 	.word	0x00000068
        /*05a8*/ 	.short	0x010a
        /*05aa*/ 	.byte	0x1f
	.zero		1


	//   ....[72]....
        /*05ac*/ 	.word	0x00009890
        /*05b0*/ 	.word	0x000000ff
        /*05b4*/ 	.word	0x00000048
        /*05b8*/ 	.short	0x010b
        /*05ba*/ 	.byte	0x1f
	.zero		1


	//   ....[73]....
        /*05bc*/ 	.word	0x000098a0
        /*05c0*/ 	.word	0x000000ff
        /*05c4*/ 	.word	0x00000000
        /*05c8*/ 	.short	0x0101
        /*05ca*/ 	.byte	0x26
	.zero		1


	//   ....[74]....
        /*05cc*/ 	.word	0x000098c0
        /*05d0*/ 	.word	0x000000ff
        /*05d4*/ 	.word	0x00000050
        /*05d8*/ 	.short	0x010a
        /*05da*/ 	.byte	0x1f
	.zero		1


	//   ....[75]....
        /*05dc*/ 	.word	0x000098e0
        /*05e0*/ 	.word	0x000000ff
        /*05e4*/ 	.word	0x00000058
        /*05e8*/ 	.short	0x010a
        /*05ea*/ 	.byte	0x1f
	.zero		1


	//   ....[76]....
        /*05ec*/ 	.word	0x00009900
        /*05f0*/ 	.word	0x000000ff
        /*05f4*/ 	.word	0x00000060
        /*05f8*/ 	.short	0x010a
        /*05fa*/ 	.byte	0x1f
	.zero		1


	//   ....[77]....
        /*05fc*/ 	.word	0x00009950
        /*0600*/ 	.word	0x00000002
        /*0604*/ 	.word	0x00000068
        /*0608*/ 	.short	0x010a
        /*060a*/ 	.byte	0xff
	.zero		1


	//   ....[78]....
        /*060c*/ 	.word	0x00009d00
        /*0610*/ 	.word	0x000000ff
        /*0614*/ 	.word	0x00000080
        /*0618*/ 	.short	0x010a
        /*061a*/ 	.byte	0x30
	.zero		1


	//   ....[79]....
        /*061c*/ 	.word	0x00009dd0
        /*0620*/ 	.word	0x000000ff
        /*0624*/ 	.word	0x00000000
        /*0628*/ 	.short	0x0101
        /*062a*/ 	.byte	0x04
	.zero		1


	//   ....[80]....
        /*062c*/ 	.word	0x0000aa70
        /*0630*/ 	.word	0x000000ff
        /*0634*/ 	.word	0x00000030
        /*0638*/ 	.short	0x010a
        /*063a*/ 	.byte	0x30
	.zero		1


	//   ....[81]....
        /*063c*/ 	.word	0x0000ab80
        /*0640*/ 	.word	0x00000050
        /*0644*/ 	.word	0x00000090
        /*0648*/ 	.short	0x010a
        /*064a*/ 	.byte	0xff
	.zero		1


	//   ....[82]....
        /*064c*/ 	.word	0x0000acb0
        /*0650*/ 	.word	0x000000ff
        /*0654*/ 	.word	0x00000030
        /*0658*/ 	.short	0x010a
        /*065a*/ 	.byte	0x30
	.zero		1


	//   ....[83]....
        /*065c*/ 	.word	0x0000ada0
        /*0660*/ 	.word	0x00000050
        /*0664*/ 	.word	0x00000090
        /*0668*/ 	.short	0x010a
        /*066a*/ 	.byte	0xff
	.zero		1


	//   ....[84]....
        /*066c*/ 	.word	0x0000b590
        /*0670*/ 	.word	0x00000000
        /*0674*/ 	.word	0x00000000
        /*0678*/ 	.short	0x0101
        /*067a*/ 	.byte	0xff
	.zero		1


	//   ....[85]....
        /*067c*/ 	.word	0x0000b5a0
        /*0680*/ 	.word	0x00000002
        /*0684*/ 	.word	0x00000030
        /*0688*/ 	.short	0x010a
        /*068a*/ 	.byte	0xff
	.zero		1


	//   ....[86]....
        /*068c*/ 	.word	0x0000b680
        /*0690*/ 	.word	0x00000002
        /*0694*/ 	.word	0x00000030
        /*0698*/ 	.short	0x010a
        /*069a*/ 	.byte	0xff
	.zero		1


	//   ....[87]....
        /*069c*/ 	.word	0x0000bef0
        /*06a0*/ 	.word	0x00000000
        /*06a4*/ 	.word	0x00000000
        /*06a8*/ 	.short	0x0101
        /*06aa*/ 	.byte	0xff
	.zero		1


	//   ....[88]....
        /*06ac*/ 	.word	0x0000bf10
        /*06b0*/ 	.word	0x00000006
        /*06b4*/ 	.word	0x00000030
        /*06b8*/ 	.short	0x010a
        /*06ba*/ 	.byte	0xff
	.zero		1


	//   ....[89]....
        /*06bc*/ 	.word	0x0000bfe0
        /*06c0*/ 	.word	0x00000006
        /*06c4*/ 	.word	0x00000030
        /*06c8*/ 	.short	0x010a
        /*06ca*/ 	.byte	0xff
	.zero		1


	//   ....[90]....
        /*06cc*/ 	.word	0x0000c850
        /*06d0*/ 	.word	0x0000000e
        /*06d4*/ 	.word	0x00000000
        /*06d8*/ 	.short	0x0101
        /*06da*/ 	.byte	0xff
	.zero		1


	//   ....[91]....
        /*06dc*/ 	.word	0x0000c870
        /*06e0*/ 	.word	0x00000000
        /*06e4*/ 	.word	0x00000030
        /*06e8*/ 	.short	0x010a
        /*06ea*/ 	.byte	0xff
	.zero		1


	//   ....[92]....
        /*06ec*/ 	.word	0x0000c940
        /*06f0*/ 	.word	0x00000000
        /*06f4*/ 	.word	0x00000030
        /*06f8*/ 	.short	0x010a
        /*06fa*/ 	.byte	0xff
	.zero		1


	//   ....[93]....
        /*06fc*/ 	.word	0x0000d1e0
        /*0700*/ 	.word	0x0000000e
        /*0704*/ 	.word	0x00000000
        /*0708*/ 	.short	0x0101
        /*070a*/ 	.byte	0xff
	.zero		1


	//   ....[94]....
        /*070c*/ 	.word	0x0000d200
        /*0710*/ 	.word	0x00000006
        /*0714*/ 	.word	0x00000030
        /*0718*/ 	.short	0x010a
        /*071a*/ 	.byte	0xff
	.zero		1


	//   ....[95]....
        /*071c*/ 	.word	0x0000d2d0
        /*0720*/ 	.word	0x00000006
        /*0724*/ 	.word	0x00000030
        /*0728*/ 	.short	0x010a
        /*072a*/ 	.byte	0xff
	.zero		1


	//   ....[96]....
        /*072c*/ 	.word	0x0000dbb0
        /*0730*/ 	.word	0x0000000e
        /*0734*/ 	.word	0x00000000
        /*0738*/ 	.short	0x0101
        /*073a*/ 	.byte	0xff
	.zero		1


	//   ....[97]....
        /*073c*/ 	.word	0x0000dbd0
        /*0740*/ 	.word	0x00000006
        /*0744*/ 	.word	0x00000030
        /*0748*/ 	.short	0x010a
        /*074a*/ 	.byte	0xff
	.zero		1


	//   ....[98]....
        /*074c*/ 	.word	0x0000dca0
        /*0750*/ 	.word	0x00000006
        /*0754*/ 	.word	0x00000030
        /*0758*/ 	.short	0x010a
        /*075a*/ 	.byte	0xff
	.zero		1


	//   ....[99]....
        /*075c*/ 	.word	0x0000e550
        /*0760*/ 	.word	0x0000000e
        /*0764*/ 	.word	0x00000000
        /*0768*/ 	.short	0x0101
        /*076a*/ 	.byte	0xff
	.zero		1


	//   ....[100]....
        /*076c*/ 	.word	0x0000e570
        /*0770*/ 	.word	0x00000006
        /*0774*/ 	.word	0x00000030
        /*0778*/ 	.short	0x010a
        /*077a*/ 	.byte	0xff
	.zero		1


	//   ....[101]....
        /*077c*/ 	.word	0x0000e640
        /*0780*/ 	.word	0x00000006
        /*0784*/ 	.word	0x00000030
        /*0788*/ 	.short	0x010a
        /*078a*/ 	.byte	0xff
	.zero		1


	//   ....[102]....
        /*078c*/ 	.word	0x0000eef0
        /*0790*/ 	.word	0x0000000e
        /*0794*/ 	.word	0x00000000
        /*0798*/ 	.short	0x0101
        /*079a*/ 	.byte	0xff
	.zero		1


	//   ....[103]....
        /*079c*/ 	.word	0x0000ef10
        /*07a0*/ 	.word	0x00000000
        /*07a4*/ 	.word	0x00000030
        /*07a8*/ 	.short	0x010a
        /*07aa*/ 	.byte	0xff
	.zero		1


	//   ....[104]....
        /*07ac*/ 	.word	0x0000efe0
        /*07b0*/ 	.word	0x00000000
        /*07b4*/ 	.word	0x00000030
        /*07b8*/ 	.short	0x010a
        /*07ba*/ 	.byte	0xff
	.zero		1


	//   ....[105]....
        /*07bc*/ 	.word	0x0000f4c0
        /*07c0*/ 	.word	0x000000ff
        /*07c4*/ 	.word	0x00000000
        /*07c8*/ 	.short	0x0101
        /*07ca*/ 	.byte	0x04
	.zero		1


	//   ....[106]....
        /*07cc*/ 	.word	0x0000f8b0
        /*07d0*/ 	.word	0x00000000
        /*07d4*/ 	.word	0x00000000
        /*07d8*/ 	.short	0x0101
        /*07da*/ 	.byte	0xff
	.zero		1


	//   ....[107]....
        /*07dc*/ 	.word	0x0000fb30
        /*07e0*/ 	.word	0x000000ff
        /*07e4*/ 	.word	0x00000000
        /*07e8*/ 	.short	0x0101
        /*07ea*/ 	.byte	0x04
	.zero		1


	//   ....[108]....
        /*07ec*/ 	.word	0x0000fb80
        /*07f0*/ 	.word	0x00000030
        /*07f4*/ 	.word	0x00000018
        /*07f8*/ 	.short	0x010a
        /*07fa*/ 	.byte	0xff
	.zero		1


	//   ....[109]....
        /*07fc*/ 	.word	0x0000fc00
        /*0800*/ 	.word	0x00000033
        /*0804*/ 	.word	0x00000018
        /*0808*/ 	.short	0x010a
        /*080a*/ 	.byte	0xff
	.zero		1


	//   ....[110]....
        /*080c*/ 	.word	0x0000fc50
        /*0810*/ 	.word	0x00000002
        /*0814*/ 	.word	0x00000080
        /*0818*/ 	.short	0x010a
        /*081a*/ 	.byte	0xff
	.zero		1


	//   ....[111]....
        /*081c*/ 	.word	0x0000fca0
        /*0820*/ 	.word	0x00000002
        /*0824*/ 	.word	0x00000000
        /*0828*/ 	.short	0x010a
        /*082a*/ 	.byte	0xff
	.zero		1


	//   ....[112]....
        /*082c*/ 	.word	0x0000fcf0
        /*0830*/ 	.word	0x00000005
        /*0834*/ 	.word	0x00000000
        /*0838*/ 	.short	0x010a
        /*083a*/ 	.byte	0xff
	.zero		1


	//   ....[113]....
        /*083c*/ 	.word	0x0000fd50
        /*0840*/ 	.word	0x00000004
        /*0844*/ 	.word	0x00000088
        /*0848*/ 	.short	0x010a
        /*084a*/ 	.byte	0xff
	.zero		1


	//   ....[114]....
        /*084c*/ 	.word	0x0000fdb0
        /*0850*/ 	.word	0x00000004
        /*0854*/ 	.word	0x00000080
        /*0858*/ 	.short	0x010a
        /*085a*/ 	.byte	0xff
	.zero		1


	//   ....[115]....
        /*085c*/ 	.word	0x0000fe10
        /*0860*/ 	.word	0x00000000
        /*0864*/ 	.word	0x00000080
        /*0868*/ 	.short	0x010a
        /*086a*/ 	.byte	0xff
	.zero		1


	//   ....[116]....
        /*086c*/ 	.word	0x0000fe70
        /*0870*/ 	.word	0x00000004
        /*0874*/ 	.word	0x000000a0
        /*0878*/ 	.short	0x010a
        /*087a*/ 	.byte	0xff
	.zero		1


	//   ....[117]....
        /*087c*/ 	.word	0x0000fed0
        /*0880*/ 	.word	0x00000000
        /*0884*/ 	.word	0x00000000
        /*0888*/ 	.short	0x010a
        /*088a*/ 	.byte	0xff
	.zero		1


	//   ....[118]....
        /*088c*/ 	.word	0x0000ff30
        /*0890*/ 	.word	0x00000000
        /*0894*/ 	.word	0x00000000
        /*0898*/ 	.short	0x010a
        /*089a*/ 	.byte	0xff
	.zero		1


	//   ....[119]....
        /*089c*/ 	.word	0x0000ff90
        /*08a0*/ 	.word	0x00000000
        /*08a4*/ 	.word	0x00000000
        /*08a8*/ 	.short	0x010a
        /*08aa*/ 	.byte	0xff
	.zero		1


	//   ....[120]....
        /*08ac*/ 	.word	0x0000fff0
        /*08b0*/ 	.word	0x00000002
        /*08b4*/ 	.word	0x00000080
        /*08b8*/ 	.short	0x010a
        /*08ba*/ 	.byte	0xff
	.zero		1


	//   ....[121]....
        /*08bc*/ 	.word	0x00010050
        /*08c0*/ 	.word	0x00000002
        /*08c4*/ 	.word	0x00000078
        /*08c8*/ 	.short	0x010a
        /*08ca*/ 	.byte	0xff
	.zero		1


	//   ....[122]....
        /*08cc*/ 	.word	0x000100b0
        /*08d0*/ 	.word	0x00000002
        /*08d4*/ 	.word	0x00000050
        /*08d8*/ 	.short	0x010a
        /*08da*/ 	.byte	0xff
	.zero		1


	//   ....[123]....
        /*08dc*/ 	.word	0x00010110
        /*08e0*/ 	.word	0x00000002
        /*08e4*/ 	.word	0x00000058
        /*08e8*/ 	.short	0x010a
        /*08ea*/ 	.byte	0xff
	.zero		1


	//   ....[124]....
        /*08ec*/ 	.word	0x00010170
        /*08f0*/ 	.word	0x00000002
        /*08f4*/ 	.word	0x00000060
        /*08f8*/ 	.short	0x010a
        /*08fa*/ 	.byte	0xff
	.zero		1


	//   ....[125]....
        /*08fc*/ 	.word	0x000101d0
        /*0900*/ 	.word	0x00000002
        /*0904*/ 	.word	0x00000068
        /*0908*/ 	.short	0x010a
        /*090a*/ 	.byte	0xff
	.zero		1


	//   ....[126]....
        /*090c*/ 	.word	0x00010230
        /*0910*/ 	.word	0x00000002
        /*0914*/ 	.word	0x00000050
        /*0918*/ 	.short	0x010a
        /*091a*/ 	.byte	0xff
	.zero		1


	//   ....[127]....
        /*091c*/ 	.word	0x00010290
        /*0920*/ 	.word	0x00000002
        /*0924*/ 	.word	0x00000058
        /*0928*/ 	.short	0x010a
        /*092a*/ 	.byte	0xff
	.zero		1


	//   ....[128]....
        /*092c*/ 	.word	0x000102f0
        /*0930*/ 	.word	0x00000002
        /*0934*/ 	.word	0x00000060
        /*0938*/ 	.short	0x010a
        /*093a*/ 	.byte	0xff
	.zero		1


	//   ....[129]....
        /*093c*/ 	.word	0x00010350
        /*0940*/ 	.word	0x00000002
        /*0944*/ 	.word	0x00000068
        /*0948*/ 	.short	0x010a
        /*094a*/ 	.byte	0xff
	.zero		1


	//   ....[130]....
        /*094c*/ 	.word	0x000103b0
        /*0950*/ 	.word	0x00000000
        /*0954*/ 	.word	0x00000050
        /*0958*/ 	.short	0x010a
        /*095a*/ 	.byte	0xff
	.zero		1


	//   ....[131]....
        /*095c*/ 	.word	0x00010410
        /*0960*/ 	.word	0x00000000
        /*0964*/ 	.word	0x00000058
        /*0968*/ 	.short	0x010a
        /*096a*/ 	.byte	0xff
	.zero		1


	//   ....[132]....
        /*096c*/ 	.word	0x00010470
        /*0970*/ 	.word	0x00000002
        /*0974*/ 	.word	0x00000060
        /*0978*/ 	.short	0x010a
        /*097a*/ 	.byte	0xff
	.zero		1


	//   ....[133]....
        /*097c*/ 	.word	0x000104d0
        /*0980*/ 	.word	0x00000000
        /*0984*/ 	.word	0x00000080
        /*0988*/ 	.short	0x010a
        /*098a*/ 	.byte	0xff
	.zero		1


	//   ....[134]....
        /*098c*/ 	.word	0x00010530
        /*0990*/ 	.word	0x00000002
        /*0994*/ 	.word	0x00000030
        /*0998*/ 	.short	0x010a
        /*099a*/ 	.byte	0xff
	.zero		1


	//   ....[135]....
        /*099c*/ 	.word	0x00010580
        /*09a0*/ 	.word	0x00000050
        /*09a4*/ 	.word	0x00000090
        /*09a8*/ 	.short	0x010a
        /*09aa*/ 	.byte	0xff
	.zero		1


	//   ....[136]....
        /*09ac*/ 	.word	0x000105d0
        /*09b0*/ 	.word	0x00000002
        /*09b4*/ 	.word	0x00000030
        /*09b8*/ 	.short	0x010a
        /*09ba*/ 	.byte	0xff
	.zero		1


	//   ....[137]....
        /*09bc*/ 	.word	0x00010620
        /*09c0*/ 	.word	0x00000006
        /*09c4*/ 	.word	0x00000030
        /*09c8*/ 	.short	0x010a
        /*09ca*/ 	.byte	0xff
	.zero		1


	//   ....[138]....
        /*09cc*/ 	.word	0x00010670
        /*09d0*/ 	.word	0x00000000
        /*09d4*/ 	.word	0x00000030
        /*09d8*/ 	.short	0x010a
        /*09da*/ 	.byte	0xff
	.zero		1


	//   ....[139]....
        /*09dc*/ 	.word	0x000106c0
        /*09e0*/ 	.word	0x00000006
        /*09e4*/ 	.word	0x00000030
        /*09e8*/ 	.short	0x010a
        /*09ea*/ 	.byte	0xff
	.zero		1


	//   ....[140]....
        /*09ec*/ 	.word	0x00010710
        /*09f0*/ 	.word	0x00000006
        /*09f4*/ 	.word	0x00000030
        /*09f8*/ 	.short	0x010a
        /*09fa*/ 	.byte	0xff
	.zero		1


	//   ....[141]....
        /*09fc*/ 	.word	0x00010760
        /*0a00*/ 	.word	0x00000006
        /*0a04*/ 	.word	0x00000030
        /*0a08*/ 	.short	0x010a
        /*0a0a*/ 	.byte	0xff
	.zero		1


	//   ....[142]....
        /*0a0c*/ 	.word	0x000107b0
        /*0a10*/ 	.word	0x00000000
        /*0a14*/ 	.word	0x00000030
        /*0a18*/ 	.short	0x010a
        /*0a1a*/ 	.byte	0xff
	.zero		1


	//----- nvinfo : EIATTR_NUM_MBARRIERS
	.align		4
.L_47:
        /*0a1c*/ 	.byte	0x03, 0x38
        /*0a1e*/ 	.short	0x0016


	//----- nvinfo : EIATTR_EXIT_INSTR_OFFSETS
	.align		4
        /*0a20*/ 	.byte	0x04, 0x1c
        /*0a22*/ 	.short	(.L_49 - .L_48)


	//   ....[0]....
.L_48:
        /*0a24*/ 	.word	0x00006d30


	//   ....[1]....
        /*0a28*/ 	.word	0x00006fe0


	//   ....[2]....
        /*0a2c*/ 	.word	0x00007040


	//   ....[3]....
        /*0a30*/ 	.word	0x00008080


	//   ....[4]....
        /*0a34*/ 	.word	0x00009980


	//   ....[5]....
        /*0a38*/ 	.word	0x000099c0


	//   ....[6]....
        /*0a3c*/ 	.word	0x0000fa10


	//   ....[7]....
        /*0a40*/ 	.word	0x0000fa90


	//   ....[8]....
        /*0a44*/ 	.word	0x0000fac0


	//   ....[9]....
        /*0a48*/ 	.word	0x0000fb40


	//----- nvinfo : EIATTR_MAX_THREADS
	.align		4
.L_49:
        /*0a4c*/ 	.byte	0x04, 0x05
        /*0a4e*/ 	.short	(.L_51 - .L_50)
.L_50:
        /*0a50*/ 	.word	0x00000100
        /*0a54*/ 	.word	0x00000001
        /*0a58*/ 	.word	0x00000001


	//----- nvinfo : EIATTR_CRS_STACK_SIZE
	.align		4
.L_51:
        /*0a5c*/ 	.byte	0x04, 0x1e
        /*0a5e*/ 	.short	(.L_53 - .L_52)
.L_52:
        /*0a60*/ 	.word	0x00000000


	//----- nvinfo : EIATTR_CBANK_PARAM_SIZE
	.align		4
.L_53:
        /*0a64*/ 	.byte	0x03, 0x19
        /*0a66*/ 	.short	0x0800


	//----- nvinfo : EIATTR_PARAM_CBANK
	.align		4
        /*0a68*/ 	.byte	0x04, 0x0a
        /*0a6a*/ 	.short	(.L_55 - .L_54)
	.align		4
.L_54:
        /*0a6c*/ 	.word	index@(.nv.constant0._ZN7cutlass13device_kernelINS_4conv6kernel13ConvUniversalINS1_16ConvProblemShapeILNS1_8OperatorE1ELi2EEENS1_10collective14CollectiveConvINS1_47MainloopSm100TmaUmmaWarpSpecializedImplicitGemmILS5_1ELi3ELi2ELi1ELi2EN4cute5tupleIJNSA_1CILi1EEESD_SD_EEEEENSB_IJNSC_ILi128EEESG_NSB_IJNSC_ILi64EEEEEEEEENS_10tfloat32_tESK_NSA_8TiledMMAINSA_8MMA_AtomIJNSA_17SM100_MMA_TF32_SSISK_SK_fLi128ELi128ELNSA_4UMMA5MajorE0ELSP_1ELNSO_7ScaleInE0ELSQ_0EEEEEENSA_6LayoutISE_NSB_IJNSC_ILi0EEESU_SU_EEEEENSB_IJNSA_10UnderscoreESX_SX_EEEEENS7_6detail27Sm100ImplicitGemmTileTraitsINSA_20SM90_TMA_LOAD_IM2COLENSA_14ComposedLayoutINSA_7SwizzleILi3ELi4ELi3EEENSA_18smem_ptr_flag_bitsILi32EEENST_INSB_IJNSC_ILi8EEENSC_ILi32EEEEEENSB_IJS19_SD_EEEEEEEvEENS11_INSA_13SM90_TMA_LOADENS13_INS14_ILi2ELi5ELi2EEES17_NST_INSB_IJS19_NSC_ILi4EEEEEENSB_IJSD_S19_EEEEEEEvEEEENS_8epilogue10collective18CollectiveEpilogueINS1O_23Sm100TmaWarpSpecializedILi4ELi2ELi16ELb1ELb0EEEJSJ_NSB_IJNST_ISG_SD_EENST_INSC_ILi16EEESD_EEEEESK_NSB_IJNSB_IJlllEEESD_SU_EEESK_S1Y_NS1O_6fusion15FusionCallbacksIS1S_NS1Z_17LinearCombinationISK_fSK_fLNS_15FloatRoundStyleE2EEESJ_S1W_JEEENSA_5SM1004TMEM4LOAD26SM100_TMEM_LOAD_32dp32b16xES12_NS13_INS14_ILi2ELi4ELi3EEES17_NST_INSB_IJS18_S1U_EEENSB_IJS1U_SD_EEEEEEENSA_39AutoVectorizingCopyWithAssumedAlignmentILi128EEENSA_21SM90_TMA_STORE_IM2COLES2D_S2F_S2F_EEEvvEEEEvNT_6ParamsE)
        /*0a70*/ 	.short	0x0380
        /*0a72*/ 	.short	0x0800


	//----- nvinfo : EIATTR_SW_WAR
	.align		4
.L_55:
        /*0a74*/ 	.byte	0x04, 0x36
        /*0a76*/ 	.short	(.L_57 - .L_56)
.L_56:
        /*0a78*/ 	.word	0x00000008
.L_57:


//--------------------- .nv.callgraph             --------------------------
	.section	.nv.callgraph,"",@"SHT_CUDA_CALLGRAPH"
	.align	4
	.sectionentsize	8
	.align		4
        /*0000*/ 	.word	0x00000000
	.align		4
        /*0004*/ 	.word	0xffffffff
	.align		4
        /*0008*/ 	.word	index@(_ZN7cutlass13device_kernelINS_4conv6kernel13ConvUniversalINS1_16ConvProblemShapeILNS1_8OperatorE1ELi2EEENS1_10collective14CollectiveConvINS1_47MainloopSm100TmaUmmaWarpSpecializedImplicitGemmILS5_1ELi3ELi2ELi1ELi2EN4cute5tupleIJNSA_1CILi1EEESD_SD_EEEEENSB_IJNSC_ILi128EEESG_NSB_IJNSC_ILi64EEEEEEEEENS_10tfloat32_tESK_NSA_8TiledMMAINSA_8MMA_AtomIJNSA_17SM100_MMA_TF32_SSISK_SK_fLi128ELi128ELNSA_4UMMA5MajorE0ELSP_1ELNSO_7ScaleInE0ELSQ_0EEEEEENSA_6LayoutISE_NSB_IJNSC_ILi0EEESU_SU_EEEEENSB_IJNSA_10UnderscoreESX_SX_EEEEENS7_6detail27Sm100ImplicitGemmTileTraitsINSA_20SM90_TMA_LOAD_IM2COLENSA_14ComposedLayoutINSA_7SwizzleILi3ELi4ELi3EEENSA_18smem_ptr_flag_bitsILi32EEENST_INSB_IJNSC_ILi8EEENSC_ILi32EEEEEENSB_IJS19_SD_EEEEEEEvEENS11_INSA_13SM90_TMA_LOADENS13_INS14_ILi2ELi5ELi2EEES17_NST_INSB_IJS19_NSC_ILi4EEEEEENSB_IJSD_S19_EEEEEEEvEEEENS_8epilogue10collective18CollectiveEpilogueINS1O_23Sm100TmaWarpSpecializedILi4ELi2ELi16ELb1ELb0EEEJSJ_NSB_IJNST_ISG_SD_EENST_INSC_ILi16EEESD_EEEEESK_NSB_IJNSB_IJlllEEESD_SU_EEESK_S1Y_NS1O_6fusion15FusionCallbacksIS1S_NS1Z_17LinearCombinationISK_fSK_fLNS_15FloatRoundStyleE2EEESJ_S1W_JEEENSA_5SM1004TMEM4LOAD26SM100_TMEM_LOAD_32dp32b16xES12_NS13_INS14_ILi2ELi4ELi3EEES17_NST_INSB_IJS18_S1U_EEENSB_IJS1U_SD_EEEEEEENSA_39AutoVectorizingCopyWithAssumedAlignmentILi128EEENSA_21SM90_TMA_STORE_IM2COLES2D_S2F_S2F_EEEvvEEEEvNT_6ParamsE)
	.align		4
        /*000c*/ 	.word	index@(__assertfail)
	.align		4
        /*0010*/ 	.word	0x00000000
	.align		4
        /*0014*/ 	.word	0xfffffffe
	.align		4
        /*0018*/ 	.word	0x00000000
	.align		4
        /*001c*/ 	.word	0xfffffffd
	.align		4
        /*0020*/ 	.word	0x00000000
	.align		4
        /*0024*/ 	.word	0xfffffffc


//--------------------- .nv.constant4             --------------------------
	.section	.nv.constant4,"a",@progbits
	.align	8
	.align		8
.nv.constant4:
        /*0000*/ 	.dword	__assertfail
	.align		8
        /*0008*/ 	.dword	__unnamed_1
	.align		8
        /*0010*/ 	.dword	__unnamed_2
	.align		8
        /*0018*/ 	.dword	_ZN39_INTERNAL_0521c397_4_k_cu_ebb528e7_31054cuda3std3__45__cpo5beginE
	.align		8
        /*0020*/ 	.dword	_ZN39_INTERNAL_0521c397_4_k_cu_ebb528e7_31054cuda3std3__45__cpo3endE
	.align		8
        /*0028*/ 	.dword	_ZN39_INTERNAL_0521c397_4_k_cu_ebb528e7_31054cuda3std3__45__cpo6cbeginE
	.align		8
        /*0030*/ 	.dword	_ZN39_INTERNAL_0521c397_4_k_cu_ebb528e7_31054cuda3std3__45__cpo4cendE
	.align		8
        /*0038*/ 	.dword	_ZN39_INTERNAL_0521c397_4_k_cu_ebb528e7_31054cuda3std3__441_GLOBAL__N__0521c397_4_k_cu_ebb528e7_31056ignoreE
	.align		8
        /*0040*/ 	.dword	_ZN39_INTERNAL_0521c397_4_k_cu_ebb528e7_31054cuda3std3__419piecewise_constructE
	.align		8
        /*0048*/ 	.dword	_ZN39_INTERNAL_0521c397_4_k_cu_ebb528e7_31054cuda3std3__48in_placeE
	.align		8
        /*0050*/ 	.dword	_ZN39_INTERNAL_0521c397_4_k_cu_ebb528e7_31054cuda3std6ranges3__45__cpo4swapE
	.align		8
        /*0058*/ 	.dword	_ZN39_INTERNAL_0521c397_4_k_cu_ebb528e7_31054cuda3std6ranges3__45__cpo9iter_moveE
	.align		8
        /*0060*/ 	.dword	_ZN39_INTERNAL_0521c397_4_k_cu_ebb528e7_31054cute7productE
	.align		8
        /*0068*/ 	.dword	_ZN39_INTERNAL_0521c397_4_k_cu_ebb528e7_31054cute1_E
	.align		8
        /*0070*/ 	.dword	$str$27
	.align		8
        /*0078*/ 	.dword	$str$28
	.align		8
        /*0080*/ 	.dword	$str$29
	.align		8
        /*0088*/ 	.dword	$str$30


//--------------------- .text._ZN7cutlass13device_kernelINS_4conv6kernel13ConvUniversalINS1_16ConvProblemShapeILNS1_8OperatorE1ELi2EEENS1_10collective14CollectiveConvINS1_47MainloopSm100TmaUmmaWarpSpecializedImplicitGemmILS5_1ELi3ELi2ELi1ELi2EN4cute5tupleIJNSA_1CILi1EEESD_SD_EEEEENSB_IJNSC_ILi128EEESG_NSB_IJNSC_ILi64EEEEEEEEENS_10tfloat32_tESK_NSA_8TiledMMAINSA_8MMA_AtomIJNSA_17SM100_MMA_TF32_SSISK_SK_fLi128ELi128ELNSA_4UMMA5MajorE0ELSP_1ELNSO_7ScaleInE0ELSQ_0EEEEEENSA_6LayoutISE_NSB_IJNSC_ILi0EEESU_SU_EEEEENSB_IJNSA_10UnderscoreESX_SX_EEEEENS7_6detail27Sm100ImplicitGemmTileTraitsINSA_20SM90_TMA_LOAD_IM2COLENSA_14ComposedLayoutINSA_7SwizzleILi3ELi4ELi3EEENSA_18smem_ptr_flag_bitsILi32EEENST_INSB_IJNSC_ILi8EEENSC_ILi32EEEEEENSB_IJS19_SD_EEEEEEEvEENS11_INSA_13SM90_TMA_LOADENS13_INS14_ILi2ELi5ELi2EEES17_NST_INSB_IJS19_NSC_ILi4EEEEEENSB_IJSD_S19_EEEEEEEvEEEENS_8epilogue10collective18CollectiveEpilogueINS1O_23Sm100TmaWarpSpecializedILi4ELi2ELi16ELb1ELb0EEEJSJ_NSB_IJNST_ISG_SD_EENST_INSC_ILi16EEESD_EEEEESK_NSB_IJNSB_IJlllEEESD_SU_EEESK_S1Y_NS1O_6fusion15FusionCallbacksIS1S_NS1Z_17LinearCombinationISK_fSK_fLNS_15FloatRoundStyleE2EEESJ_S1W_JEEENSA_5SM1004TMEM4LOAD26SM100_TMEM_LOAD_32dp32b16xES12_NS13_INS14_ILi2ELi4ELi3EEES17_NST_INSB_IJS18_S1U_EEENSB_IJS1U_SD_EEEEEEENSA_39AutoVectorizingCopyWithAssumedAlignmentILi128EEENSA_21SM90_TMA_STORE_IM2COLES2D_S2F_S2F_EEEvvEEEEvNT_6ParamsE --------------------------
	.section	.text._ZN7cutlass13device_kernelINS_4conv6kernel13ConvUniversalINS1_16ConvProblemShapeILNS1_8OperatorE1ELi2EEENS1_10collective14CollectiveConvINS1_47MainloopSm100TmaUmmaWarpSpecializedImplicitGemmILS5_1ELi3ELi2ELi1ELi2EN4cute5tupleIJNSA_1CILi1EEESD_SD_EEEEENSB_IJNSC_ILi128EEESG_NSB_IJNSC_ILi64EEEEEEEEENS_10tfloat32_tESK_NSA_8TiledMMAINSA_8MMA_AtomIJNSA_17SM100_MMA_TF32_SSISK_SK_fLi128ELi128ELNSA_4UMMA5MajorE0ELSP_1ELNSO_7ScaleInE0ELSQ_0EEEEEENSA_6LayoutISE_NSB_IJNSC_ILi0EEESU_SU_EEEEENSB_IJNSA_10UnderscoreESX_SX_EEEEENS7_6detail27Sm100ImplicitGemmTileTraitsINSA_20SM90_TMA_LOAD_IM2COLENSA_14ComposedLayoutINSA_7SwizzleILi3ELi4ELi3EEENSA_18smem_ptr_flag_bitsILi32EEENST_INSB_IJNSC_ILi8EEENSC_ILi32EEEEEENSB_IJS19_SD_EEEEEEEvEENS11_INSA_13SM90_TMA_LOADENS13_INS14_ILi2ELi5ELi2EEES17_NST_INSB_IJS19_NSC_ILi4EEEEEENSB_IJSD_S19_EEEEEEEvEEEENS_8epilogue10collective18CollectiveEpilogueINS1O_23Sm100TmaWarpSpecializedILi4ELi2ELi16ELb1ELb0EEEJSJ_NSB_IJNST_ISG_SD_EENST_INSC_ILi16EEESD_EEEEESK_NSB_IJNSB_IJlllEEESD_SU_EEESK_S1Y_NS1O_6fusion15FusionCallbacksIS1S_NS1Z_17LinearCombinationISK_fSK_fLNS_15FloatRoundStyleE2EEESJ_S1W_JEEENSA_5SM1004TMEM4LOAD26SM100_TMEM_LOAD_32dp32b16xES12_NS13_INS14_ILi2ELi4ELi3EEES17_NST_INSB_IJS18_S1U_EEENSB_IJS1U_SD_EEEEEEENSA_39AutoVectorizingCopyWithAssumedAlignmentILi128EEENSA_21SM90_TMA_STORE_IM2COLES2D_S2F_S2F_EEEvvEEEEvNT_6ParamsE,"ax",@progbits
	.align	128
.text._ZN7cutlass13device_kernelINS_4conv6kernel13ConvUniversalINS1_16ConvProblemShapeILNS1_8OperatorE1ELi2EEENS1_10collective14CollectiveConvINS1_47MainloopSm100TmaUmmaWarpSpecializedImplicitGemmILS5_1ELi3ELi2ELi1ELi2EN4cute5tupleIJNSA_1CILi1EEESD_SD_EEEEENSB_IJNSC_ILi128EEESG_NSB_IJNSC_ILi64EEEEEEEEENS_10tfloat32_tESK_NSA_8TiledMMAINSA_8MMA_AtomIJNSA_17SM100_MMA_TF32_SSISK_SK_fLi128ELi128ELNSA_4UMMA5MajorE0ELSP_1ELNSO_7ScaleInE0ELSQ_0EEEEEENSA_6LayoutISE_NSB_IJNSC_ILi0EEESU_SU_EEEEENSB_IJNSA_10UnderscoreESX_SX_EEEEENS7_6detail27Sm100ImplicitGemmTileTraitsINSA_20SM90_TMA_LOAD_IM2COLENSA_14ComposedLayoutINSA_7SwizzleILi3ELi4ELi3EEENSA_18smem_ptr_flag_bitsILi32EEENST_INSB_IJNSC_ILi8EEENSC_ILi32EEEEEENSB_IJS19_SD_EEEEEEEvEENS11_INSA_13SM90_TMA_LOADENS13_INS14_ILi2ELi5ELi2EEES17_NST_INSB_IJS19_NSC_ILi4EEEEEENSB_IJSD_S19_EEEEEEEvEEEENS_8epilogue10collective18CollectiveEpilogueINS1O_23Sm100TmaWarpSpecializedILi4ELi2ELi16ELb1ELb0EEEJSJ_NSB_IJNST_ISG_SD_EENST_INSC_ILi16EEESD_EEEEESK_NSB_IJNSB_IJlllEEESD_SU_EEESK_S1Y_NS1O_6fusion15FusionCallbacksIS1S_NS1Z_17LinearCombinationISK_fSK_fLNS_15FloatRoundStyleE2EEESJ_S1W_JEEENSA_5SM1004TMEM4LOAD26SM100_TMEM_LOAD_32dp32b16xES12_NS13_INS14_ILi2ELi4ELi3EEES17_NST_INSB_IJS18_S1U_EEENSB_IJS1U_SD_EEEEEEENSA_39AutoVectorizingCopyWithAssumedAlignmentILi128EEENSA_21SM90_TMA_STORE_IM2COLES2D_S2F_S2F_EEEvvEEEEvNT_6ParamsE:
        .type           _ZN7cutlass13device_kernelINS_4conv6kernel13ConvUniversalINS1_16ConvProblemShapeILNS1_8OperatorE1ELi2EEENS1_10collective14CollectiveConvINS1_47MainloopSm100TmaUmmaWarpSpecializedImplicitGemmILS5_1ELi3ELi2ELi1ELi2EN4cute5tupleIJNSA_1CILi1EEESD_SD_EEEEENSB_IJNSC_ILi128EEESG_NSB_IJNSC_ILi64EEEEEEEEENS_10tfloat32_tESK_NSA_8TiledMMAINSA_8MMA_AtomIJNSA_17SM100_MMA_TF32_SSISK_SK_fLi128ELi128ELNSA_4UMMA5MajorE0ELSP_1ELNSO_7ScaleInE0ELSQ_0EEEEEENSA_6LayoutISE_NSB_IJNSC_ILi0EEESU_SU_EEEEENSB_IJNSA_10UnderscoreESX_SX_EEEEENS7_6detail27Sm100ImplicitGemmTileTraitsINSA_20SM90_TMA_LOAD_IM2COLENSA_14ComposedLayoutINSA_7SwizzleILi3ELi4ELi3EEENSA_18smem_ptr_flag_bitsILi32EEENST_INSB_IJNSC_ILi8EEENSC_ILi32EEEEEENSB_IJS19_SD_EEEEEEEvEENS11_INSA_13SM90_TMA_LOADENS13_INS14_ILi2ELi5ELi2EEES17_NST_INSB_IJS19_NSC_ILi4EEEEEENSB_IJSD_S19_EEEEEEEvEEEENS_8epilogue10collective18CollectiveEpilogueINS1O_23Sm100TmaWarpSpecializedILi4ELi2ELi16ELb1ELb0EEEJSJ_NSB_IJNST_ISG_SD_EENST_INSC_ILi16EEESD_EEEEESK_NSB_IJNSB_IJlllEEESD_SU_EEESK_S1Y_NS1O_6fusion15FusionCallbacksIS1S_NS1Z_17LinearCombinationISK_fSK_fLNS_15FloatRoundStyleE2EEESJ_S1W_JEEENSA_5SM1004TMEM4LOAD26SM100_TMEM_LOAD_32dp32b16xES12_NS13_INS14_ILi2ELi4ELi3EEES17_NST_INSB_IJS18_S1U_EEENSB_IJS1U_SD_EEEEEEENSA_39AutoVectorizingCopyWithAssumedAlignmentILi128EEENSA_21SM90_TMA_STORE_IM2COLES2D_S2F_S2F_EEEvvEEEEvNT_6ParamsE,@function
        .size           _ZN7cutlass13device_kernelINS_4conv6kernel13ConvUniversalINS1_16ConvProblemShapeILNS1_8OperatorE1ELi2EEENS1_10collective14CollectiveConvINS1_47MainloopSm100TmaUmmaWarpSpecializedImplicitGemmILS5_1ELi3ELi2ELi1ELi2EN4cute5tupleIJNSA_1CILi1EEESD_SD_EEEEENSB_IJNSC_ILi128EEESG_NSB_IJNSC_ILi64EEEEEEEEENS_10tfloat32_tESK_NSA_8TiledMMAINSA_8MMA_AtomIJNSA_17SM100_MMA_TF32_SSISK_SK_fLi128ELi128ELNSA_4UMMA5MajorE0ELSP_1ELNSO_7ScaleInE0ELSQ_0EEEEEENSA_6LayoutISE_NSB_IJNSC_ILi0EEESU_SU_EEEEENSB_IJNSA_10UnderscoreESX_SX_EEEEENS7_6detail27Sm100ImplicitGemmTileTraitsINSA_20SM90_TMA_LOAD_IM2COLENSA_14ComposedLayoutINSA_7SwizzleILi3ELi4ELi3EEENSA_18smem_ptr_flag_bitsILi32EEENST_INSB_IJNSC_ILi8EEENSC_ILi32EEEEEENSB_IJS19_SD_EEEEEEEvEENS11_INSA_13SM90_TMA_LOADENS13_INS14_ILi2ELi5ELi2EEES17_NST_INSB_IJS19_NSC_ILi4EEEEEENSB_IJSD_S19_EEEEEEEvEEEENS_8epilogue10collective18CollectiveEpilogueINS1O_23Sm100TmaWarpSpecializedILi4ELi2ELi16ELb1ELb0EEEJSJ_NSB_IJNST_ISG_SD_EENST_INSC_ILi16EEESD_EEEEESK_NSB_IJNSB_IJlllEEESD_SU_EEESK_S1Y_NS1O_6fusion15FusionCallbacksIS1S_NS1Z_17LinearCombinationISK_fSK_fLNS_15FloatRoundStyleE2EEESJ_S1W_JEEENSA_5SM1004TMEM4LOAD26SM100_TMEM_LOAD_32dp32b16xES12_NS13_INS14_ILi2ELi4ELi3EEES17_NST_INSB_IJS18_S1U_EEENSB_IJS1U_SD_EEEEEEENSA_39AutoVectorizingCopyWithAssumedAlignmentILi128EEENSA_21SM90_TMA_STORE_IM2COLES2D_S2F_S2F_EEEvvEEEEvNT_6ParamsE,(.L_x_204 - _ZN7cutlass13device_kernelINS_4conv6kernel13ConvUniversalINS1_16ConvProblemShapeILNS1_8OperatorE1ELi2EEENS1_10collective14CollectiveConvINS1_47MainloopSm100TmaUmmaWarpSpecializedImplicitGemmILS5_1ELi3ELi2ELi1ELi2EN4cute5tupleIJNSA_1CILi1EEESD_SD_EEEEENSB_IJNSC_ILi128EEESG_NSB_IJNSC_ILi64EEEEEEEEENS_10tfloat32_tESK_NSA_8TiledMMAINSA_8MMA_AtomIJNSA_17SM100_MMA_TF32_SSISK_SK_fLi128ELi128ELNSA_4UMMA5MajorE0ELSP_1ELNSO_7ScaleInE0ELSQ_0EEEEEENSA_6LayoutISE_NSB_IJNSC_ILi0EEESU_SU_EEEEENSB_IJNSA_10UnderscoreESX_SX_EEEEENS7_6detail27Sm100ImplicitGemmTileTraitsINSA_20SM90_TMA_LOAD_IM2COLENSA_14ComposedLayoutINSA_7SwizzleILi3ELi4ELi3EEENSA_18smem_ptr_flag_bitsILi32EEENST_INSB_IJNSC_ILi8EEENSC_ILi32EEEEEENSB_IJS19_SD_EEEEEEEvEENS11_INSA_13SM90_TMA_LOADENS13_INS14_ILi2ELi5ELi2EEES17_NST_INSB_IJS19_NSC_ILi4EEEEEENSB_IJSD_S19_EEEEEEEvEEEENS_8epilogue10collective18CollectiveEpilogueINS1O_23Sm100TmaWarpSpecializedILi4ELi2ELi16ELb1ELb0EEEJSJ_NSB_IJNST_ISG_SD_EENST_INSC_ILi16EEESD_EEEEESK_NSB_IJNSB_IJlllEEESD_SU_EEESK_S1Y_NS1O_6fusion15FusionCallbacksIS1S_NS1Z_17LinearCombinationISK_fSK_fLNS_15FloatRoundStyleE2EEESJ_S1W_JEEENSA_5SM1004TMEM4LOAD26SM100_TMEM_LOAD_32dp32b16xES12_NS13_INS14_ILi2ELi4ELi3EEES17_NST_INSB_IJS18_S1U_EEENSB_IJS1U_SD_EEEEEEENSA_39AutoVectorizingCopyWithAssumedAlignmentILi128EEENSA_21SM90_TMA_STORE_IM2COLES2D_S2F_S2F_EEEvvEEEEvNT_6ParamsE)
        .other          _ZN7cutlass13device_kernelINS_4conv6kernel13ConvUniversalINS1_16ConvProblemShapeILNS1_8OperatorE1ELi2EEENS1_10collective14CollectiveConvINS1_47MainloopSm100TmaUmmaWarpSpecializedImplicitGemmILS5_1ELi3ELi2ELi1ELi2EN4cute5tupleIJNSA_1CILi1EEESD_SD_EEEEENSB_IJNSC_ILi128EEESG_NSB_IJNSC_ILi64EEEEEEEEENS_10tfloat32_tESK_NSA_8TiledMMAINSA_8MMA_AtomIJNSA_17SM100_MMA_TF32_SSISK_SK_fLi128ELi128ELNSA_4UMMA5MajorE0ELSP_1ELNSO_7ScaleInE0ELSQ_0EEEEEENSA_6LayoutISE_NSB_IJNSC_ILi0EEESU_SU_EEEEENSB_IJNSA_10UnderscoreESX_SX_EEEEENS7_6detail27Sm100ImplicitGemmTileTraitsINSA_20SM90_TMA_LOAD_IM2COLENSA_14ComposedLayoutINSA_7SwizzleILi3ELi4ELi3EEENSA_18smem_ptr_flag_bitsILi32EEENST_INSB_IJNSC_ILi8EEENSC_ILi32EEEEEENSB_IJS19_SD_EEEEEEEvEENS11_INSA_13SM90_TMA_LOADENS13_INS14_ILi2ELi5ELi2EEES17_NST_INSB_IJS19_NSC_ILi4EEEEEENSB_IJSD_S19_EEEEEEEvEEEENS_8epilogue10collective18CollectiveEpilogueINS1O_23Sm100TmaWarpSpecializedILi4ELi2ELi16ELb1ELb0EEEJSJ_NSB_IJNST_ISG_SD_EENST_INSC_ILi16EEESD_EEEEESK_NSB_IJNSB_IJlllEEESD_SU_EEESK_S1Y_NS1O_6fusion15FusionCallbacksIS1S_NS1Z_17LinearCombinationISK_fSK_fLNS_15FloatRoundStyleE2EEESJ_S1W_JEEENSA_5SM1004TMEM4LOAD26SM100_TMEM_LOAD_32dp32b16xES12_NS13_INS14_ILi2ELi4ELi3EEES17_NST_INSB_IJS18_S1U_EEENSB_IJS1U_SD_EEEEEEENSA_39AutoVectorizingCopyWithAssumedAlignmentILi128EEENSA_21SM90_TMA_STORE_IM2COLES2D_S2F_S2F_EEEvvEEEEvNT_6ParamsE,@"STO_CUDA_ENTRY STV_DEFAULT"
_ZN7cutlass13device_kernelINS_4conv6kernel13ConvUniversalINS1_16ConvProblemShapeILNS1_8OperatorE1ELi2EEENS1_10collective14CollectiveConvINS1_47MainloopSm100TmaUmmaWarpSpecializedImplicitGemmILS5_1ELi3ELi2ELi1ELi2EN4cute5tupleIJNSA_1CILi1EEESD_SD_EEEEENSB_IJNSC_ILi128EEESG_NSB_IJNSC_ILi64EEEEEEEEENS_10tfloat32_tESK_NSA_8TiledMMAINSA_8MMA_AtomIJNSA_17SM100_MMA_TF32_SSISK_SK_fLi128ELi128ELNSA_4UMMA5MajorE0ELSP_1ELNSO_7ScaleInE0ELSQ_0EEEEEENSA_6LayoutISE_NSB_IJNSC_ILi0EEESU_SU_EEEEENSB_IJNSA_10UnderscoreESX_SX_EEEEENS7_6detail27Sm100ImplicitGemmTileTraitsINSA_20SM90_TMA_LOAD_IM2COLENSA_14ComposedLayoutINSA_7SwizzleILi3ELi4ELi3EEENSA_18smem_ptr_flag_bitsILi32EEENST_INSB_IJNSC_ILi8EEENSC_ILi32EEEEEENSB_IJS19_SD_EEEEEEEvEENS11_INSA_13SM90_TMA_LOADENS13_INS14_ILi2ELi5ELi2EEES17_NST_INSB_IJS19_NSC_ILi4EEEEEENSB_IJSD_S19_EEEEEEEvEEEENS_8epilogue10collective18CollectiveEpilogueINS1O_23Sm100TmaWarpSpecializedILi4ELi2ELi16ELb1ELb0EEEJSJ_NSB_IJNST_ISG_SD_EENST_INSC_ILi16EEESD_EEEEESK_NSB_IJNSB_IJlllEEESD_SU_EEESK_S1Y_NS1O_6fusion15FusionCallbacksIS1S_NS1Z_17LinearCombinationISK_fSK_fLNS_15FloatRoundStyleE2EEESJ_S1W_JEEENSA_5SM1004TMEM4LOAD26SM100_TMEM_LOAD_32dp32b16xES12_NS13_INS14_ILi2ELi4ELi3EEES17_NST_INSB_IJS18_S1U_EEENSB_IJS1U_SD_EEEEEEENSA_39AutoVectorizingCopyWithAssumedAlignmentILi128EEENSA_21SM90_TMA_STORE_IM2COLES2D_S2F_S2F_EEEvvEEEEvNT_6ParamsE:
[----:B------:R-:W1:Y:S01]  /*0000*/  LDC R1, c[0x0][0x37c] ;  /* 0x0000df00ff017b82 */ /* 0x000e620000000800 */
[----:B------:R-:W2:Y:S01]  /*0010*/  S2R R58, SR_TID.X ;  /* 0x00000000003a7919 */ /* 0x000ea20000002100 */
[----:B------:R-:W3:Y:S01]  /*0020*/  LDCU.64 UR8, c[0x0][0x890] ;  /* 0x00011200ff0877ac */ /* 0x000ee20008000a00 */
[----:B-1----:R-:W-:Y:S01]  /*0030*/  VIADD R1, R1, 0xfffffff8 ;  /* 0xfffffff801017836 */ /* 0x002fe20000000000 */
[----:B------:R-:W-:Y:S02]  /*0040*/  PRMT R60, RZ, 0x7610, R60 ;  /* 0x00007610ff3c7816 */ /* 0x000fe4000000003c */
[----:B------:R-:W-:Y:S01]  /*0050*/  ELECT P4, URZ, PT ;  /* 0x0000000000ff782f */ /* 0x000fe20003880000 */
[----:B---3--:R-:W-:-:S04]  /*0060*/  UISETP.NE.U32.AND UP0, UPT, UR8, URZ, UPT ;  /* 0x000000ff0800728c */ /* 0x008fc8000bf05070 */
[----:B------:R-:W-:Y:S01]  /*0070*/  UISETP.NE.AND.EX UP0, UPT, UR9, URZ, UPT, UP0 ;  /* 0x000000ff0900728c */ /* 0x000fe2000bf05300 */
[----:B--2---:R-:W-:-:S05]  /*0080*/  SHF.R.U32.HI R61, RZ, 0x5, R58 ;  /* 0x00000005ff3d7819 */ /* 0x004fca000001163a */
[----:B------:R-:W1:Y:S02]  /*0090*/  SHFL.IDX PT, R0, R61, RZ, 0x1f ;  /* 0x00001fff3d007589 */ /* 0x000e6400000e0000 */
[----:B-1----:R-:W-:Y:S01]  /*00a0*/  R2UR UR18, R0 ;  /* 0x00000000001272ca */ /* 0x002fe200000e0000 */
[----:B------:R-:W-:-:S14]  /*00b0*/  BRA.U UP0, `(.L_x_0) ;  /* 0x0000000100307547 */ /* 0x000fdc000b800000 */
[----:B------:R-:W1:Y:S02]  /*00c0*/  LDCU.64 UR4, c[0x0][0x888] ;  /* 0x00011100ff0477ac */ /* 0x000e640008000a00 */
[----:B-1----:R-:W-:-:S04]  /*00d0*/  UISETP.NE.U32.AND UP0, UPT, UR4, URZ, UPT ;  /* 0x000000ff0400728c */ /* 0x002fc8000bf05070 */
[----:B------:R-:W-:-:S09]  /*00e0*/  UISETP.NE.AND.EX UP0, UPT, UR5, URZ, UPT, UP0 ;  /* 0x000000ff0500728c */ /* 0x000fd2000bf05300 */
[----:B------:R-:W-:Y:S05]  /*00f0*/  BRA.U !UP0, `(.L_x_1) ;  /* 0x0000000108147547 */ /* 0x000fea000b800000 */
[----:B------:R-:W1:Y:S01]  /*0100*/  LDC.64 R2, c[0x0][0x888] ;  /* 0x00022200ff027b82 */ /* 0x000e620000000a00 */
[----:B------:R-:W1:Y:S02]  /*0110*/  LDCU.64 UR4, c[0x0][0x358] ;  /* 0x00006b00ff0477ac */ /* 0x000e640008000a00 */
[----:B-1----:R1:W5:Y:S01]  /*0120*/  LDG.E R27, desc[UR4][R2.64] ;  /* 0x00000004021b7981 */ /* 0x002362000c1e1900 */
[----:B------:R-:W-:Y:S01]  /*0130*/  HFMA2 R60, -RZ, RZ, 0, 5.9604644775390625e-08 ;  /* 0x00000001ff3c7431 */ /* 0x000fe200000001ff */
[----:B------:R-:W-:Y:S05]  /*0140*/  BRA `(.L_x_0) ;  /* 0x00000000000c7947 */ /* 0x000fea0003800000 */
.L_x_1:
[----:B------:R-:W1:Y:S01]  /*0150*/  LDCU UR4, c[0x0][0x880] ;  /* 0x00011000ff0477ac */ /* 0x000e620008000800 */
[----:B------:R-:W-:Y:S01]  /*0160*/  HFMA2 R60, -RZ, RZ, 0, 5.9604644775390625e-08 ;  /* 0x00000001ff3c7431 */ /* 0x000fe200000001ff */
[----:B-1----:R-:W-:-:S07]  /*0170*/  MOV R27, UR4 ;  /* 0x00000004001b7c02 */ /* 0x002fce0008000f00 */
.L_x_0:
[----:B------:R-:W2:Y:S02]  /*0180*/  LDCU.64 UR4, c[0x0][0x8b0] ;  /* 0x00011600ff0477ac */ /* 0x000ea40008000a00 */
[----:B--2---:R-:W-:-:S04]  /*0190*/  UISETP.NE.U32.AND UP0, UPT, UR4, URZ, UPT ;  /* 0x000000ff0400728c */ /* 0x004fc8000bf05070 */
[----:B------:R-:W-:-:S09]  /*01a0*/  UISETP.NE.AND.EX UP0, UPT, UR5, URZ, UPT, UP0 ;  /* 0x000000ff0500728c */ /* 0x000fd2000bf05300 */
[----:B------:R-:W-:Y:S05]  /*01b0*/  BRA.U UP0, `(.L_x_2) ;  /* 0x0000000100287547 */ /* 0x000fea000b800000 */
[----:B------:R-:W2:Y:S02]  /*01c0*/  LDCU.64 UR4, c[0x0][0x8a8] ;  /* 0x00011500ff0477ac */ /* 0x000ea40008000a00 */
[----:B--2---:R-:W-:-:S04]  /*01d0*/  UISETP.NE.U32.AND UP0, UPT, UR4, URZ, UPT ;  /* 0x000000ff0400728c */ /* 0x004fc8000bf05070 */
[----:B------:R-:W-:-:S09]  /*01e0*/  UISETP.NE.AND.EX UP0, UPT, UR5, URZ, UPT, UP0 ;  /* 0x000000ff0500728c */ /* 0x000fd2000bf05300 */
[----:B------:R-:W-:Y:S05]  /*01f0*/  BRA.U !UP0, `(.L_x_3) ;  /* 0x0000000108107547 */ /* 0x000fea000b800000 */
[----:B------:R-:W2:Y:S01]  /*0200*/  LDC.64 R24, c[0x0][0x8a8] ;  /* 0x00022a00ff187b82 */ /* 0x000ea20000000a00 */
[----:B------:R-:W2:Y:S02]  /*0210*/  LDCU.64 UR4, c[0x0][0x358] ;  /* 0x00006b00ff0477ac */ /* 0x000ea40008000a00 */
[----:B--2---:R2:W5:Y:S01]  /*0220*/  LDG.E R24, desc[UR4][R24.64] ;  /* 0x0000000418187981 */ /* 0x004562000c1e1900 */
[----:B------:R-:W-:Y:S05]  /*0230*/  BRA `(.L_x_2) ;  /* 0x0000000000087947 */ /* 0x000fea0003800000 */
.L_x_3:
[----:B------:R-:W2:Y:S02]  /*0240*/  LDCU UR4, c[0x0][0x8a0] ;  /* 0x00011400ff0477ac */ /* 0x000ea40008000800 */
[----:B--2---:R-:W-:Y:S02]  /*0250*/  MOV R24, UR4 ;  /* 0x0000000400187c02 */ /* 0x004fe40008000f00 */
.L_x_2:
[----:B------:R-:W-:Y:S01]  /*0260*/  IMAD.U32 R0, RZ, RZ, UR18 ;  /* 0x00000012ff007e24 */ /* 0x000fe2000f8e00ff */
[----:B------:R-:W-:Y:S04]  /*0270*/  BSSY.RECONVERGENT B0, `(.L_x_4) ;  /* 0x000000c000007945 */ /* 0x000fe80003800200 */
[C---:B------:R-:W-:Y:S02]  /*0280*/  ISETP.NE.OR P1, PT, R0.reuse, 0x1, !P4 ;  /* 0x000000010000780c */ /* 0x040fe40006725670 */
[----:B------:R-:W-:-:S11]  /*0290*/  ISETP.NE.OR P0, PT, R0, 0x3, !P4 ;  /* 0x000000030000780c */ /* 0x000fd60006705670 */
[----:B------:R-:W-:Y:S05]  /*02a0*/  @P1 BRA `(.L_x_5) ;  /* 0x0000000000201947 */ /* 0x000fea0003800000 */
[----:B------:R-:W3:Y:S02]  /*02b0*/  LDCU.64 UR4, c[0x0][0x348] ;  /* 0x00006900ff0477ac */ /* 0x000ee40008000a00 */
[----:B---3--:R-:W-:Y:S02]  /*02c0*/  UIADD3 UR6, UP1, UPT, UR4, 0x80, URZ ;  /* 0x0000008004067890 */ /* 0x008fe4000ff3e0ff */
[----:B------:R-:W-:Y:S02]  /*02d0*/  UIADD3 UR4, UP0, UPT, UR4, 0x180, URZ ;  /* 0x0000018004047890 */ /* 0x000fe4000ff1e0ff */
[----:B------:R-:W-:Y:S02]  /*02e0*/  UIADD3.X UR7, UPT, UPT, URZ, UR5, URZ, UP1, !UPT ;  /* 0x00000005ff077290 */ /* 0x000fe40008ffe4ff */
[----:B------:R-:W-:-:S07]  /*02f0*/  UIADD3.X UR5, UPT, UPT, URZ, UR5, URZ, UP0, !UPT ;  /* 0x00000005ff057290 */ /* 0x000fce00087fe4ff */
[----:B------:R3:W-:Y:S02]  /*0300*/  UTMACCTL.PF [UR6] ;  /* 0x00000000060079b9 */ /* 0x0007e40008040000 */
[----:B------:R3:W-:Y:S02]  /*0310*/  UTMACCTL.PF [UR4] ;  /* 0x00000000040079b9 */ /* 0x0007e40008040000 */
[----:B---3--:R-:W-:Y:S01]  /*0320*/  NOP ;  /* 0x0000000000007918 */ /* 0x008fe20000000000 */
.L_x_5:
[----:B------:R-:W-:Y:S05]  /*0330*/  BSYNC.RECONVERGENT B0 ;  /* 0x0000000000007941 */ /* 0x000fea0003800200 */
.L_x_4:
[----:B------:R-:W-:Y:S04]  /*0340*/  BSSY.RECONVERGENT B0, `(.L_x_6) ;  /* 0x000000a000007945 */ /* 0x000fe80003800200 */
        /* <DEDUP_REMOVED lines=9> */
.L_x_7:
[----:B------:R-:W-:Y:S05]  /*03e0*/  BSYNC.RECONVERGENT B0 ;  /* 0x0000000000007941 */ /* 0x000fea0003800200 */
.L_x_6:
[----:B------:R-:W3:Y:S01]  /*03f0*/  LDCU.64 UR4, c[0x0][0x888] ;  /* 0x00011100ff0477ac */ /* 0x000ee20008000a00 */
[----:B------:R-:W-:Y:S02]  /*0400*/  UISETP.EQ.U32.AND UP2, UPT, UR8, URZ, UPT ;  /* 0x000000ff0800728c */ /* 0x000fe4000bf42070 */
[----:B------:R-:W-:Y:S02]  /*0410*/  UPLOP3.LUT UP3, UPT, UPT, UPT, UPT, 0x80, 0x8 ;  /* 0x000000000008789c */ /* 0x000fe40003f6f070 */
[----:B---3--:R-:W-:-:S04]  /*0420*/  UISETP.NE.U32.AND UP0, UPT, UR4, URZ, UPT ;  /* 0x000000ff0400728c */ /* 0x008fc8000bf05070 */
[----:B------:R-:W-:-:S04]  /*0430*/  UISETP.NE.AND.EX UP1, UPT, UR5, URZ, UPT, UP0 ;  /* 0x000000ff0500728c */ /* 0x000fc8000bf25300 */
[----:B------:R-:W-:-:S04]  /*0440*/  UISETP.EQ.OR.EX UP4, UPT, UR9, URZ, !UP1, UP2 ;  /* 0x000000ff0900728c */ /* 0x000fc8000cf82720 */
[----:B------:R-:W-:-:S06]  /*0450*/  UP2UR UR4, UPR, URZ, 0x10 ;  /* 0x00000010ff047883 */ /* 0x000fcc0008000000 */
[----:B------:R-:W-:Y:S01]  /*0460*/  MOV R70, UR4 ;  /* 0x0000000400467c02 */ /* 0x000fe20008000f00 */
[----:B------:R-:W-:Y:S06]  /*0470*/  BRA.U !UP4, `(.L_x_8) ;  /* 0x000000010c207547 */ /* 0x000fec000b800000 */
[----:B------:R-:W-:Y:S01]  /*0480*/  UISETP.NE.U32.AND UP2, UPT, UR8, URZ, UPT ;  /* 0x000000ff0800728c */ /* 0x000fe2000bf45070 */
[----:B-----5:R-:W-:Y:S01]  /*0490*/  FSETP.NEU.AND P0, PT, R27, RZ, PT ;  /* 0x000000ff1b00720b */ /* 0x020fe20003f0d000 */
[----:B------:R-:W-:Y:S02]  /*04a0*/  USEL UR4, URZ, 0xffffffff, UP1 ;  /* 0xffffffffff047887 */ /* 0x000fe40008800000 */
[----:B------:R-:W-:-:S10]  /*04b0*/  UISETP.NE.AND.EX UP2, UPT, UR9, URZ, UPT, UP2 ;  /* 0x000000ff0900728c */ /* 0x000fd4000bf45320 */
[----:B------:R-:W-:Y:S01]  /*04c0*/  VOTEU.ANY UP0, P0 ;  /* 0x0000000000ff7886 */ /* 0x000fe20000000100 */
[----:B------:R-:W-:-:S04]  /*04d0*/  @!UP2 USEL UR4, URZ, 0xffffffff, UP0 ;  /* 0xffffffffff04a887 */ /* 0x000fc80008000000 */
[----:B------:R-:W-:-:S04]  /*04e0*/  ULOP3.LUT UR4, UR4, 0x1, URZ, 0xc0, !UPT ;  /* 0x0000000104047892 */ /* 0x000fc8000f8ec0ff */
[----:B------:R-:W-:-:S11]  /*04f0*/  UISETP.NE.U32.AND UP3, UPT, UR4, 0x1, UPT ;  /* 0x000000010400788c */ /* 0x000fd6000bf65070 */
.L_x_8:
[----:B-1----:R-:W1:Y:S01]  /*0500*/  SHFL.IDX PT, R2, R61, RZ, 0x1f ;  /* 0x00001fff3d027589 */ /* 0x002e6200000e0000 */
[----:B------:R-:W-:-:S04]  /*0510*/  UISETP.NE.AND UP0, UPT, UR18, 0x2, UPT ;  /* 0x000000021200788c */ /* 0x000fc8000bf05270 */
[----:B------:R-:W-:Y:S01]  /*0520*/  USEL UR70, URZ, 0x1, UP0 ;  /* 0x00000001ff467887 */ /* 0x000fe20008000000 */
[----:B-1----:R-:W-:-:S13]  /*0530*/  ISETP.NE.AND P0, PT, R2, RZ, PT ;  /* 0x000000ff0200720c */ /* 0x002fda0003f05270 */
[----:B------:R-:W-:Y:S05]  /*0540*/  @P0 BRA `(.L_x_9) ;  /* 0x0000000000400947 */ /* 0x000fea0003800000 */
[----:B------:R-:W1:Y:S01]  /*0550*/  S2UR UR4, SR_CgaCtaId ;  /* 0x00000000000479c3 */ /* 0x000e620000008800 */
[----:B------:R-:W-:Y:S01]  /*0560*/  UMOV UR5, 0x400 ;  /* 0x0000040000057882 */ /* 0x000fe20000000000 */
[----:B------:R-:W-:Y:S01]  /*0570*/  UMOV UR6, 0x1 ;  /* 0x0000000100067882 */ /* 0x000fe20000000000 */
[----:B------:R-:W-:Y:S01]  /*0580*/  ELECT P0, URZ, PT ;  /* 0x0000000000ff782f */ /* 0x000fe20003800000 */
[----:B------:R-:W-:-:S04]  /*0590*/  UIADD3 UR6, UPT, UPT, -UR6, 0x100000, URZ ;  /* 0x0010000006067890 */ /* 0x000fc8000fffe1ff */
[----:B------:R-:W-:Y:S02]  /*05a0*/  USHF.L.U32 UR7, UR6, 0xb, URZ ;  /* 0x0000000b06077899 */ /* 0x000fe400080006ff */
[----:B------:R-:W-:Y:S02]  /*05b0*/  USHF.L.U32 UR6, UR6, 0x1, URZ ;  /* 0x0000000106067899 */ /* 0x000fe400080006ff */
[----:B-1----:R-:W-:Y:S01]  /*05c0*/  ULEA UR4, UR4, UR5, 0x18 ;  /* 0x0000000504047291 */ /* 0x002fe2000f8ec0ff */
[----:B------:R-:W1:Y:S11]  /*05d0*/  FENCE.VIEW.ASYNC.S ;  /* 0x00000000000073c6 */ /* 0x000e760000000000 */
[----:B-1----:R1:W3:Y:S01]  /*05e0*/  SYNCS.EXCH.64 URZ, [UR4], UR6 ;  /* 0x0000000604ff75b2 */ /* 0x0022e20008000100 */
[----:B------:R1:W4:Y:S01]  /*05f0*/  SYNCS.EXCH.64 URZ, [UR4+0x18], UR6 ;  /* 0x0000180604ff75b2 */ /* 0x0003220008000100 */
[----:B------:R1:W1:Y:S01]  /*0600*/  SYNCS.EXCH.64 URZ, [UR4+0x8], UR6 ;  /* 0x0000080604ff75b2 */ /* 0x0002620008000100 */
[----:B------:R1:W1:Y:S01]  /*0610*/  SYNCS.EXCH.64 URZ, [UR4+0x20], UR6 ;  /* 0x0000200604ff75b2 */ /* 0x0002620008000100 */
[----:B------:R1:W1:Y:S01]  /*0620*/  SYNCS.EXCH.64 URZ, [UR4+0x10], UR6 ;  /* 0x0000100604ff75b2 */ /* 0x0002620008000100 */
[----:B------:R1:W1:Y:S01]  /*0630*/  SYNCS.EXCH.64 URZ, [UR4+0x28], UR6 ;  /* 0x0000280604ff75b2 */ /* 0x0002620008000100 */
[----:B------:R-:W-:Y:S01]  /*0640*/  NOP ;  /* 0x0000000000007918 */ /* 0x000fe20000000000 */
.L_x_9:
[----:B------:R-:W2:Y:S01]  /*0650*/  SHFL.IDX PT, R2, R61, RZ, 0x1f ;  /* 0x00001fff3d027589 */ /* 0x000ea200000e0000 */
[----:B------:R-:W-:Y:S01]  /*0660*/  NOP ;  /* 0x0000000000007918 */ /* 0x000fe20000000000 */
[----:B--2---:R-:W-:-:S13]  /*0670*/  ISETP.NE.AND P0, PT, R2, 0x1, PT ;  /* 0x000000010200780c */ /* 0x004fda0003f05270 */
[----:B------:R-:W-:Y:S05]  /*0680*/  @P0 BRA `(.L_x_10) ;  /* 0x0000000000580947 */ /* 0x000fea0003800000 */
[----:B-1----:R-:W1:Y:S01]  /*0690*/  S2UR UR4, SR_CgaCtaId ;  /* 0x00000000000479c3 */ /* 0x002e620000008800 */
[----:B------:R-:W-:Y:S01]  /*06a0*/  UMOV UR5, 0x400 ;  /* 0x0000040000057882 */ /* 0x000fe20000000000 */
[----:B------:R-:W-:Y:S01]  /*06b0*/  UMOV UR8, 0x20 ;  /* 0x0000002000087882 */ /* 0x000fe20000000000 */
[----:B------:R-:W-:Y:S01]  /*06c0*/  UMOV UR6, 0x80 ;  /* 0x0000008000067882 */ /* 0x000fe20000000000 */
[----:B------:R-:W-:-:S04]  /*06d0*/  UIADD3 UR8, UPT, UPT, -UR8, 0x100000, URZ ;  /* 0x0010000008087890 */ /* 0x000fc8000fffe1ff */
[----:B------:R-:W-:Y:S02]  /*06e0*/  USHF.L.U32 UR9, UR8, 0xb, URZ ;  /* 0x0000000b08097899 */ /* 0x000fe400080006ff */
[----:B------:R-:W-:Y:S02]  /*06f0*/  USHF.L.U32 UR8, UR8, 0x1, URZ ;  /* 0x0000000108087899 */ /* 0x000fe400080006ff */
[----:B------:R-:W-:-:S04]  /*0700*/  UIADD3 UR6, UPT, UPT, -UR6, 0x100000, URZ ;  /* 0x0010000006067890 */ /* 0x000fc8000fffe1ff */
[----:B------:R-:W-:Y:S02]  /*0710*/  USHF.L.U32 UR7, UR6, 0xb, URZ ;  /* 0x0000000b06077899 */ /* 0x000fe400080006ff */
[----:B------:R-:W-:Y:S01]  /*0720*/  USHF.L.U32 UR6, UR6, 0x1, URZ ;  /* 0x0000000106067899 */ /* 0x000fe200080006ff */
[----:B------:R-:W-:Y:S01]  /*0730*/  ELECT P0, URZ, PT ;  /* 0x0000000000ff782f */ /* 0x000fe20003800000 */
[----:B-1----:R-:W-:Y:S01]  /*0740*/  ULEA UR4, UR4, UR5, 0x18 ;  /* 0x0000000504047291 */ /* 0x002fe2000f8ec0ff */
[----:B------:R-:W1:Y:S11]  /*0750*/  FENCE.VIEW.ASYNC.S ;  /* 0x00000000000073c6 */ /* 0x000e760000000000 */
[----:B-1----:R2:W1:Y:S01]  /*0760*/  SYNCS.EXCH.64 URZ, [UR4+0x30], UR8 ;  /* 0x0000300804ff75b2 */ /* 0x0024620008000100 */
[----:B------:R2:W1:Y:S01]  /*0770*/  SYNCS.EXCH.64 URZ, [UR4+0x50], UR6 ;  /* 0x0000500604ff75b2 */ /* 0x0004620008000100 */
[----:B------:R2:W1:Y:S01]  /*0780*/  SYNCS.EXCH.64 URZ, [UR4+0x38], UR8 ;  /* 0x0000380804ff75b2 */ /* 0x0004620008000100 */
[----:B------:R2:W1:Y:S01]  /*0790*/  SYNCS.EXCH.64 URZ, [UR4+0x58], UR6 ;  /* 0x0000580604ff75b2 */ /* 0x0004620008000100 */
[----:B------:R2:W1:Y:S01]  /*07a0*/  SYNCS.EXCH.64 URZ, [UR4+0x40], UR8 ;  /* 0x0000400804ff75b2 */ /* 0x0004620008000100 */
[----:B------:R2:W1:Y:S01]  /*07b0*/  SYNCS.EXCH.64 URZ, [UR4+0x60], UR6 ;  /* 0x0000600604ff75b2 */ /* 0x0004620008000100 */
[----:B------:R2:W1:Y:S01]  /*07c0*/  SYNCS.EXCH.64 URZ, [UR4+0x48], UR8 ;  /* 0x0000480804ff75b2 */ /* 0x0004620008000100 */
[----:B------:R2:W1:Y:S02]  /*07d0*/  SYNCS.EXCH.64 URZ, [UR4+0x68], UR6 ;  /* 0x0000680604ff75b2 */ /* 0x0004640008000100 */
[----:B--2---:R-:W-:Y:S01]  /*07e0*/  NOP ;  /* 0x0000000000007918 */ /* 0x004fe20000000000 */
.L_x_10:
[----:B------:R-:W2:Y:S01]  /*07f0*/  SHFL.IDX PT, R2, R61, RZ, 0x1f ;  /* 0x00001fff3d027589 */ /* 0x000ea200000e0000 */
[----:B------:R-:W-:Y:S01]  /*0800*/  NOP ;  /* 0x0000000000007918 */ /* 0x000fe20000000000 */
[----:B--2---:R-:W-:-:S13]  /*0810*/  ISETP.NE.AND P0, PT, R2, 0x3, PT ;  /* 0x000000030200780c */ /* 0x004fda0003f05270 */
[----:B------:R-:W-:Y:S05]  /*0820*/  @P0 BRA `(.L_x_11) ;  /* 0x0000000000300947 */ /* 0x000fea0003800000 */
[----:B-1----:R-:W1:Y:S01]  /*0830*/  S2UR UR4, SR_CgaCtaId ;  /* 0x00000000000479c3 */ /* 0x002e620000008800 */
[----:B------:R-:W-:Y:S01]  /*0840*/  UMOV UR6, 0x400 ;  /* 0x0000040000067882 */ /* 0x000fe20000000000 */
[----:B------:R-:W-:Y:S01]  /*0850*/  UMOV UR5, 0x20 ;  /* 0x0000002000057882 */ /* 0x000fe20000000000 */
[----:B------:R-:W-:Y:S01]  /*0860*/  ELECT P0, URZ, PT ;  /* 0x0000000000ff782f */ /* 0x000fe20003800000 */
[----:B-1----:R-:W-:Y:S02]  /*0870*/  ULEA UR6, UR4, UR6, 0x18 ;  /* 0x0000000604067291 */ /* 0x002fe4000f8ec0ff */
[----:B------:R-:W-:-:S04]  /*0880*/  UIADD3 UR4, UPT, UPT, -UR5, 0x100000, URZ ;  /* 0x0010000005047890 */ /* 0x000fc8000fffe1ff */
[----:B------:R-:W-:Y:S02]  /*0890*/  USHF.L.U32 UR5, UR4, 0xb, URZ ;  /* 0x0000000b04057899 */ /* 0x000fe400080006ff */
[----:B------:R-:W-:Y:S01]  /*08a0*/  USHF.L.U32 UR4, UR4, 0x1, URZ ;  /* 0x0000000104047899 */ /* 0x000fe200080006ff */
[----:B------:R-:W1:Y:S11]  /*08b0*/  FENCE.VIEW.ASYNC.S ;  /* 0x00000000000073c6 */ /* 0x000e760000000000 */
[----:B-1----:R2:W1:Y:S01]  /*08c0*/  SYNCS.EXCH.64 URZ, [UR6+0x70], UR4 ;  /* 0x0000700406ff75b2 */ /* 0x0024620008000100 */
[----:B------:R2:W1:Y:S02]  /*08d0*/  SYNCS.EXCH.64 URZ, [UR6+0x78], UR4 ;  /* 0x0000780406ff75b2 */ /* 0x0004640008000100 */
[----:B--2---:R-:W-:Y:S01]  /*08e0*/  NOP ;  /* 0x0000000000007918 */ /* 0x004fe20000000000 */
.L_x_11:
[----:B------:R-:W2:Y:S01]  /*08f0*/  SHFL.IDX PT, R2, R61, RZ, 0x1f ;  /* 0x00001fff3d027589 */ /* 0x000ea200000e0000 */
[----:B------:R-:W-:Y:S01]  /*0900*/  NOP ;  /* 0x0000000000007918 */ /* 0x000fe20000000000 */
[----:B--2---:R-:W-:-:S13]  /*0910*/  ISETP.NE.AND P0, PT, R2, 0x4, PT ;  /* 0x000000040200780c */ /* 0x004fda0003f05270 */
[----:B------:R-:W-:Y:S05]  /*0920*/  @P0 BRA `(.L_x_12) ;  /* 0x0000000000440947 */ /* 0x000fea0003800000 */
[----:B-1----:R-:W1:Y:S01]  /*0930*/  S2UR UR6, SR_CgaCtaId ;  /* 0x00000000000679c3 */ /* 0x002e620000008800 */
[----:B------:R-:W-:Y:S01]  /*0940*/  UMOV UR4, 0x100 ;  /* 0x0000010000047882 */ /* 0x000fe20000000000 */
[----:B------:R-:W-:Y:S01]  /*0950*/  UMOV UR5, 0x400 ;  /* 0x0000040000057882 */ /* 0x000fe20000000000 */
[----:B------:R-:W-:Y:S01]  /*0960*/  USEL UR4, UR4, 0xe0, UP3 ;  /* 0x000000e004047887 */ /* 0x000fe20009800000 */
[----:B------:R-:W-:Y:S01]  /*0970*/  UMOV UR8, 0x1 ;  /* 0x0000000100087882 */ /* 0x000fe20000000000 */
[----:B------:R-:W-:Y:S01]  /*0980*/  ELECT P0, URZ, PT ;  /* 0x0000000000ff782f */ /* 0x000fe20003800000 */
[----:B------:R-:W-:-:S04]  /*0990*/  UIADD3 UR8, UPT, UPT, -UR8, 0x100000, URZ ;  /* 0x0010000008087890 */ /* 0x000fc8000fffe1ff */
[----:B------:R-:W-:Y:S02]  /*09a0*/  USHF.L.U32 UR9, UR8, 0xb, URZ ;  /* 0x0000000b08097899 */ /* 0x000fe400080006ff */
[----:B------:R-:W-:Y:S02]  /*09b0*/  USHF.L.U32 UR8, UR8, 0x1, URZ ;  /* 0x0000000108087899 */ /* 0x000fe400080006ff */
[----:B-1----:R-:W-:Y:S02]  /*09c0*/  ULEA UR6, UR6, UR5, 0x18 ;  /* 0x0000000506067291 */ /* 0x002fe4000f8ec0ff */
[----:B------:R-:W-:-:S04]  /*09d0*/  UIADD3 UR4, UPT, UPT, -UR4, 0x100000, URZ ;  /* 0x0010000004047890 */ /* 0x000fc8000fffe1ff */
[----:B------:R-:W-:Y:S02]  /*09e0*/  USHF.L.U32 UR5, UR4, 0xb, URZ ;  /* 0x0000000b04057899 */ /* 0x000fe400080006ff */
[----:B------:R-:W-:Y:S01]  /*09f0*/  USHF.L.U32 UR4, UR4, 0x1, URZ ;  /* 0x0000000104047899 */ /* 0x000fe200080006ff */
[----:B------:R-:W1:Y:S03]  /*0a00*/  FENCE.VIEW.ASYNC.S ;  /* 0x00000000000073c6 */ /* 0x000e660000000000 */
[----:B-1----:R2:W1:Y:S08]  /*0a10*/  SYNCS.EXCH.64 URZ, [UR6+0x80], UR8 ;  /* 0x0000800806ff75b2 */ /* 0x0024700008000100 */
[----:B------:R2:W1:Y:S02]  /*0a20*/  SYNCS.EXCH.64 URZ, [UR6+0x88], UR4 ;  /* 0x0000880406ff75b2 */ /* 0x0004640008000100 */
[----:B--2---:R-:W-:Y:S01]  /*0a30*/  NOP ;  /* 0x0000000000007918 */ /* 0x004fe20000000000 */
.L_x_12:
[----:B------:R-:W2:Y:S01]  /*0a40*/  SHFL.IDX PT, R2, R61, RZ, 0x1f ;  /* 0x00001fff3d027589 */ /* 0x000ea200000e0000 */
[----:B------:R-:W1:Y:S01]  /*0a50*/  S2UR UR50, SR_CTAID.X ;  /* 0x00000000003279c3 */ /* 0x000e620000002500 */
[----:B------:R-:W-:-:S07]  /*0a60*/  NOP ;  /* 0x0000000000007918 */ /* 0x000fce0000000000 */
[----:B------:R-:W1:Y:S01]  /*0a70*/  S2UR UR21, SR_CTAID.Y ;  /* 0x00000000001579c3 */ /* 0x000e620000002600 */
[----:B--2---:R-:W-:-:S13]  /*0a80*/  ISETP.NE.AND P0, PT, R2, 0x5, PT ;  /* 0x000000050200780c */ /* 0x004fda0003f05270 */
[----:B-1----:R-:W-:Y:S05]  /*0a90*/  @P0 BRA `(.L_x_13) ;  /* 0x0000000000480947 */ /* 0x002fea0003800000 */
[----:B------:R-:W1:Y:S01]  /*0aa0*/  S2UR UR4, SR_CgaCtaId ;  /* 0x00000000000479c3 */ /* 0x000e620000008800 */
        /* <DEDUP_REMOVED lines=12> */
[----:B-1----:R1:W2:Y:S01]  /*0b70*/  SYNCS.EXCH.64 URZ, [UR4+0x90], UR8 ;  /* 0x0000900804ff75b2 */ /* 0x0022a20008000100 */
[----:B------:R1:W1:Y:S01]  /*0b80*/  SYNCS.EXCH.64 URZ, [UR4+0xa0], UR6 ;  /* 0x0000a00604ff75b2 */ /* 0x0002620008000100 */
[----:B------:R1:W1:Y:S01]  /*0b90*/  SYNCS.EXCH.64 URZ, [UR4+0x98], UR8 ;  /* 0x0000980804ff75b2 */ /* 0x0002620008000100 */
[----:B------:R1:W1:Y:S01]  /*0ba0*/  SYNCS.EXCH.64 URZ, [UR4+0xa8], UR6 ;  /* 0x0000a80604ff75b2 */ /* 0x0002620008000100 */
[----:B------:R-:W-:Y:S01]  /*0bb0*/  NOP ;  /* 0x0000000000007918 */ /* 0x000fe20000000000 */
.L_x_13:
[----:B------:R-:W-:-:S05]  /*0bc0*/  CS2R.32 R53, SR_CgaSize ;  /* 0x0000000000357805 */ /* 0x000fca0000008a00 */
[----:B------:R-:W-:-:S05]  /*0bd0*/  IMAD R53, R53, -0xa0, RZ ;  /* 0xffffff6035357824 */ /* 0x000fca00078e02ff */
[----:B------:R-:W-:-:S14]  /*0be0*/  R2UR UR5, R53 ;  /* 0x00000000350572ca */ /* 0x000fdc00000e0000 */
[----:B------:R-:W3:Y:S01]  /*0bf0*/  LDCU UR5, c[0x0][UR5+0x2b0] ;  /* 0x00005600050577ac */ /* 0x000ee20008000800 */
[----:B------:R-:W-:Y:S02]  /*0c00*/  I2FP.F32.U32 R53, UR50 ;  /* 0x0000003200357c45 */ /* 0x000fe40008201000 */
[----:B------:R-:W-:-:S05]  /*0c10*/  CS2R.32 R3, SR_CgaSize ;  /* 0x0000000000037805 */ /* 0x000fca0000008a00 */
[----:B------:R-:W-:-:S06]  /*0c20*/  IMAD R3, R3, -0xa0, RZ ;  /* 0xffffff6003037824 */ /* 0x000fcc00078e02ff */
[----:B------:R-:W4:Y:S01]  /*0c30*/  LDC R3, c[0x0][R3+0x2a0] ;  /* 0x0000a80003037b82 */ /* 0x000f220000000800 */
[----:B------:R-:W-:Y:S02]  /*0c40*/  I2FP.F32.U32 R52, UR21 ;  /* 0x0000001500347c45 */ /* 0x000fe40008201000 */
[----:B------:R-:W-:-:S05]  /*0c50*/  CS2R.32 R2, SR_CgaSize ;  /* 0x0000000000027805 */ /* 0x000fca0000008a00 */
[----:B------:R-:W-:-:S05]  /*0c60*/  IMAD R2, R2, -0xa0, RZ ;  /* 0xffffff6002027824 */ /* 0x000fca00078e02ff */
[----:B-1----:R-:W-:-:S14]  /*0c70*/  R2UR UR4, R2 ;  /* 0x00000000020472ca */ /* 0x002fdc00000e0000 */
[----:B------:R-:W1:Y:S01]  /*0c80*/  LDCU UR4, c[0x0][UR4+0x2b4] ;  /* 0x00005680040477ac */ /* 0x000e620008000800 */
[----:B------:R-:W-:Y:S01]  /*0c90*/  NOP ;  /* 0x0000000000007918 */ /* 0x000fe20000000000 */
[----:B------:R-:W2:Y:S01]  /*0ca0*/  LDCU UR19, c[0x0][0xb24] ;  /* 0x00016480ff1377ac */ /* 0x000ea20008000800 */
[----:B------:R-:W-:-:S05]  /*0cb0*/  CS2R.32 R2, SR_CgaSize ;  /* 0x0000000000027805 */ /* 0x000fca0000008a00 */
[----:B------:R-:W-:-:S06]  /*0cc0*/  IMAD R2, R2, -0xa0, RZ ;  /* 0xffffff6002027824 */ /* 0x000fcc00078e02ff */
[----:B------:R-:W4:Y:S01]  /*0cd0*/  LDC R2, c[0x0][R2+0x2a4] ;  /* 0x0000a90002027b82 */ /* 0x000f220000000800 */
[----:B---3--:R-:W-:-:S07]  /*0ce0*/  FMUL R53, R53, UR5 ;  /* 0x0000000535357c20 */ /* 0x008fce0008400000 */
[----:B------:R-:W3:Y:S01]  /*0cf0*/  S2UR UR51, SR_CTAID.Z ;  /* 0x00000000003379c3 */ /* 0x000ee20000002700 */
[----:B-1----:R-:W-:Y:S01]  /*0d00*/  FMUL R52, R52, UR4 ;  /* 0x0000000434347c20 */ /* 0x002fe20008400000 */
[----:B------:R-:W1:Y:S01]  /*0d10*/  F2I.U32.TRUNC.NTZ R53, R53 ;  /* 0x0000003500357305 */ /* 0x000e62000020f000 */
[----:B--2---:R-:W-:-:S07]  /*0d20*/  UISETP.GE.AND UP0, UPT, UR19, 0x1, UPT ;  /* 0x000000011300788c */ /* 0x004fce000bf06270 */
[----:B------:R-:W2:Y:S01]  /*0d30*/  F2I.U32.TRUNC.NTZ R52, R52 ;  /* 0x0000003400347305 */ /* 0x000ea2000020f000 */
[----:B-1----:R-:W-:-:S05]  /*0d40*/  IADD3 R53, PT, PT, -R53, RZ, RZ ;  /* 0x000000ff35357210 */ /* 0x002fca0007ffe1ff */
[----:B----4-:R-:W-:Y:S01]  /*0d50*/  IMAD R53, R3, R53, UR50 ;  /* 0x0000003203357e24 */ /* 0x010fe2000f8e0235 */
[----:B--2---:R-:W-:-:S05]  /*0d60*/  IADD3 R52, PT, PT, -R52, RZ, RZ ;  /* 0x000000ff34347210 */ /* 0x004fca0007ffe1ff */
[----:B------:R-:W-:Y:S01]  /*0d70*/  IMAD R52, R2, R52, UR21 ;  /* 0x0000001502347e24 */ /* 0x000fe2000f8e0234 */
[----:B------:R-:W-:Y:S06]  /*0d80*/  BAR.SYNC.DEFER_BLOCKING 0x0 ;  /* 0x0000000000007b1d */ /* 0x000fec0000010000 */
[----:B---3--:R-:W-:Y:S05]  /*0d90*/  BRA.U !UP0, `(.L_x_14) ;  /* 0x0000000108d47547 */ /* 0x008fea000b800000 */
[----:B------:R-:W1:Y:S01]  /*0da0*/  LDCU.128 UR24, c[0x0][0xb10] ;  /* 0x00016200ff1877ac */ /* 0x000e620008000c00 */
[----:B------:R-:W2:Y:S01]  /*0db0*/  LDCU UR6, c[0x0][0x370] ;  /* 0x00006e00ff0677ac */ /* 0x000ea20008000800 */
[----:B------:R-:W3:Y:S01]  /*0dc0*/  LDCU UR4, c[0x0][0x374] ;  /* 0x00006e80ff0477ac */ /* 0x000ee20008000800 */
[----:B------:R-:W4:Y:S01]  /*0dd0*/  LDCU UR20, c[0x0][0xb0c] ;  /* 0x00016180ff1477ac */ /* 0x000f220008000800 */
[----:B------:R-:W4:Y:S01]  /*0de0*/  LDCU UR5, c[0x0][0xb20] ;  /* 0x00016400ff0577ac */ /* 0x000f220008000800 */
[----:B------:R-:W4:Y:S01]  /*0df0*/  LDCU.64 UR16, c[0x0][0xb28] ;  /* 0x00016500ff1077ac */ /* 0x000f220008000a00 */
[----:B-1----:R-:W-:Y:S02]  /*0e00*/  UISETP.NE.AND UP0, UPT, UR26, 0x1, UPT ;  /* 0x000000011a00788c */ /* 0x002fe4000bf05270 */
[----:B---3--:R-:W-:Y:S02]  /*0e10*/  UIMAD.WIDE.U32 UR8, UR4, UR27, URZ ;  /* 0x0000001b040872a5 */ /* 0x008fe4000f8e00ff */
[----:B--2---:R-:W-:-:S02]  /*0e20*/  UIMAD.WIDE.U32 UR10, UR6, UR24, URZ ;  /* 0x00000018060a72a5 */ /* 0x004fc4000f8e00ff */
[----:B----4-:R-:W-:Y:S02]  /*0e30*/  UISETP.NE.AND UP2, UPT, UR20, 0x1, UPT ;  /* 0x000000011400788c */ /* 0x010fe4000bf45270 */
[----:B------:R-:W-:Y:S01]  /*0e40*/  UISETP.NE.AND UP4, UPT, UR19, 0x1, UPT ;  /* 0x000000011300788c */ /* 0x000fe2000bf85270 */
[----:B------:R-:W-:Y:S02]  /*0e50*/  UMOV UR8, UR9 ;  /* 0x0000000900087c82 */ /* 0x000fe40008000000 */
[----:B------:R-:W-:Y:S01]  /*0e60*/  UMOV UR10, UR11 ;  /* 0x0000000b000a7c82 */ /* 0x000fe20008000000 */
[----:B------:R-:W-:Y:S02]  /*0e70*/  @UP0 USHF.R.U32.HI UR4, URZ, UR5, UR8 ;  /* 0x00000005ff040299 */ /* 0x000fe40008011608 */
[----:B------:R-:W-:Y:S02]  /*0e80*/  UIMAD.WIDE.U32 UR12, UR21, UR27, URZ ;  /* 0x0000001b150c72a5 */ /* 0x000fe4000f8e00ff */
[----:B------:R-:W-:-:S02]  /*0e90*/  UIMAD.WIDE.U32 UR8, UR4, UR16, URZ ;  /* 0x00000010040872a5 */ /* 0x000fc4000f8e00ff */
[----:B------:R-:W-:Y:S02]  /*0ea0*/  @UP2 USHF.R.U32.HI UR6, URZ, UR25, UR10 ;  /* 0x00000019ff062299 */ /* 0x000fe4000801160a */
[----:B------:R-:W-:Y:S02]  /*0eb0*/  UIMAD.WIDE.U32 UR14, UR50, UR24, URZ ;  /* 0x00000018320e72a5 */ /* 0x000fe4000f8e00ff */
[----:B------:R-:W-:Y:S01]  /*0ec0*/  UIMAD.WIDE.U32 UR10, UR6, UR16, URZ ;  /* 0x00000010060a72a5 */ /* 0x000fe2000f8e00ff */
[----:B------:R-:W-:Y:S01]  /*0ed0*/  UMOV UR12, UR13 ;  /* 0x0000000d000c7c82 */ /* 0x000fe20008000000 */
[----:B------:R-:W-:Y:S01]  /*0ee0*/  UMOV UR8, UR9 ;  /* 0x0000000900087c82 */ /* 0x000fe20008000000 */
[----:B------:R-:W-:Y:S02]  /*0ef0*/  USHF.R.U32.HI UR12, URZ, UR5, UR12 ;  /* 0x00000005ff0c7299 */ /* 0x000fe4000801160c */
[----:B------:R-:W-:Y:S01]  /*0f00*/  @UP4 USHF.R.U32.HI UR4, URZ, UR17, UR8 ;  /* 0x00000011ff044299 */ /* 0x000fe20008011608 */
[----:B------:R-:W-:Y:S01]  /*0f10*/  UMOV UR14, UR15 ;  /* 0x0000000f000e7c82 */ /* 0x000fe20008000000 */
[----:B------:R-:W-:Y:S01]  /*0f20*/  UMOV UR10, UR11 ;  /* 0x0000000b000a7c82 */ /* 0x000fe20008000000 */
[----:B------:R-:W-:-:S02]  /*0f30*/  USHF.R.U32.HI UR14, URZ, UR25, UR14 ;  /* 0x00000019ff0e7299 */ /* 0x000fc4000801160e */
[----:B------:R-:W-:Y:S02]  /*0f40*/  USEL UR5, UR21, UR12, !UP0 ;  /* 0x0000000c15057287 */ /* 0x000fe4000c000000 */
[----:B------:R-:W-:Y:S02]  /*0f50*/  @UP4 USHF.R.U32.HI UR6, URZ, UR17, UR10 ;  /* 0x00000011ff064299 */ /* 0x000fe4000801160a */
[----:B------:R-:W-:Y:S02]  /*0f60*/  UIMAD UR7, UR4, UR19, URZ ;  /* 0x00000013040772a4 */ /* 0x000fe4000f8e02ff */
[----:B------:R-:W-:Y:S02]  /*0f70*/  USEL UR4, UR50, UR14, !UP2 ;  /* 0x0000000e32047287 */ /* 0x000fe4000d000000 */
[----:B------:R-:W-:Y:S02]  /*0f80*/  UIMAD UR10, UR6, UR19, URZ ;  /* 0x00000013060a72a4 */ /* 0x000fe4000f8e02ff */
[----:B------:R-:W-:-:S02]  /*0f90*/  UISETP.GE.AND UP0, UPT, UR5, UR7, UPT ;  /* 0x000000070500728c */ /* 0x000fc4000bf06270 */
[----:B------:R-:W-:Y:S02]  /*0fa0*/  UIMAD.WIDE.U32 UR8, UR5, UR16, URZ ;  /* 0x00000010050872a5 */ /* 0x000fe4000f8e00ff */
[----:B------:R-:W-:Y:S02]  /*0fb0*/  UISETP.GE.OR UP0, UPT, UR4, UR10, UP0 ;  /* 0x0000000a0400728c */ /* 0x000fe40008706670 */
[----:B------:R-:W-:Y:S02]  /*0fc0*/  UIMAD.WIDE.U32 UR10, UR4, UR16, URZ ;  /* 0x00000010040a72a5 */ /* 0x000fe4000f8e00ff */
[----:B------:R-:W-:Y:S01]  /*0fd0*/  UIADD3 UR10, UPT, UPT, -UR4, URZ, URZ ;  /* 0x000000ff040a7290 */ /* 0x000fe2000fffe1ff */
[----:B------:R-:W-:Y:S01]  /*0fe0*/  UMOV UR8, UR9 ;  /* 0x0000000900087c82 */ /* 0x000fe20008000000 */
[----:B------:R-:W-:Y:S02]  /*0ff0*/  UIADD3 UR9, UPT, UPT, -UR5, URZ, URZ ;  /* 0x000000ff05097290 */ /* 0x000fe4000fffe1ff */
[----:B------:R-:W-:-:S03]  /*1000*/  USHF.R.U32.HI UR8, URZ, UR17, UR8 ;  /* 0x00000011ff087299 */ /* 0x000fc60008011608 */
[----:B------:R-:W-:Y:S01]  /*1010*/  @!UP0 UMOV UR7, UR11 ;  /* 0x0000000b00078c82 */ /* 0x000fe20008000000 */
[----:B------:R-:W-:Y:S02]  /*1020*/  UIMAD UR21, UR26, UR9, UR21 ;  /* 0x000000091a1572a4 */ /* 0x000fe4000f8e0215 */
[----:B------:R-:W-:Y:S02]  /*1030*/  USEL UR8, UR5, UR8, !UP4 ;  /* 0x0000000805087287 */ /* 0x000fe4000e000000 */
[----:B------:R-:W-:Y:S02]  /*1040*/  @!UP0 USHF.R.U32.HI UR7, URZ, UR17, UR7 ;  /* 0x00000011ff078299 */ /* 0x000fe40008011607 */
[----:B------:R-:W-:Y:S02]  /*1050*/  UIADD3 UR9, UPT, UPT, -UR8, URZ, URZ ;  /* 0x000000ff08097290 */ /* 0x000fe4000fffe1ff */
[----:B------:R-:W-:Y:S02]  /*1060*/  @!UP0 USEL UR7, UR4, UR7, !UP4 ;  /* 0x0000000704078287 */ /* 0x000fe4000e000000 */
[----:B------:R-:W-:-:S02]  /*1070*/  UIMAD UR9, UR19, UR9, UR5 ;  /* 0x00000009130972a4 */ /* 0x000fc4000f8e0205 */
[----:B------:R-:W-:Y:S02]  /*1080*/  @!UP0 UIADD3 UR8, UPT, UPT, UR8, -UR7, URZ ;  /* 0x8000000708088290 */ /* 0x000fe4000fffe0ff */
[----:B------:R-:W-:Y:S02]  /*1090*/  @!UP0 UIMAD UR7, UR9, UR6, UR7 ;  /* 0x00000006090782a4 */ /* 0x000fe4000f8e0207 */
[----:B------:R-:W-:Y:S02]  /*10a0*/  @!UP0 UIMAD UR5, UR8, UR19, UR4 ;  /* 0x00000013080582a4 */ /* 0x000fe4000f8e0204 */
[----:B------:R-:W-:Y:S02]  /*10b0*/  UIMAD UR6, UR20, UR10, UR50 ;  /* 0x0000000a140672a4 */ /* 0x000fe4000f8e0232 */
[----:B------:R-:W-:Y:S01]  /*10c0*/  UIMAD UR21, UR5, UR26, UR21 ;  /* 0x0000001a051572a4 */ /* 0x000fe2000f8e0215 */
[----:B------:R-:W-:Y:S02]  /*10d0*/  @!UP0 UMOV UR4, UR7 ;  /* 0x0000000700048c82 */ /* 0x000fe40008000000 */
[----:B------:R-:W-:-:S12]  /*10e0*/  UIMAD UR50, UR4, UR20, UR6 ;  /* 0x00000014043272a4 */ /* 0x000fd8000f8e0206 */
.L_x_14:
[----:B------:R-:W1:Y:S02]  /*10f0*/  LDCU UR4, c[0x0][0xb30] ;  /* 0x00016600ff0477ac */ /* 0x000e640008000800 */
[----:B-1----:R-:W-:-:S09]  /*1100*/  UISETP.NE.AND UP0, UPT, UR4, 0x1, UPT ;  /* 0x000000010400788c */ /* 0x002fd2000bf05270 */
[----:B------:R-:W-:Y:S05]  /*1110*/  BRA.U UP0, `(.L_x_15) ;  /* 0x0000000100447547 */ /* 0x000fea000b800000 */
[----:B------:R-:W1:Y:S01]  /*1120*/  LDCU.128 UR8, c[0x0][0xb10] ;  /* 0x00016200ff0877ac */ /* 0x000e620008000c00 */
[----:B------:R-:W2:Y:S01]  /*1130*/  LDCU UR12, c[0x0][0xb0c] ;  /* 0x00016180ff0c77ac */ /* 0x000ea20008000800 */
[----:B------:R-:W3:Y:S01]  /*1140*/  LDCU UR13, c[0x0][0xb20] ;  /* 0x00016400ff0d77ac */ /* 0x000ee20008000800 */
[----:B-1----:R-:W-:Y:S02]  /*1150*/  UIMAD.WIDE.U32 UR6, UR50, UR8, URZ ;  /* 0x00000008320672a5 */ /* 0x002fe4000f8e00ff */
[----:B------:R-:W-:Y:S02]  /*1160*/  UIMAD.WIDE.U32 UR4, UR21, UR11, URZ ;  /* 0x0000000b150472a5 */ /* 0x000fe4000f8e00ff */
[----:B--2---:R-:W-:Y:S02]  /*1170*/  UISETP.NE.AND UP2, UPT, UR12, 0x1, UPT ;  /* 0x000000010c00788c */ /* 0x004fe4000bf45270 */
[----:B------:R-:W-:Y:S01]  /*1180*/  UISETP.NE.AND UP0, UPT, UR10, 0x1, UPT ;  /* 0x000000010a00788c */ /* 0x000fe2000bf05270 */
[----:B------:R-:W-:-:S02]  /*1190*/  UMOV UR6, UR7 ;  /* 0x0000000700067c82 */ /* 0x000fc40008000000 */
[----:B------:R-:W-:Y:S01]  /*11a0*/  UMOV UR4, UR5 ;  /* 0x0000000500047c82 */ /* 0x000fe20008000000 */
[----:B------:R-:W-:Y:S02]  /*11b0*/  USHF.R.U32.HI UR6, URZ, UR9, UR6 ;  /* 0x00000009ff067299 */ /* 0x000fe40008011606 */
[----:B---3--:R-:W-:Y:S02]  /*11c0*/  USHF.R.U32.HI UR4, URZ, UR13, UR4 ;  /* 0x0000000dff047299 */ /* 0x008fe40008011604 */
[----:B------:R-:W-:Y:S02]  /*11d0*/  USEL UR5, UR50, UR6, !UP2 ;  /* 0x0000000632057287 */ /* 0x000fe4000d000000 */
[----:B------:R-:W-:-:S04]  /*11e0*/  USEL UR4, UR21, UR4, !UP0 ;  /* 0x0000000415047287 */ /* 0x000fc8000c000000 */
[----:B------:R-:W-:Y:S02]  /*11f0*/  UIADD3 UR6, UPT, UPT, UR5, -UR4, URZ ;  /* 0x8000000405067290 */ /* 0x000fe4000fffe0ff */
[----:B------:R-:W-:Y:S02]  /*1200*/  UIADD3 UR4, UPT, UPT, -UR5, UR4, URZ ;  /* 0x0000000405047290 */ /* 0x000fe4000fffe1ff */
[----:B------:R-:W-:Y:S02]  /*1210*/  UIMAD UR21, UR6, UR10, UR21 ;  /* 0x0000000a061572a4 */ /* 0x000fe4000f8e0215 */
[----:B------:R-:W-:-:S12]  /*1220*/  UIMAD UR50, UR4, UR12, UR50 ;  /* 0x0000000c043272a4 */ /* 0x000fd8000f8e0232 */
.L_x_15:
[----:B------:R-:W-:Y:S01]  /*1230*/  BAR.SYNC.DEFER_BLOCKING 0x0 ;  /* 0x0000000000007b1d */ /* 0x000fe20000010000 */
[----:B------:R-:W-:Y:S01]  /*1240*/  UISETP.NE.AND UP0, UPT, UR18, 0x2, UPT ;  /* 0x000000021200788c */ /* 0x000fe2000bf05270 */
[----:B------:R-:W-:Y:S02]  /*1250*/  ISETP.NE.OR P4, PT, R0, 0x2, !P4 ;  /* 0x000000020000780c */ /* 0x000fe40006785670 */
[----:B------:R-:W-:Y:S02]  /*1260*/  LOP3.LUT R0, R58, 0x1f, RZ, 0xc0, !PT ;  /* 0x0000001f3a007812 */ /* 0x000fe400078ec0ff */
[----:B------:R-:W1:Y:S04]  /*1270*/  LDCU UR39, c[0x0][0xb24] ;  /* 0x00016480ff2777ac */ /* 0x000e680008000800 */
[----:B------:R-:W-:Y:S05]  /*1280*/  BRA.U UP0, `(.L_x_16) ;  /* 0x0000005900b07547 */ /* 0x000fea000b800000 */
[----:B------:R-:W2:Y:S01]  /*1290*/  LDCU UR5, c[0x0][0x388] ;  /* 0x00007100ff0577ac */ /* 0x000ea20008000800 */
[----:B------:R-:W-:Y:S01]  /*12a0*/  PLOP3.LUT P2, PT, PT, PT, UP3, 0x80, 0x8 ;  /* 0x000000000008781c */ /* 0x000fe20003f4f038 */
[----:B------:R-:W-:Y:S01]  /*12b0*/  HFMA2 R5, -RZ, RZ, 0, 5.9604644775390625e-08 ;  /* 0x00000001ff057431 */ /* 0x000fe200000001ff */
[----:B------:R-:W-:Y:S01]  /*12c0*/  ISETP.EQ.OR P3, PT, R0, RZ, P4 ;  /* 0x000000ff0000720c */ /* 0x000fe20002762670 */
[----:B------:R-:W3:Y:S01]  /*12d0*/  LDCU UR7, c[0x0][0x38c] ;  /* 0x00007180ff0777ac */ /* 0x000ee20008000800 */
[----:B------:R-:W-:Y:S01]  /*12e0*/  PLOP3.LUT P2, PT, P2, PT, PT, 0x8, 0x80 ;  /* 0x000000000080781c */ /* 0x000fe2000174e170 */
[----:B------:R-:W-:Y:S01]  /*12f0*/  IMAD.MOV.U32 R4, RZ, RZ, RZ ;  /* 0x000000ffff047224 */ /* 0x000fe200078e00ff */
[----:B------:R-:W4:Y:S01]  /*1300*/  LDCU UR6, c[0x0][0x390] ;  /* 0x00007200ff0677ac */ /* 0x000f220008000800 */
[----:B------:R-:W-:Y:S01]  /*1310*/  IMAD.MOV.U32 R3, RZ, RZ, RZ ;  /* 0x000000ffff037224 */ /* 0x000fe200078e00ff */
[----:B------:R-:W1:Y:S01]  /*1320*/  LDCU.64 UR62, c[0x0][0x348] ;  /* 0x00006900ff3e77ac */ /* 0x000e620008000a00 */
[----:B------:R-:W-:Y:S01]  /*1330*/  UMOV UR23, URZ ;  /* 0x000000ff00177c82 */ /* 0x000fe20008000000 */
[----:B------:R-:W-:Y:S01]  /*1340*/  UMOV UR54, URZ ;  /* 0x000000ff00367c82 */ /* 0x000fe20008000000 */
[----:B--2---:R-:W-:-:S04]  /*1350*/  UIADD3 UR5, UPT, UPT, UR5, 0x3f, URZ ;  /* 0x0000003f05057890 */ /* 0x004fc8000fffe0ff */
[----:B------:R-:W-:-:S04]  /*1360*/  USHF.R.S32.HI UR4, URZ, 0x1f, UR5 ;  /* 0x0000001fff047899 */ /* 0x000fc80008011405 */
[----:B------:R-:W-:-:S04]  /*1370*/  ULEA.HI UR4, UR4, UR5, URZ, 0x6 ;  /* 0x0000000504047291 */ /* 0x000fc8000f8f30ff */
[----:B------:R-:W-:-:S04]  /*1380*/  USHF.R.S32.HI UR4, URZ, 0x6, UR4 ;  /* 0x00000006ff047899 */ /* 0x000fc80008011404 */
[----:B---3--:R-:W-:Y:S01]  /*1390*/  UIMAD UR4, UR4, UR7, URZ ;  /* 0x00000007040472a4 */ /* 0x008fe2000f8e02ff */
[----:B------:R-:W2:Y:S03]  /*13a0*/  LDCU UR7, c[0x0][0x370] ;  /* 0x00006e00ff0777ac */ /* 0x000ea60008000800 */
[----:B----4-:R-:W-:Y:S01]  /*13b0*/  UIMAD UR8, UR4, UR6, URZ ;  /* 0x00000006040872a4 */ /* 0x010fe2000f8e02ff */
[----:B------:R-:W3:Y:S03]  /*13c0*/  LDCU UR6, c[0x0][0x374] ;  /* 0x00006e80ff0677ac */ /* 0x000ee60008000800 */
[----:B------:R-:W-:Y:S02]  /*13d0*/  UISETP.NE.AND UP1, UPT, UR8, URZ, UPT ;  /* 0x000000ff0800728c */ /* 0x000fe4000bf25270 */
[----:B------:R-:W-:Y:S01]  /*13e0*/  IMAD.U32 R46, RZ, RZ, UR8 ;  /* 0x00000008ff2e7e24 */ /* 0x000fe2000f8e00ff */
[----:B------:R-:W-:-:S04]  /*13f0*/  UISETP.LT.U32.AND UP0, UPT, UR8, 0x3, UPT ;  /* 0x000000030800788c */ /* 0x000fc8000bf01070 */
[----:B------:R-:W-:Y:S01]  /*1400*/  USEL UR4, UR8, 0x3, UP0 ;  /* 0x0000000308047887 */ /* 0x000fe20008000000 */
[----:B--2---:R-:W-:-:S03]  /*1410*/  IMAD.U32 R42, RZ, RZ, UR7 ;  /* 0x00000007ff2a7e24 */ /* 0x004fc6000f8e00ff */
[----:B------:R-:W-:Y:S02]  /*1420*/  UIADD3 UR5, UPT, UPT, UR4, -0x1, URZ ;  /* 0xffffffff04057890 */ /* 0x000fe4000fffe0ff */
[----:B------:R-:W-:Y:S01]  /*1430*/  @!UP1 UIADD3 UR5, UPT, UPT, UR4, URZ, URZ ;  /* 0x000000ff04059290 */ /* 0x000fe2000fffe0ff */
[----:B---3--:R-:W-:Y:S01]  /*1440*/  MOV R41, UR6 ;  /* 0x0000000600297c02 */ /* 0x008fe20008000f00 */
[----:B------:R-:W-:Y:S02]  /*1450*/  UIADD3 UR6, UPT, UPT, UR8, -UR4, URZ ;  /* 0x8000000408067290 */ /* 0x000fe4000fffe0ff */
[----:B------:R-:W-:-:S04]  /*1460*/  UIADD3 UR4, UPT, UPT, UR5, 0x1, URZ ;  /* 0x0000000105047890 */ /* 0x000fc8000fffe0ff */
[----:B------:R-:W-:Y:S02]  /*1470*/  IMAD.U32 R45, RZ, RZ, UR6 ;  /* 0x00000006ff2d7e24 */ /* 0x000fe4000f8e00ff */
[----:B-1----:R-:W-:-:S07]  /*1480*/  MOV R40, UR4 ;  /* 0x0000000400287c02 */ /* 0x002fce0008000f00 */
.L_x_32:
[----:B-1----:R-:W1:Y:S01]  /*1490*/  S2R R2, SR_CgaCtaId ;  /* 0x0000000000027919 */ /* 0x002e620000008800 */
[----:B------:R-:W-:Y:S01]  /*14a0*/  R2UR UR4, R46 ;  /* 0x000000002e0472ca */ /* 0x000fe200000e0000 */
[----:B------:R-:W-:Y:S01]  /*14b0*/  USHF.L.U32 UR5, UR21, 0x7, URZ ;  /* 0x0000000715057899 */ /* 0x000fe200080006ff */
[----:B--2---:R-:W-:Y:S01]  /*14c0*/  MOV R0, 0x400 ;  /* 0x0000040000007802 */ /* 0x004fe20000000f00 */
[----:B------:R-:W-:Y:S01]  /*14d0*/  USHF.L.U32 UR30, UR50, 0x7, URZ ;  /* 0x00000007321e7899 */ /* 0x000fe200080006ff */
[----:B------:R-:W-:-:S03]  /*14e0*/  UMOV UR22, URZ ;  /* 0x000000ff00167c82 */ /* 0x000fc60008000000 */
[----:B------:R-:W-:Y:S01]  /*14f0*/  IMAD.U32 R39, RZ, RZ, UR5 ;  /* 0x00000005ff277e24 */ /* 0x000fe2000f8e00ff */
[----:B------:R-:W-:Y:S02]  /*1500*/  UMOV UR5, URZ ;  /* 0x000000ff00057c82 */ /* 0x000fe40008000000 */
[----:B------:R-:W-:-:S03]  /*1510*/  IMAD.U32 R61, RZ, RZ, UR5 ;  /* 0x00000005ff3d7e24 */ /* 0x000fc6000f8e00ff */
[----:B------:R-:W-:-:S03]  /*1520*/  UISETP.NE.AND UP0, UPT, UR4, URZ, UPT ;  /* 0x000000ff0400728c */ /* 0x000fc6000bf05270 */
[----:B------:R-:W-:Y:S01]  /*1530*/  UMOV UR4, URZ ;  /* 0x000000ff00047c82 */ /* 0x000fe20008000000 */
[----:B-1----:R-:W-:Y:S02]  /*1540*/  LEA R2, R2, R0, 0x18 ;  /* 0x0000000002027211 */ /* 0x002fe400078ec0ff */
[----:B------:R-:W-:-:S03]  /*1550*/  SHF.L.U32 R0, R5, 0x1f, RZ ;  /* 0x0000001f05007819 */ /* 0x000fc600000006ff */
[----:B------:R-:W-:-:S04]  /*1560*/  IMAD R6, R3, 0x8, R2 ;  /* 0x0000000803067824 */ /* 0x000fc800078e0202 */
[----:B------:R1:W2:Y:S02]  /*1570*/  SYNCS.PHASECHK.TRANS64.TRYWAIT P0, [R6+URZ+0x18], R0 ;  /* 0x00001800060075a7 */ /* 0x0002a400080011ff */
[----:B-1----:R-:W-:Y:S01]  /*1580*/  IMAD.U32 R0, RZ, RZ, UR4 ;  /* 0x00000004ff007e24 */ /* 0x002fe2000f8e00ff */
[----:B------:R-:W-:Y:S06]  /*1590*/  BRA.U !UP0, `(.L_x_17) ;  /* 0x0000002508d47547 */ /* 0x000fec000b800000 */
[----:B------:R-:W1:Y:S01]  /*15a0*/  LDCU.128 UR8, c[0x0][0x480] ;  /* 0x00009000ff0877ac */ /* 0x000e620008000c00 */
[----:B------:R-:W-:Y:S02]  /*15b0*/  UIADD3 UR67, UPT, UPT, UR30, 0x8, URZ ;  /* 0x000000081e437890 */ /* 0x000fe4000fffe0ff */
[----:B------:R-:W-:Y:S02]  /*15c0*/  UIADD3 UR68, UPT, UPT, UR30, 0x10, URZ ;  /* 0x000000101e447890 */ /* 0x000fe4000fffe0ff */
[----:B------:R-:W-:Y:S02]  /*15d0*/  UIADD3 UR70, UPT, UPT, UR30, 0x18, URZ ;  /* 0x000000181e467890 */ /* 0x000fe4000fffe0ff */
[----:B------:R-:W-:Y:S02]  /*15e0*/  UIADD3 UR71, UPT, UPT, UR30, 0x20, URZ ;  /* 0x000000201e477890 */ /* 0x000fe4000fffe0ff */
[----:B------:R-:W-:Y:S02]  /*15f0*/  UIADD3 UR72, UPT, UPT, UR30, 0x28, URZ ;  /* 0x000000281e487890 */ /* 0x000fe4000fffe0ff */
[----:B------:R-:W-:-:S02]  /*1600*/  UIADD3 UR73, UPT, UPT, UR30, 0x30, URZ ;  /* 0x000000301e497890 */ /* 0x000fc4000fffe0ff */
[----:B------:R-:W-:Y:S02]  /*1610*/  UIADD3 UR74, UPT, UPT, UR30, 0x38, URZ ;  /* 0x000000381e4a7890 */ /* 0x000fe4000fffe0ff */
[----:B-1----:R-:W-:Y:S02]  /*1620*/  UIMAD.WIDE.U32 UR6, UR67, UR9, URZ ;  /* 0x00000009430672a5 */ /* 0x002fe4000f8e00ff */
[----:B------:R-:W-:Y:S02]  /*1630*/  UIMAD.WIDE.U32 UR12, UR68, UR9, URZ ;  /* 0x00000009440c72a5 */ /* 0x000fe4000f8e00ff */
[----:B------:R-:W-:Y:S02]  /*1640*/  UIMAD.WIDE.U32 UR14, UR70, UR9, URZ ;  /* 0x00000009460e72a5 */ /* 0x000fe4000f8e00ff */
[----:B------:R-:W-:Y:S01]  /*1650*/  UIMAD.WIDE.U32 UR16, UR71, UR9, URZ ;  /* 0x00000009471072a5 */ /* 0x000fe2000f8e00ff */
[----:B------:R-:W-:Y:S01]  /*1660*/  UMOV UR6, UR7 ;  /* 0x0000000700067c82 */ /* 0x000fe20008000000 */
[----:B------:R-:W-:-:S02]  /*1670*/  UIMAD.WIDE.U32 UR18, UR72, UR9, URZ ;  /* 0x00000009481272a5 */ /* 0x000fc4000f8e00ff */
[----:B------:R-:W-:Y:S02]  /*1680*/  USHF.R.U32.HI UR38, URZ, UR10, UR6 ;  /* 0x0000000aff267299 */ /* 0x000fe40008011606 */
[----:B------:R-:W-:Y:S01]  /*1690*/  UIMAD.WIDE.U32 UR20, UR73, UR9, URZ ;  /* 0x00000009491472a5 */ /* 0x000fe2000f8e00ff */
[----:B------:R-:W-:Y:S01]  /*16a0*/  UMOV UR6, UR13 ;  /* 0x0000000d00067c82 */ /* 0x000fe20008000000 */
[----:B------:R-:W-:Y:S02]  /*16b0*/  UIADD3 UR75, UPT, UPT, UR30, 0x40, URZ ;  /* 0x000000401e4b7890 */ /* 0x000fe4000fffe0ff */
[----:B------:R-:W-:Y:S02]  /*16c0*/  USHF.R.U32.HI UR31, URZ, UR10, UR6 ;  /* 0x0000000aff1f7299 */ /* 0x000fe40008011606 */
[----:B------:R-:W-:Y:S01]  /*16d0*/  UIMAD.WIDE.U32 UR24, UR74, UR9, URZ ;  /* 0x000000094a1872a5 */ /* 0x000fe2000f8e00ff */
[----:B------:R-:W-:Y:S01]  /*16e0*/  UMOV UR6, UR15 ;  /* 0x0000000f00067c82 */ /* 0x000fe20008000000 */
[----:B------:R-:W-:-:S02]  /*16f0*/  UIADD3 UR76, UPT, UPT, UR30, 0x48, URZ ;  /* 0x000000481e4c7890 */ /* 0x000fc4000fffe0ff */
        /* <DEDUP_REMOVED lines=23> */
[----:B------:R-:W-:-:S02]  /*1870*/  UIMAD.WIDE.U32 UR42, UR57, UR9, URZ ;  /* 0x00000009392a72a5 */ /* 0x000fc4000f8e00ff */
[----:B------:R-:W-:Y:S01]  /*1880*/  USHF.R.U32.HI UR16, URZ, UR10, UR6 ;  /* 0x0000000aff107299 */ /* 0x000fe20008011606 */
[----:B------:R-:W1:Y:S02]  /*1890*/  LDCU.64 UR4, c[0x0][0x490] ;  /* 0x00009200ff0477ac */ /* 0x000e640008000a00 */
[----:B------:R-:W-:Y:S01]  /*18a0*/  UMOV UR6, UR33 ;  /* 0x0000002100067c82 */ /* 0x000fe20008000000 */
[----:B------:R-:W-:Y:S02]  /*18b0*/  UIADD3 UR53, UPT, UPT, UR30, 0x78, URZ ;  /* 0x000000781e357890 */ /* 0x000fe4000fffe0ff */
[----:B------:R-:W-:Y:S02]  /*18c0*/  USHF.R.U32.HI UR15, URZ, UR10, UR6 ;  /* 0x0000000aff0f7299 */ /* 0x000fe40008011606 */
[----:B------:R-:W-:Y:S01]  /*18d0*/  UIMAD.WIDE.U32 UR44, UR30, UR9, URZ ;  /* 0x000000091e2c72a5 */ /* 0x000fe2000f8e00ff */
[----:B------:R-:W-:Y:S01]  /*18e0*/  UMOV UR6, UR35 ;  /* 0x0000002300067c82 */ /* 0x000fe20008000000 */
[----:B------:R-:W-:-:S02]  /*18f0*/  UIMAD.WIDE.U32 UR46, UR53, UR9, URZ ;  /* 0x00000009352e72a5 */ /* 0x000fc4000f8e00ff */
[----:B------:R-:W-:Y:S02]  /*1900*/  USHF.R.U32.HI UR14, URZ, UR10, UR6 ;  /* 0x0000000aff0e7299 */ /* 0x000fe40008011606 */
[----:B------:R-:W-:Y:S01]  /*1910*/  UISETP.NE.AND UP0, UPT, UR8, 0x1, UPT ;  /* 0x000000010800788c */ /* 0x000fe2000bf05270 */
[----:B------:R-:W-:Y:S02]  /*1920*/  UMOV UR6, UR37 ;  /* 0x0000002500067c82 */ /* 0x000fe40008000000 */
[----:B------:R-:W-:Y:S02]  /*1930*/  USHF.R.U32.HI UR13, URZ, UR10, UR6 ;  /* 0x0000000aff0d7299 */ /* 0x000fe40008011606 */
[----:B------:R-:W-:Y:S01]  /*1940*/  USEL UR42, UR67, UR38, !UP0 ;  /* 0x00000026432a7287 */ /* 0x000fe2000c000000 */
[----:B------:R-:W-:Y:S01]  /*1950*/  UMOV UR6, UR41 ;  /* 0x0000002900067c82 */ /* 0x000fe20008000000 */
[----:B------:R-:W-:Y:S02]  /*1960*/  USEL UR44, UR68, UR31, !UP0 ;  /* 0x0000001f442c7287 */ /* 0x000fe4000c000000 */
[----:B------:R-:W-:-:S02]  /*1970*/  USHF.R.U32.HI UR12, URZ, UR10, UR6 ;  /* 0x0000000aff0c7299 */ /* 0x000fc40008011606 */
[----:B------:R-:W-:Y:S01]  /*1980*/  USEL UR51, UR72, UR51, !UP0 ;  /* 0x0000003348337287 */ /* 0x000fe2000c000000 */
[----:B------:R-:W-:Y:S01]  /*1990*/  UMOV UR6, UR43 ;  /* 0x0000002b00067c82 */ /* 0x000fe20008000000 */
[----:B------:R-:W-:Y:S02]  /*19a0*/  USEL UR55, UR75, UR17, !UP0 ;  /* 0x000000114b377287 */ /* 0x000fe4000c000000 */
        /* <DEDUP_REMOVED lines=8> */
[----:B------:R-:W-:Y:S02]  /*1a30*/  USEL UR22, UR30, UR7, !UP0 ;  /* 0x000000071e167287 */ /* 0x000fe4000c000000 */
[----:B------:R-:W-:Y:S02]  /*1a40*/  USEL UR46, UR59, UR13, !UP0 ;  /* 0x0000000d3b2e7287 */ /* 0x000fe4000c000000 */
[----:B------:R-:W-:Y:S02]  /*1a50*/  USEL UR43, UR58, UR12, !UP0 ;  /* 0x0000000c3a2b7287 */ /* 0x000fe4000c000000 */
[----:B------:R-:W-:-:S02]  /*1a60*/  USHF.R.U32.HI UR10, URZ, UR10, UR6 ;  /* 0x0000000aff0a7299 */ /* 0x000fc40008011606 */
[----:B-1----:R-:W-:Y:S02]  /*1a70*/  UIMAD.WIDE.U32 UR18, UR22, UR4, URZ ;  /* 0x00000004161272a5 */ /* 0x002fe4000f8e00ff */
[----:B------:R-:W-:Y:S02]  /*1a80*/  UIMAD.WIDE.U32 UR16, UR42, UR4, URZ ;  /* 0x000000042a1072a5 */ /* 0x000fe4000f8e00ff */
[----:B------:R-:W-:Y:S02]  /*1a90*/  UIMAD.WIDE.U32 UR14, UR44, UR4, URZ ;  /* 0x000000042c0e72a5 */ /* 0x000fe4000f8e00ff */
[----:B------:R-:W-:Y:S02]  /*1aa0*/  UIMAD.WIDE.U32 UR12, UR47, UR4, URZ ;  /* 0x000000042f0c72a5 */ /* 0x000fe4000f8e00ff */
[----:B------:R-:W-:Y:S02]  /*1ab0*/  USEL UR54, UR73, UR54, !UP0 ;  /* 0x0000003649367287 */ /* 0x000fe4000c000000 */
[----:B------:R-:W-:-:S02]  /*1ac0*/  UIMAD.WIDE.U32 UR20, UR51, UR4, URZ ;  /* 0x00000004331472a5 */ /* 0x000fc4000f8e00ff */
[----:B------:R-:W-:Y:S02]  /*1ad0*/  USEL UR49, UR71, UR49, !UP0 ;  /* 0x0000003147317287 */ /* 0x000fe4000c000000 */
[----:B------:R-:W-:Y:S02]  /*1ae0*/  USEL UR56, UR74, UR56, !UP0 ;  /* 0x000000384a387287 */ /* 0x000fe4000c000000 */
[----:B------:R-:W-:Y:S02]  /*1af0*/  USEL UR38, UR57, UR9, !UP0 ;  /* 0x0000000939267287 */ /* 0x000fe4000c000000 */
[----:B------:R-:W-:Y:S02]  /*1b00*/  USEL UR31, UR53, UR10, !UP0 ;  /* 0x0000000a351f7287 */ /* 0x000fe4000c000000 */
[----:B------:R-:W-:Y:S01]  /*1b10*/  UIMAD.WIDE.U32 UR24, UR54, UR4, URZ ;  /* 0x00000004361872a5 */ /* 0x000fe2000f8e00ff */
[----:B------:R-:W-:Y:S01]  /*1b20*/  UMOV UR18, UR17 ;  /* 0x0000001100127c82 */ /* 0x000fe20008000000 */
[----:B------:R-:W-:Y:S01]  /*1b30*/  UMOV UR10, UR15 ;  /* 0x0000000f000a7c82 */ /* 0x000fe20008000000 */
[----:B------:R-:W-:Y:S01]  /*1b40*/  UMOV UR9, UR13 ;  /* 0x0000000d00097c82 */ /* 0x000fe20008000000 */
[----:B------:R-:W-:-:S02]  /*1b50*/  UIMAD.WIDE.U32 UR6, UR49, UR4, URZ ;  /* 0x00000004310672a5 */ /* 0x000fc4000f8e00ff */
[----:B------:R-:W-:Y:S02]  /*1b60*/  UIMAD.WIDE.U32 UR26, UR56, UR4, URZ ;  /* 0x00000004381a72a5 */ /* 0x000fe4000f8e00ff */
[----:B------:R-:W-:Y:S02]  /*1b70*/  UIMAD.WIDE.U32 UR28, UR55, UR4, URZ ;  /* 0x00000004371c72a5 */ /* 0x000fe4000f8e00ff */
[----:B------:R-:W-:Y:S02]  /*1b80*/  UIMAD.WIDE.U32 UR32, UR52, UR4, URZ ;  /* 0x00000004342072a5 */ /* 0x000fe4000f8e00ff */
[----:B------:R-:W-:Y:S02]  /*1b90*/  UIMAD.WIDE.U32 UR34, UR50, UR4, URZ ;  /* 0x00000004322272a5 */ /* 0x000fe4000f8e00ff */
[----:B------:R-:W-:Y:S02]  /*1ba0*/  UIMAD.WIDE.U32 UR36, UR48, UR4, URZ ;  /* 0x00000004302472a5 */ /* 0x000fe4000f8e00ff */
[----:B------:R-:W-:-:S02]  /*1bb0*/  UIMAD.WIDE.U32 UR40, UR46, UR4, URZ ;  /* 0x000000042e2872a5 */ /* 0x000fc4000f8e00ff */
[----:B------:R-:W-:Y:S02]  /*1bc0*/  UIMAD.WIDE.U32 UR16, UR43, UR4, URZ ;  /* 0x000000042b1072a5 */ /* 0x000fe4000f8e00ff */
[----:B------:R-:W-:Y:S02]  /*1bd0*/  UIMAD.WIDE.U32 UR14, UR38, UR4, URZ ;  /* 0x00000004260e72a5 */ /* 0x000fe4000f8e00ff */
[----:B------:R-:W-:Y:S02]  /*1be0*/  UIMAD.WIDE.U32 UR12, UR31, UR4, URZ ;  /* 0x000000041f0c72a5 */ /* 0x000fe4000f8e00ff */
[----:B------:R-:W-:Y:S01]  /*1bf0*/  UIADD3 UR14, UPT, UPT, -UR42, URZ, URZ ;  /* 0x000000ff2a0e7290 */ /* 0x000fe2000fffe1ff */
[----:B------:R-:W-:Y:S01]  /*1c00*/  UMOV UR4, UR21 ;  /* 0x0000001500047c82 */ /* 0x000fe20008000000 */
[----:B------:R-:W-:Y:S02]  /*1c10*/  USHF.R.U32.HI UR64, URZ, UR5, UR10 ;  /* 0x00000005ff407299 */ /* 0x000fe4000801160a */
[----:B------:R-:W-:-:S02]  /*1c20*/  USHF.R.U32.HI UR58, URZ, UR5, UR4 ;  /* 0x00000005ff3a7299 */ /* 0x000fc40008011604 */
[----:B------:R-:W-:Y:S01]  /*1c30*/  UIMAD UR36, UR8, UR14, UR67 ;  /* 0x0000000e082472a4 */ /* 0x000fe2000f8e0243 */
[----:B------:R-:W-:Y:S01]  /*1c40*/  UMOV UR4, UR25 ;  /* 0x0000001900047c82 */ /* 0x000fe20008000000 */
[----:B------:R-:W-:Y:S02]  /*1c50*/  UIADD3 UR12, UPT, UPT, -UR47, URZ, URZ ;  /* 0x000000ff2f0c7290 */ /* 0x000fe4000fffe1ff */
[----:B------:R-:W-:Y:S02]  /*1c60*/  USHF.R.U32.HI UR57, URZ, UR5, UR4 ;  /* 0x00000005ff397299 */ /* 0x000fe40008011604 */
[----:B------:R-:W-:Y:S01]  /*1c70*/  UIADD3 UR14, UPT, UPT, -UR55, URZ, URZ ;  /* 0x000000ff370e7290 */ /* 0x000fe2000fffe1ff */
[----:B------:R-:W-:Y:S01]  /*1c80*/  UMOV UR4, UR27 ;  /* 0x0000001b00047c82 */ /* 0x000fe20008000000 */
[----:B------:R-:W-:Y:S02]  /*1c90*/  UIADD3 UR26, UPT, UPT, UR30, 0x50, URZ ;  /* 0x000000501e1a7890 */ /* 0x000fe4000fffe0ff */
[----:B------:R-:W-:-:S02]  /*1ca0*/  USHF.R.U32.HI UR25, URZ, UR5, UR4 ;  /* 0x00000005ff197299 */ /* 0x000fc40008011604 */
[----:B------:R-:W-:Y:S01]  /*1cb0*/  UIADD3 UR10, UPT, UPT, -UR49, URZ, URZ ;  /* 0x000000ff310a7290 */ /* 0x000fe2000fffe1ff */
[----:B------:R-:W-:Y:S01]  /*1cc0*/  UMOV UR4, UR29 ;  /* 0x0000001d00047c82 */ /* 0x000fe20008000000 */
[----:B------:R-:W-:Y:S02]  /*1cd0*/  UIADD3 UR27, UPT, UPT, UR30, 0x58, URZ ;  /* 0x000000581e1b7890 */ /* 0x000fe4000fffe0ff */
[----:B------:R-:W-:Y:S02]  /*1ce0*/  USHF.R.U32.HI UR24, URZ, UR5, UR4 ;  /* 0x00000005ff187299 */ /* 0x000fe40008011604 */
[----:B------:R-:W-:Y:S01]  /*1cf0*/  USHF.R.U32.HI UR60, URZ, UR5, UR9 ;  /* 0x00000005ff3c7299 */ /* 0x000fe20008011609 */
[----:B------:R-:W-:Y:S01]  /*1d00*/  UMOV UR4, UR33 ;  /* 0x0000002100047c82 */ /* 0x000fe20008000000 */
[----:B------:R-:W-:Y:S02]  /*1d10*/  UIMAD UR70, UR8, UR12, UR70 ;  /* 0x0000000c084672a4 */ /* 0x000fe4000f8e0246 */
[----:B------:R-:W-:-:S02]  /*1d20*/  USHF.R.U32.HI UR21, URZ, UR5, UR4 ;  /* 0x00000005ff157299 */ /* 0x000fc40008011604 */
[----:B------:R-:W-:Y:S01]  /*1d30*/  UIADD3 UR9, UPT, UPT, -UR51, URZ, URZ ;  /* 0x000000ff33097290 */ /* 0x000fe2000fffe1ff */
[----:B------:R-:W-:Y:S01]  /*1d40*/  UMOV UR4, UR35 ;  /* 0x0000002300047c82 */ /* 0x000fe20008000000 */
[----:B------:R-:W-:Y:S02]  /*1d50*/  UIMAD UR35, UR8, UR14, UR75 ;  /* 0x0000000e082372a4 */ /* 0x000fe4000f8e024b */
[----:B------:R-:W-:Y:S02]  /*1d60*/  USHF.R.U32.HI UR20, URZ, UR5, UR4 ;  /* 0x00000005ff147299 */ /* 0x000fe40008011604 */
[----:B------:R-:W-:Y:S01]  /*1d70*/  UIMAD UR71, UR8, UR10, UR71 ;  /* 0x0000000a084772a4 */ /* 0x000fe2000f8e0247 */
[----:B------:R-:W-:Y:S01]  /*1d80*/  UMOV UR4, UR37 ;  /* 0x0000002500047c82 */ /* 0x000fe20008000000 */
[----:B------:R-:W-:Y:S02]  /*1d90*/  UIADD3 UR12, UPT, UPT, -UR43, URZ, URZ ;  /* 0x000000ff2b0c7290 */ /* 0x000fe4000fffe1ff */
[----:B------:R-:W-:-:S02]  /*1da0*/  USHF.R.U32.HI UR77, URZ, UR5, UR4 ;  /* 0x00000005ff4d7299 */ /* 0x000fc40008011604 */
[----:B------:R-:W-:Y:S01]  /*1db0*/  UIADD3 UR29, UPT, UPT, UR30, 0x68, URZ ;  /* 0x000000681e1d7890 */ /* 0x000fe2000fffe0ff */
[----:B------:R-:W-:Y:S01]  /*1dc0*/  UMOV UR4, UR41 ;  /* 0x0000002900047c82 */ /* 0x000fe20008000000 */
[----:B------:R-:W-:Y:S02]  /*1dd0*/  UIADD3 UR10, UPT, UPT, -UR38, URZ, URZ ;  /* 0x000000ff260a7290 */ /* 0x000fe4000fffe1ff */
[----:B------:R-:W-:Y:S01]  /*1de0*/  USHF.R.U32.HI UR69, URZ, UR5, UR4 ;  /* 0x00000005ff457299 */ /* 0x000fe20008011604 */
[----:B------:R-:W-:Y:S02]  /*1df0*/  UMOV UR6, UR7 ;  /* 0x0000000700067c82 */ /* 0x000fe40008000000 */
[----:B------:R-:W-:Y:S01]  /*1e00*/  UMOV UR4, UR17 ;  /* 0x0000001100047c82 */ /* 0x000fe20008000000 */
[----:B------:R-:W-:Y:S02]  /*1e10*/  UIADD3 UR17, UPT, UPT, -UR50, URZ, URZ ;  /* 0x000000ff32117290 */ /* 0x000fe4000fffe1ff */
[----:B------:R-:W-:-:S02]  /*1e20*/  USHF.R.U32.HI UR61, URZ, UR5, UR4 ;  /* 0x00000005ff3d7299 */ /* 0x000fc40008011604 */
[----:B------:R-:W-:Y:S01]  /*1e30*/  UIMAD UR33, UR8, UR17, UR26 ;  /* 0x00000011082172a4 */ /* 0x000fe2000f8e021a */
[----:B------:R-:W-:Y:S01]  /*1e40*/  UMOV UR4, UR15 ;  /* 0x0000000f00047c82 */ /* 0x000fe20008000000 */
[----:B------:R-:W-:Y:S02]  /*1e50*/  UIADD3 UR15, UPT, UPT, -UR48, URZ, URZ ;  /* 0x000000ff300f7290 */ /* 0x000fe4000fffe1ff */
[----:B------:R-:W-:Y:S02]  /*1e60*/  USHF.R.U32.HI UR53, URZ, UR5, UR4 ;  /* 0x00000005ff357299 */ /* 0x000fe40008011604 */
[----:B------:R-:W-:Y:S01]  /*1e70*/  UIADD3 UR26, UPT, UPT, UR30, 0x60, URZ ;  /* 0x000000601e1a7890 */ /* 0x000fe2000fffe0ff */
[----:B------:R-:W-:Y:S01]  /*1e80*/  UMOV UR4, UR13 ;  /* 0x0000000d00047c82 */ /* 0x000fe20008000000 */
[----:B------:R-:W-:Y:S02]  /*1e90*/  UIADD3 UR13, UPT, UPT, -UR44, URZ, URZ ;  /* 0x000000ff2c0d7290 */ /* 0x000fe4000fffe1ff */
[----:B------:R-:W-:-:S02]  /*1ea0*/  UIMAD UR75, UR8, UR15, UR27 ;  /* 0x0000000f084b72a4 */ /* 0x000fc4000f8e021b */
[----:B------:R-:W-:Y:S02]  /*1eb0*/  UIMAD UR68, UR8, UR13, UR68 ;  /* 0x0000000d084472a4 */ /* 0x000fe4000f8e0244 */
[----:B------:R-:W-:Y:S02]  /*1ec0*/  UIADD3 UR13, UPT, UPT, -UR46, URZ, URZ ;  /* 0x000000ff2e0d7290 */ /* 0x000fe4000fffe1ff */
[----:B------:R-:W-:Y:S02]  /*1ed0*/  UIADD3 UR27, UPT, UPT, UR30, 0x70, URZ ;  /* 0x000000701e1b7890 */ /* 0x000fe4000fffe0ff */
[----:B------:R-:W-:Y:S02]  /*1ee0*/  USHF.R.U32.HI UR65, URZ, UR5, UR18 ;  /* 0x00000005ff417299 */ /* 0x000fe40008011612 */
[----:B------:R-:W-:Y:S02]  /*1ef0*/  UISETP.NE.AND UP0, UPT, UR11, 0x1, UPT ;  /* 0x000000010b00788c */ /* 0x000fe4000bf05270 */
[----:B------:R-:W-:-:S02]  /*1f00*/  USHF.R.U32.HI UR66, URZ, UR5, UR19 ;  /* 0x00000005ff427299 */ /* 0x000fc40008011613 */
[----:B------:R-:W-:Y:S02]  /*1f10*/  UIADD3 UR18, UPT, UPT, -UR52, URZ, URZ ;  /* 0x000000ff34127290 */ /* 0x000fe4000fffe1ff */
[----:B------:R-:W-:Y:S02]  /*1f20*/  UIMAD UR72, UR8, UR9, UR72 ;  /* 0x00000009084872a4 */ /* 0x000fe4000f8e0248 */
[----:B------:R-:W-:Y:S02]  /*1f30*/  UIMAD UR67, UR8, UR13, UR26 ;  /* 0x0000000d084372a4 */ /* 0x000fe4000f8e021a */
[----:B------:R-:W-:Y:S02]  /*1f40*/  UIMAD UR32, UR8, UR12, UR29 ;  /* 0x0000000c082072a4 */ /* 0x000fe4000f8e021d */
[----:B------:R-:W-:Y:S02]  /*1f50*/  USHF.R.U32.HI UR59, URZ, UR5, UR6 ;  /* 0x00000005ff3b7299 */ /* 0x000fe40008011606 */
[----:B------:R-:W-:-:S02]  /*1f60*/  USHF.R.U32.HI UR45, URZ, UR5, UR4 ;  /* 0x00000005ff2d7299 */ /* 0x000fc40008011604 */
[----:B------:R-:W-:Y:S02]  /*1f70*/  UIADD3 UR9, UPT, UPT, -UR31, URZ, URZ ;  /* 0x000000ff1f097290 */ /* 0x000fe4000fffe1ff */
[----:B------:R-:W-:Y:S02]  /*1f80*/  UIADD3 UR26, UPT, UPT, UR30, 0x78, URZ ;  /* 0x000000781e1a7890 */ /* 0x000fe4000fffe0ff */
[----:B------:R-:W-:Y:S01]  /*1f90*/  UIMAD UR29, UR8, UR10, UR27 ;  /* 0x0000000a081d72a4 */ /* 0x000fe2000f8e021b */
[----:B------:R-:W1:Y:S01]  /*1fa0*/  LDCU.64 UR6, c[0x0][0x4b0] ;  /* 0x00009600ff0677ac */ /* 0x000e620008000a00 */
[----:B------:R-:W1:Y:S01]  /*1fb0*/  LDCU.64 UR4, c[0x0][0x4d0] ;  /* 0x00009a00ff0477ac */ /* 0x000e620008000a00 */
[----:B------:R-:W-:Y:S02]  /*1fc0*/  USEL UR10, UR42, UR65, !UP0 ;  /* 0x000000412a0a7287 */ /* 0x000fe4000c000000 */
[----:B------:R-:W-:Y:S02]  /*1fd0*/  UIADD3 UR16, UPT, UPT, -UR54, URZ, URZ ;  /* 0x000000ff36107290 */ /* 0x000fe4000fffe1ff */
[----:B------:R-:W-:-:S02]  /*1fe0*/  UIADD3 UR19, UPT, UPT, -UR56, URZ, URZ ;  /* 0x000000ff38137290 */ /* 0x000fc4000fffe1ff */
[----:B------:R-:W-:Y:S01]  /*1ff0*/  UIADD3 UR14, UPT, UPT, -UR22, URZ, URZ ;  /* 0x000000ff160e7290 */ /* 0x000fe2000fffe1ff */
[----:B------:R-:W-:Y:S01]  /*2000*/  MOV R35, UR10 ;  /* 0x0000000a00237c02 */ /* 0x000fe20008000f00 */
[----:B------:R-:W-:Y:S02]  /*2010*/  USEL UR12, UR22, UR66, !UP0 ;  /* 0x00000042160c7287 */ /* 0x000fe4000c000000 */
[----:B------:R-:W-:Y:S02]  /*2020*/  UIMAD UR34, UR8, UR18, UR76 ;  /* 0x00000012082272a4 */ /* 0x000fe4000f8e024c */
[----:B------:R-:W-:Y:S02]  /*2030*/  UIMAD UR28, UR8, UR9, UR26 ;  /* 0x00000009081c72a4 */ /* 0x000fe4000f8e021a */
[----:B------:R-:W-:Y:S01]  /*2040*/  USEL UR18, UR56, UR25, !UP0 ;  /* 0x0000001938127287 */ /* 0x000fe2000c000000 */
[----:B------:R-:W-:Y:S01]  /*2050*/  IMAD.U32 R38, RZ, RZ, UR12 ;  /* 0x0000000cff267e24 */ /* 0x000fe2000f8e00ff */
[----:B------:R-:W-:Y:S01]  /*2060*/  USEL UR15, UR52, UR21, !UP0 ;  /* 0x00000015340f7287 */ /* 0x000fe2000c000000 */
[----:B------:R-:W-:Y:S01]  /*2070*/  R2UR UR21, R39 ;  /* 0x00000000271572ca */ /* 0x000fe200000e0000 */
[----:B------:R-:W-:-:S02]  /*2080*/  USEL UR37, UR44, UR64, !UP0 ;  /* 0x000000402c257287 */ /* 0x000fc4000c000000 */
[----:B------:R-:W-:Y:S01]  /*2090*/  USEL UR26, UR47, UR60, !UP0 ;  /* 0x0000003c2f1a7287 */ /* 0x000fe2000c000000 */
[----:B------:R-:W-:Y:S01]  /*20a0*/  MOV R17, UR18 ;  /* 0x0000001200117c02 */ /* 0x000fe20008000f00 */
[----:B------:R-:W-:Y:S01]  /*20b0*/  USEL UR17, UR55, UR24, !UP0 ;  /* 0x0000001837117287 */ /* 0x000fe2000c000000 */
[----:B------:R-:W-:Y:S01]  /*20c0*/  MOV R11, UR15 ;  /* 0x0000000f000b7c02 */ /* 0x000fe20008000f00 */
[----:B------:R-:W-:Y:S01]  /*20d0*/  UIMAD UR73, UR8, UR16, UR73 ;  /* 0x00000010084972a4 */ /* 0x000fe2000f8e0249 */
[----:B------:R-:W-:Y:S01]  /*20e0*/  R2UR UR24, R40 ;  /* 0x00000000281872ca */ /* 0x000fe200000e0000 */
[----:B------:R-:W-:Y:S01]  /*20f0*/  UIMAD UR74, UR8, UR19, UR74 ;  /* 0x00000013084a72a4 */ /* 0x000fe2000f8e024a */
[----:B------:R-:W-:Y:S01]  /*2100*/  MOV R29, UR26 ;  /* 0x0000001a001d7c02 */ /* 0x000fe20008000f00 */
[----:B------:R-:W-:Y:S01]  /*2110*/  UIMAD UR27, UR8, UR14, UR30 ;  /* 0x0000000e081b72a4 */ /* 0x000fe2000f8e021e */
[----:B------:R-:W-:Y:S01]  /*2120*/  IMAD.U32 R14, RZ, RZ, UR17 ;  /* 0x00000011ff0e7e24 */ /* 0x000fe2000f8e00ff */
[----:B------:R-:W-:Y:S01]  /*2130*/  USEL UR14, UR49, UR59, !UP0 ;  /* 0x0000003b310e7287 */ /* 0x000fe2000c000000 */
[----:B------:R-:W-:Y:S01]  /*2140*/  IMAD.U32 R32, RZ, RZ, UR37 ;  /* 0x00000025ff207e24 */ /* 0x000fe2000f8e00ff */
[----:B------:R-:W-:-:S02]  /*2150*/  USEL UR16, UR51, UR58, !UP0 ;  /* 0x0000003a33107287 */ /* 0x000fc4000c000000 */
[----:B------:R-:W-:Y:S02]  /*2160*/  USEL UR19, UR54, UR57, !UP0 ;  /* 0x0000003936137287 */ /* 0x000fe4000c000000 */
[----:B------:R-:W-:Y:S01]  /*2170*/  USEL UR13, UR50, UR20, !UP0 ;  /* 0x00000014320d7287 */ /* 0x000fe2000c000000 */
[----:B------:R-:W-:Y:S01]  /*2180*/  IMAD.U32 R26, RZ, RZ, UR14 ;  /* 0x0000000eff1a7e24 */ /* 0x000fe2000f8e00ff */
[----:B------:R-:W-:Y:S01]  /*2190*/  UIADD3 UR10, UPT, UPT, -UR10, URZ, URZ ;  /* 0x000000ff0a0a7290 */ /* 0x000fe2000fffe1ff */
[----:B------:R-:W-:Y:S01]  /*21a0*/  MOV R23, UR16 ;  /* 0x0000001000177c02 */ /* 0x000fe20008000f00 */
[----:B------:R-:W-:Y:S01]  /*21b0*/  USEL UR61, UR43, UR61, !UP0 ;  /* 0x0000003d2b3d7287 */ /* 0x000fe2000c000000 */
[----:B------:R-:W-:Y:S01]  /*21c0*/  IMAD.U32 R20, RZ, RZ, UR19 ;  /* 0x00000013ff147e24 */ /* 0x000fe2000f8e00ff */
[----:B------:R-:W-:Y:S01]  /*21d0*/  UIADD3 UR12, UPT, UPT, -UR12, URZ, URZ ;  /* 0x000000ff0c0c7290 */ /* 0x000fe2000fffe1ff */
[----:B------:R-:W-:Y:S01]  /*21e0*/  IMAD.U32 R8, RZ, RZ, UR13 ;  /* 0x0000000dff087e24 */ /* 0x000fe2000f8e00ff */
[----:B------:R-:W-:-:S02]  /*21f0*/  UIADD3 UR9, UPT, UPT, -UR37, URZ, URZ ;  /* 0x000000ff25097290 */ /* 0x000fc4000fffe1ff */
[----:B------:R-:W-:Y:S02]  /*2200*/  UIADD3 UR8, UPT, UPT, -UR26, URZ, URZ ;  /* 0x000000ff1a087290 */ /* 0x000fe4000fffe1ff */
[----:B------:R-:W-:Y:S02]  /*2210*/  USEL UR77, UR48, UR77, !UP0 ;  /* 0x0000004d304d7287 */ /* 0x000fe4000c000000 */
[----:B------:R-:W-:Y:S02]  /*2220*/  USEL UR69, UR46, UR69, !UP0 ;  /* 0x000000452e457287 */ /* 0x000fe4000c000000 */
[----:B------:R-:W-:Y:S02]  /*2230*/  USEL UR53, UR38, UR53, !UP0 ;  /* 0x0000003526357287 */ /* 0x000fe4000c000000 */
[----:B------:R-:W-:Y:S02]  /*2240*/  USEL UR45, UR31, UR45, !UP0 ;  /* 0x0000002d1f2d7287 */ /* 0x000fe4000c000000 */
[----:B------:R-:W-:-:S02]  /*2250*/  UIADD3 UR20, UPT, UPT, -UR18, URZ, URZ ;  /* 0x000000ff12147290 */ /* 0x000fc4000fffe1ff */
[----:B------:R-:W-:Y:S02]  /*2260*/  UIADD3 UR18, UPT, UPT, -UR17, URZ, URZ ;  /* 0x000000ff11127290 */ /* 0x000fe4000fffe1ff */
[----:B------:R-:W-:Y:S02]  /*2270*/  UIMAD UR42, UR11, UR10, UR42 ;  /* 0x0000000a0b2a72a4 */ /* 0x000fe4000f8e022a */
[----:B------:R-:W-:Y:S02]  /*2280*/  UIADD3 UR17, UPT, UPT, -UR15, URZ, URZ ;  /* 0x000000ff0f117290 */ /* 0x000fe4000fffe1ff */
[----:B------:R-:W-:Y:S02]  /*2290*/  UIMAD UR22, UR11, UR12, UR22 ;  /* 0x0000000c0b1672a4 */ /* 0x000fe4000f8e0216 */
[----:B------:R-:W-:Y:S02]  /*22a0*/  UIMAD UR44, UR11, UR9, UR44 ;  /* 0x000000090b2c72a4 */ /* 0x000fe4000f8e022c */
[----:B------:R-:W-:-:S02]  /*22b0*/  UIADD3 UR15, UPT, UPT, -UR13, URZ, URZ ;  /* 0x000000ff0d0f7290 */ /* 0x000fc4000fffe1ff */
[----:B------:R-:W-:Y:S02]  /*22c0*/  UIMAD UR47, UR11, UR8, UR47 ;  /* 0x000000080b2f72a4 */ /* 0x000fe4000f8e022f */
[----:B------:R-:W-:Y:S02]  /*22d0*/  UIADD3 UR10, UPT, UPT, -UR61, URZ, URZ ;  /* 0x000000ff3d0a7290 */ /* 0x000fe4000fffe1ff */
[----:B------:R-:W-:Y:S02]  /*22e0*/  UIADD3 UR14, UPT, UPT, -UR14, URZ, URZ ;  /* 0x000000ff0e0e7290 */ /* 0x000fe4000fffe1ff */
[----:B------:R-:W-:Y:S02]  /*22f0*/  UIADD3 UR16, UPT, UPT, -UR16, URZ, URZ ;  /* 0x000000ff10107290 */ /* 0x000fe4000fffe1ff */
[----:B------:R-:W-:Y:S02]  /*2300*/  UIADD3 UR19, UPT, UPT, -UR19, URZ, URZ ;  /* 0x000000ff13137290 */ /* 0x000fe4000fffe1ff */
[----:B------:R-:W-:-:S02]  /*2310*/  UIADD3 UR13, UPT, UPT, -UR77, URZ, URZ ;  /* 0x000000ff4d0d7290 */ /* 0x000fc4000fffe1ff */
[----:B------:R-:W-:Y:S02]  /*2320*/  UIADD3 UR12, UPT, UPT, -UR69, URZ, URZ ;  /* 0x000000ff450c7290 */ /* 0x000fe4000fffe1ff */
[----:B------:R-:W-:Y:S02]  /*2330*/  UIADD3 UR9, UPT, UPT, -UR53, URZ, URZ ;  /* 0x000000ff35097290 */ /* 0x000fe4000fffe1ff */
[----:B------:R-:W-:Y:S02]  /*2340*/  UIADD3 UR8, UPT, UPT, -UR45, URZ, URZ ;  /* 0x000000ff2d087290 */ /* 0x000fe4000fffe1ff */
[----:B------:R-:W-:Y:S02]  /*2350*/  UIMAD UR55, UR11, UR18, UR55 ;  /* 0x000000120b3772a4 */ /* 0x000fe4000f8e0237 */
[----:B------:R-:W-:Y:S02]  /*2360*/  UIMAD UR60, UR11, UR10, UR43 ;  /* 0x0000000a0b3c72a4 */ /* 0x000fe4000f8e022b */
[----:B------:R-:W-:-:S02]  /*2370*/  UIMAD UR14, UR11, UR14, UR49 ;  /* 0x0000000e0b0e72a4 */ /* 0x000fc4000f8e0231 */
[----:B------:R-:W-:Y:S02]  /*2380*/  UIMAD UR16, UR11, UR16, UR51 ;  /* 0x000000100b1072a4 */ /* 0x000fe4000f8e0233 */
[----:B------:R-:W-:Y:S02]  /*2390*/  UIMAD UR19, UR11, UR19, UR54 ;  /* 0x000000130b1372a4 */ /* 0x000fe4000f8e0236 */
[----:B------:R-:W-:Y:S02]  /*23a0*/  UIMAD UR20, UR11, UR20, UR56 ;  /* 0x000000140b1472a4 */ /* 0x000fe4000f8e0238 */
[----:B------:R-:W-:Y:S02]  /*23b0*/  UIMAD UR17, UR11, UR17, UR52 ;  /* 0x000000110b1172a4 */ /* 0x000fe4000f8e0234 */
[----:B------:R-:W-:Y:S02]  /*23c0*/  UIMAD UR15, UR11, UR15, UR50 ;  /* 0x0000000f0b0f72a4 */ /* 0x000fe4000f8e0232 */
[----:B------:R-:W-:-:S02]  /*23d0*/  UIMAD UR13, UR11, UR13, UR48 ;  /* 0x0000000d0b0d72a4 */ /* 0x000fc4000f8e0230 */
[----:B------:R-:W-:Y:S02]  /*23e0*/  UIMAD UR12, UR11, UR12, UR46 ;  /* 0x0000000c0b0c72a4 */ /* 0x000fe4000f8e022e */
[----:B------:R-:W-:Y:S02]  /*23f0*/  UIMAD UR9, UR11, UR9, UR38 ;  /* 0x000000090b0972a4 */ /* 0x000fe4000f8e0226 */
[----:B------:R-:W-:Y:S02]  /*2400*/  UIMAD UR8, UR11, UR8, UR31 ;  /* 0x000000080b0872a4 */ /* 0x000fe4000f8e021f */
[----:B------:R-:W-:Y:S02]  /*2410*/  UIADD3 UR26, UPT, UPT, UR21, 0x20, URZ ;  /* 0x00000020151a7890 */ /* 0x000fe4000fffe0ff */
[----:B------:R-:W-:Y:S02]  /*2420*/  UIADD3 UR18, UPT, UPT, UR21, 0x40, URZ ;  /* 0x0000004015127890 */ /* 0x000fe4000fffe0ff */
[----:B------:R-:W-:-:S02]  /*2430*/  UIADD3 UR10, UPT, UPT, UR21, 0x60, URZ ;  /* 0x00000060150a7890 */ /* 0x000fc4000fffe0ff */
[----:B-1----:R-:W-:Y:S02]  /*2440*/  UIMAD UR21, UR27, UR6, UR4 ;  /* 0x000000061b1572a4 */ /* 0x002fe4000f8e0204 */
[----:B------:R-:W-:Y:S02]  /*2450*/  UIMAD UR11, UR36, UR6, UR4 ;  /* 0x00000006240b72a4 */ /* 0x000fe4000f8e0204 */
[----:B------:R-:W-:Y:S02]  /*2460*/  UIADD3 UR54, UPT, UPT, UR24, UR23, URZ ;  /* 0x0000001718367290 */ /* 0x000fe4000fffe0ff */
[----:B------:R-:W-:Y:S01]  /*2470*/  MOV R37, UR21 ;  /* 0x0000001500257c02 */ /* 0x000fe20008000f00 */
[----:B------:R-:W-:Y:S01]  /*2480*/  UIMAD UR24, UR68, UR6, UR4 ;  /* 0x00000006441872a4 */ /* 0x000fe2000f8e0204 */
[----:B------:R-:W-:Y:S01]  /*2490*/  IMAD.U32 R34, RZ, RZ, UR11 ;  /* 0x0000000bff227e24 */ /* 0x000fe2000f8e00ff */
[----:B------:R-:W-:Y:S02]  /*24a0*/  UIMAD UR21, UR70, UR6, UR4 ;  /* 0x00000006461572a4 */ /* 0x000fe4000f8e0204 */
[----:B------:R-:W-:-:S02]  /*24b0*/  UIMAD UR11, UR71, UR6, UR4 ;  /* 0x00000006470b72a4 */ /* 0x000fc4000f8e0204 */
[----:B------:R-:W-:Y:S01]  /*24c0*/  MOV R31, UR24 ;  /* 0x00000018001f7c02 */ /* 0x000fe20008000f00 */
[----:B------:R-:W-:Y:S01]  /*24d0*/  UIMAD UR24, UR72, UR6, UR4 ;  /* 0x00000006481872a4 */ /* 0x000fe2000f8e0204 */
[----:B------:R-:W-:Y:S01]  /*24e0*/  IMAD.U32 R28, RZ, RZ, UR21 ;  /* 0x00000015ff1c7e24 */ /* 0x000fe2000f8e00ff */
[----:B------:R-:W-:Y:S01]  /*24f0*/  UIMAD UR21, UR73, UR6, UR4 ;  /* 0x00000006491572a4 */ /* 0x000fe2000f8e0204 */
[----:B------:R-:W-:Y:S01]  /*2500*/  MOV R25, UR11 ;  /* 0x0000000b00197c02 */ /* 0x000fe20008000f00 */
[----:B------:R-:W-:Y:S02]  /*2510*/  UIMAD UR11, UR74, UR6, UR4 ;  /* 0x000000064a0b72a4 */ /* 0x000fe4000f8e0204 */
[----:B------:R-:W-:Y:S01]  /*2520*/  IMAD.U32 R22, RZ, RZ, UR24 ;  /* 0x00000018ff167e24 */ /* 0x000fe2000f8e00ff */
[----:B------:R-:W-:Y:S01]  /*2530*/  UIMAD UR24, UR35, UR6, UR4 ;  /* 0x00000006231872a4 */ /* 0x000fe2000f8e0204 */
[----:B------:R-:W-:Y:S01]  /*2540*/  MOV R19, UR21 ;  /* 0x0000001500137c02 */ /* 0x000fe20008000f00 */
[----:B------:R-:W-:Y:S01]  /*2550*/  UIMAD UR21, UR34, UR6, UR4 ;  /* 0x00000006221572a4 */ /* 0x000fe2000f8e0204 */
[----:B------:R-:W-:Y:S01]  /*2560*/  IMAD.U32 R16, RZ, RZ, UR11 ;  /* 0x0000000bff107e24 */ /* 0x000fe2000f8e00ff */
[----:B------:R-:W-:-:S02]  /*2570*/  UIMAD UR11, UR33, UR6, UR4 ;  /* 0x00000006210b72a4 */ /* 0x000fc4000f8e0204 */
[----:B------:R-:W-:Y:S01]  /*2580*/  UIMAD UR75, UR75, UR6, UR4 ;  /* 0x000000064b4b72a4 */ /* 0x000fe2000f8e0204 */
[----:B------:R-:W-:Y:S01]  /*2590*/  MOV R13, UR24 ;  /* 0x00000018000d7c02 */ /* 0x000fe20008000f00 */
[----:B------:R-:W-:Y:S01]  /*25a0*/  UIMAD UR67, UR67, UR6, UR4 ;  /* 0x00000006434372a4 */ /* 0x000fe2000f8e0204 */
[----:B------:R-:W-:Y:S01]  /*25b0*/  IMAD.U32 R10, RZ, RZ, UR21 ;  /* 0x00000015ff0a7e24 */ /* 0x000fe2000f8e00ff */
[----:B------:R-:W-:Y:S01]  /*25c0*/  UIMAD UR59, UR32, UR6, UR4 ;  /* 0x00000006203b72a4 */ /* 0x000fe2000f8e0204 */
[----:B------:R-:W-:Y:S01]  /*25d0*/  MOV R7, UR11 ;  /* 0x0000000b00077c02 */ /* 0x000fe20008000f00 */
[----:B------:R-:W-:Y:S02]  /*25e0*/  UIMAD UR51, UR29, UR6, UR4 ;  /* 0x000000061d3372a4 */ /* 0x000fe4000f8e0204 */
[----:B------:R-:W-:Y:S02]  /*25f0*/  UIMAD UR43, UR28, UR6, UR4 ;  /* 0x000000061c2b72a4 */ /* 0x000fe4000f8e0204 */
[----:B------:R-:W-:-:S02]  /*2600*/  UIMAD UR4, UR42, UR7, UR5 ;  /* 0x000000072a0472a4 */ /* 0x000fc4000f8e0205 */
[----:B------:R-:W-:Y:S02]  /*2610*/  UIMAD UR6, UR22, UR7, UR5 ;  /* 0x00000007160672a4 */ /* 0x000fe4000f8e0205 */
[----:B------:R-:W-:Y:S02]  /*2620*/  UIMAD UR11, UR44, UR7, UR5 ;  /* 0x000000072c0b72a4 */ /* 0x000fe4000f8e0205 */
[----:B------:R-:W-:Y:S01]  /*2630*/  MOV R33, UR4 ;  /* 0x0000000400217c02 */ /* 0x000fe20008000f00 */
[----:B------:R-:W-:Y:S01]  /*2640*/  UIMAD UR4, UR14, UR7, UR5 ;  /* 0x000000070e0472a4 */ /* 0x000fe2000f8e0205 */
[----:B------:R-:W-:Y:S01]  /*2650*/  IMAD.U32 R36, RZ, RZ, UR6 ;  /* 0x00000006ff247e24 */ /* 0x000fe2000f8e00ff */
[----:B------:R-:W-:Y:S01]  /*2660*/  UIMAD UR6, UR47, UR7, UR5 ;  /* 0x000000072f0672a4 */ /* 0x000fe2000f8e0205 */
[----:B------:R-:W-:Y:S01]  /*2670*/  IMAD.U32 R30, RZ, RZ, UR11 ;  /* 0x0000000bff1e7e24 */ /* 0x000fe2000f8e00ff */
[----:B------:R-:W-:Y:S02]  /*2680*/  UIMAD UR11, UR16, UR7, UR5 ;  /* 0x00000007100b72a4 */ /* 0x000fe4000f8e0205 */
[----:B-----5:R-:W-:Y:S01]  /*2690*/  IMAD.U32 R24, RZ, RZ, UR4 ;  /* 0x00000004ff187e24 */ /* 0x020fe2000f8e00ff */
[----:B------:R-:W-:Y:S01]  /*26a0*/  UIMAD UR4, UR20, UR7, UR5 ;  /* 0x00000007140472a4 */ /* 0x000fe2000f8e0205 */
[----:B------:R-:W-:Y:S01]  /*26b0*/  MOV R27, UR6 ;  /* 0x00000006001b7c02 */ /* 0x000fe20008000f00 */
[----:B------:R-:W-:Y:S01]  /*26c0*/  UIMAD UR6, UR19, UR7, UR5 ;  /* 0x00000007130672a4 */ /* 0x000fe2000f8e0205 */
[----:B------:R-:W-:Y:S01]  /*26d0*/  MOV R21, UR11 ;  /* 0x0000000b00157c02 */ /* 0x000fe20008000f00 */
[----:B------:R-:W-:-:S02]  /*26e0*/  UIMAD UR11, UR55, UR7, UR5 ;  /* 0x00000007370b72a4 */ /* 0x000fc4000f8e0205 */
[----:B------:R-:W-:Y:S01]  /*26f0*/  MOV R15, UR4 ;  /* 0x00000004000f7c02 */ /* 0x000fe20008000f00 */
[----:B------:R-:W-:Y:S01]  /*2700*/  UIMAD UR4, UR15, UR7, UR5 ;  /* 0x000000070f0472a4 */ /* 0x000fe2000f8e0205 */
[----:B------:R-:W-:Y:S01]  /*2710*/  IMAD.U32 R18, RZ, RZ, UR6 ;  /* 0x00000006ff127e24 */ /* 0x000fe2000f8e00ff */
[----:B------:R-:W-:Y:S01]  /*2720*/  UIMAD UR6, UR17, UR7, UR5 ;  /* 0x00000007110672a4 */ /* 0x000fe2000f8e0205 */
[----:B------:R-:W-:Y:S01]  /*2730*/  IMAD.U32 R12, RZ, RZ, UR11 ;  /* 0x0000000bff0c7e24 */ /* 0x000fe2000f8e00ff */
[----:B------:R-:W-:Y:S02]  /*2740*/  UIMAD UR76, UR13, UR7, UR5 ;  /* 0x000000070d4c72a4 */ /* 0x000fe4000f8e0205 */
[----:B------:R-:W-:Y:S01]  /*2750*/  UIMAD UR68, UR12, UR7, UR5 ;  /* 0x000000070c4472a4 */ /* 0x000fe2000f8e0205 */
[----:B------:R-:W-:Y:S01]  /*2760*/  IMAD.U32 R6, RZ, RZ, UR4 ;  /* 0x00000004ff067e24 */ /* 0x000fe2000f8e00ff */
[----:B------:R-:W-:Y:S01]  /*2770*/  UIMAD UR60, UR60, UR7, UR5 ;  /* 0x000000073c3c72a4 */ /* 0x000fe2000f8e0205 */
[----:B------:R-:W-:Y:S01]  /*2780*/  MOV R9, UR6 ;  /* 0x0000000600097c02 */ /* 0x000fe20008000f00 */
[----:B------:R-:W-:-:S02]  /*2790*/  UIMAD UR52, UR9, UR7, UR5 ;  /* 0x00000007093472a4 */ /* 0x000fc4000f8e0205 */
[----:B------:R-:W-:Y:S01]  /*27a0*/  UIMAD UR44, UR8, UR7, UR5 ;  /* 0x00000007082c72a4 */ /* 0x000fe2000f8e0205 */
[----:B------:R-:W-:Y:S02]  /*27b0*/  UMOV UR4, URZ ;  /* 0x000000ff00047c82 */ /* 0x000fe40008000000 */
[----:B------:R-:W-:Y:S01]  /*27c0*/  UMOV UR5, URZ ;  /* 0x000000ff00057c82 */ /* 0x000fe20008000000 */
[----:B------:R-:W-:Y:S01]  /*27d0*/  MOV R61, UR4 ;  /* 0x00000004003d7c02 */ /* 0x000fe20008000f00 */
[----:B------:R-:W-:Y:S01]  /*27e0*/  IMAD.U32 R0, RZ, RZ, UR5 ;  /* 0x00000005ff007e24 */ /* 0x000fe2000f8e00ff */
[----:B------:R-:W-:-:S06]  /*27f0*/  UMOV UR22, URZ ;  /* 0x000000ff00167c82 */ /* 0x000fcc0008000000 */
.L_x_22:
[----:B------:R-:W-:Y:S01]  /*2800*/  @!P4 IMAD.MOV.U32 R49, RZ, RZ, 0x10000 ;  /* 0x00010000ff31c424 */ /* 0x000fe200078e00ff */
[----:B------:R-:W-:Y:S02]  /*2810*/  R2UR UR5, R3 ;  /* 0x00000000030572ca */ /* 0x000fe400000e0000 */
[----:B------:R-:W-:Y:S11]  /*2820*/  R2UR UR4, R2 ;  /* 0x00000000020472ca */ /* 0x000ff600000e0000 */
[----:B------:R-:W-:Y:S02]  /*2830*/  @!UPT UIADD3 URZ, UPT, UPT, URZ, URZ, URZ ;  /* 0x000000fffffff290 */ /* 0x000fe4000fffe0ff */
[----:B------:R-:W-:Y:S06]  /*2840*/  ULEA UR4, UR5, UR4, 0x3 ;  /* 0x0000000405047291 */ /* 0x000fec000f8e18ff */
[----:B------:R-:W-:Y:S01]  /*2850*/  IMAD.U32 R47, RZ, RZ, UR4 ;  /* 0x00000004ff2f7e24 */ /* 0x000fe2000f8e00ff */
[----:B--2---:R-:W-:Y:S06]  /*2860*/  @P0 BRA `(.L_x_18) ;  /* 0x0000000000100947 */ /* 0x004fec0003800000 */
[----:B------:R-:W-:Y:S02]  /*2870*/  R2UR UR4, R47 ;  /* 0x000000002f0472ca */ /* 0x000fe400000e0000 */
[----:B------:R-:W-:Y:S11]  /*2880*/  SHF.L.U32 R50, R5, 0x1f, RZ ;  /* 0x0000001f05327819 */ /* 0x000ff600000006ff */
[----:B------:R-:W1:Y:S02]  /*2890*/  SYNCS.PHASECHK.TRANS64.TRYWAIT P0, [UR4+0x18], R50 ;  /* 0x00001832ff0075a7 */ /* 0x000e640008001104 */
[----:B-1----:R-:W-:Y:S05]  /*28a0*/  @!P0 BRA `(.L_x_19) ;  /* 0x000000d000a88947 */ /* 0x002fea0003800000 */
.L_x_18:
[----:B------:R-:W-:Y:S01]  /*28b0*/  R2UR UR4, R47 ;  /* 0x000000002f0472ca */ /* 0x000fe200000e0000 */
[----:B------:R-:W-:Y:S11]  /*28c0*/  BSSY.RECONVERGENT B0, `(.L_x_20) ;  /* 0x0000005000007945 */ /* 0x000ff60003800200 */
[----:B------:R-:W-:Y:S01]  /*28d0*/  @!UPT UIADD3 URZ, UPT, UPT, URZ, URZ, URZ ;  /* 0x000000fffffff290 */ /* 0x000fe2000fffe0ff */
[----:B------:R2:W-:Y:S01]  /*28e0*/  @!P4 SYNCS.ARRIVE.TRANS64 RZ, [UR4], R49 ;  /* 0x00000031ffffc9a7 */ /* 0x0005e20008000004 */
[----:B------:R-:W-:Y:S05]  /*28f0*/  @P3 BRA `(.L_x_21) ;  /* 0x0000000000043947 */ /* 0x000fea0003800000 */
[----:B------:R-:W-:Y:S05]  /*2900*/  BPT.TRAP 0x1 ;  /* 0x000000040000795c */ /* 0x000fea0000300000 */
.L_x_21:
[----:B------:R-:W-:Y:S05]  /*2910*/  BSYNC.RECONVERGENT B0 ;  /* 0x0000000000007941 */ /* 0x000fea0003800200 */
.L_x_20:
[----:B------:R-:W-:Y:S01]  /*2920*/  ELECT P1, URZ, PT ;  /* 0x0000000000ff782f */ /* 0x000fe20003820000 */
[----:B------:R-:W-:Y:S01]  /*2930*/  VIADD R62, R3, 0x1 ;  /* 0x00000001033e7836 */ /* 0x000fe20000000000 */
[----:B------:R-:W-:Y:S01]  /*2940*/  R2UR UR29, R61 ;  /* 0x000000003d1d72ca */ /* 0x000fe200000e0000 */
[----:B------:R-:W3:Y:S01]  /*2950*/  LDCU.64 UR6, c[0x0][0x4b8] ;  /* 0x00009700ff0677ac */ /* 0x000ee20008000a00 */
[----:B------:R-:W-:Y:S02]  /*2960*/  R2UR UR28, R0 ;  /* 0x00000000001c72ca */ /* 0x000fe400000e0000 */
[C---:B------:R-:W-:Y:S01]  /*2970*/  ISETP.NE.AND P0, PT, R62.reuse, 0x3, PT ;  /* 0x000000033e00780c */ /* 0x040fe20003f05270 */
[----:B------:R-:W3:Y:S01]  /*2980*/  LDCU.64 UR4, c[0x0][0x4d8] ;  /* 0x00009b00ff0477ac */ /* 0x000ee20008000a00 */
[----:B------:R-:W-:Y:S02]  /*2990*/  MOV.SPILL R56, UR53 ;  /* 0x0000003500387c02 */ /* 0x000fe40009000f00 */
[----:B------:R-:W-:Y:S01]  /*29a0*/  SEL R0, RZ, 0x1, P0 ;  /* 0x00000001ff007807 */ /* 0x000fe20000000000 */
[----:B------:R-:W-:Y:S01]  /*29b0*/  USHF.L.U32 UR50, UR22, 0x6, URZ ;  /* 0x0000000616327899 */ /* 0x000fe200080006ff */
[----:B------:R-:W-:Y:S01]  /*29c0*/  MOV.SPILL R54, UR51 ;  /* 0x0000003300367c02 */ /* 0x000fe20009000f00 */
[--C-:B------:R-:W-:Y:S01]  /*29d0*/  @P1 IMAD R61, R3, 0x8000, R2.reuse ;  /* 0x00008000033d1824 */ /* 0x100fe200078e0202 */
[----:B------:R-:W-:Y:S01]  /*29e0*/  LOP3.LUT R5, R5, R0, RZ, 0x3c, !PT ;  /* 0x0000000005057212 */ /* 0x000fe200078e3cff */
[----:B------:R-:W-:Y:S01]  /*29f0*/  UIADD3 UR23, UPT, UPT, UR23, 0x1, URZ ;  /* 0x0000000117177890 */ /* 0x000fe2000fffe0ff */
[----:B------:R-:W-:Y:S01]  /*2a00*/  MOV.SPILL R55, UR52 ;  /* 0x0000003400377c02 */ /* 0x000fe20009000f00 */
[----:B------:R-:W-:Y:S01]  /*2a10*/  @P1 VIADD R3, R61, 0x8400 ;  /* 0x000084003d031836 */ /* 0x000fe20000000000 */
[----:B------:R-:W-:Y:S01]  /*2a20*/  SHF.L.U32 R0, R5, 0x1f, RZ ;  /* 0x0000001f05007819 */ /* 0x000fe200000006ff */
[----:B------:R-:W-:Y:S01]  /*2a30*/  UMOV UR8, UR50 ;  /* 0x0000003200087c82 */ /* 0x000fe20008000000 */
[----:B------:R-:W-:Y:S01]  /*2a40*/  R2UR UR51, R37 ;  /* 0x00000000253372ca */ /* 0x000fe200000e0000 */
[----:B------:R-:W-:Y:S01]  /*2a50*/  UIADD3 UR34, UPT, UPT, UR8, 0x20, URZ ;  /* 0x0000002008227890 */ /* 0x000fe2000fffe0ff */
[----:B------:R-:W-:Y:S01]  /*2a60*/  @P1 R2UR UR48, R3 ;  /* 0x00000000033012ca */ /* 0x000fe200000e0000 */
[----:B------:R-:W-:Y:S01]  /*2a70*/  UMOV UR42, UR8 ;  /* 0x00000008002a7c82 */ /* 0x000fe20008000000 */
[----:B------:R-:W-:Y:S01]  /*2a80*/  SEL R3, R62, RZ, P0 ;  /* 0x000000ff3e037207 */ /* 0x000fe20000000000 */
[----:B---3--:R-:W-:Y:S01]  /*2a90*/  UIMAD UR4, UR28, UR6, UR4 ;  /* 0x000000061c0472a4 */ /* 0x008fe2000f8e0204 */
[----:B------:R-:W-:Y:S01]  /*2aa0*/  R2UR UR53, R38 ;  /* 0x00000000263572ca */ /* 0x000fe200000e0000 */
[----:B------:R-:W-:Y:S01]  /*2ab0*/  UIMAD UR5, UR29, UR7, UR5 ;  /* 0x000000071d0572a4 */ /* 0x000fe2000f8e0205 */
[----:B------:R-:W-:Y:S01]  /*2ac0*/  R2UR UR49, R47 ;  /* 0x000000002f3172ca */ /* 0x000fe200000e0000 */
[----:B------:R-:W-:Y:S01]  /*2ad0*/  IMAD R62, R3, 0x8, R2 ;  /* 0x00000008033e7824 */ /* 0x000fe200078e0202 */
[----:B------:R-:W-:Y:S01]  /*2ae0*/  UIADD3 UR6, UP0, UPT, UR62, 0x80, URZ ;  /* 0x000000803e067890 */ /* 0x000fe2000ff1e0ff */
[----:B------:R-:W-:Y:S01]  /*2af0*/  R2UR UR52, R36 ;  /* 0x00000000243472ca */ /* 0x000fe200000e0000 */
[----:B------:R-:W-:Y:S01]  /*2b00*/  UPRMT UR4, UR4, 0x40, UR5 ;  /* 0x0000004004047896 */ /* 0x000fe20008000005 */
[----:B------:R3:W4:Y:S01]  /*2b10*/  SYNCS.PHASECHK.TRANS64.TRYWAIT P0, [R62+URZ+0x18], R0 ;  /* 0x000018003e0075a7 */ /* 0x00072200080011ff */
[----:B------:R-:W-:Y:S01]  /*2b20*/  UIADD3.X UR7, UPT, UPT, URZ, UR63, URZ, UP0, !UPT ;  /* 0x0000003fff077290 */ /* 0x000fe200087fe4ff */
[----:B------:R-:W-:Y:S01]  /*2b30*/  MOV.SPILL R51, UR45 ;  /* 0x0000002d00337c02 */ /* 0x000fe20009000f00 */
[----:B------:R-:W-:Y:S01]  /*2b40*/  UPRMT UR4, UR4, 0x5410, URZ ;  /* 0x0000541004047896 */ /* 0x000fe200080000ff */
[----:B------:R-:W-:Y:S01]  /*2b50*/  R2UR UR45, R35 ;  /* 0x00000000232d72ca */ /* 0x000fe200000e0000 */
[----:B------:R-:W-:Y:S01]  /*2b60*/  UMOV UR66, UR8 ;  /* 0x0000000800427c82 */ /* 0x000fe20008000000 */
[----:B------:R-:W-:Y:S01]  /*2b70*/  UMOV UR74, UR8 ;  /* 0x00000008004a7c82 */ /* 0x000fe20008000000 */
[----:B------:R-:W-:Y:S01]  /*2b80*/  UMOV UR58, UR8 ;  /* 0x00000008003a7c82 */ /* 0x000fe20008000000 */
[----:B------:R-:W-:Y:S01]  /*2b90*/  UMOV UR9, UR49 ;  /* 0x0000003100097c82 */ /* 0x000fe20008000000 */
[----:B------:R-:W-:Y:S01]  /*2ba0*/  UIADD3 UR14, UP0, UPT, UR62, 0x180, URZ ;  /* 0x000001803e0e7890 */ /* 0x000fe2000ff1e0ff */
[----:B--2---:R-:W-:Y:S01]  /*2bb0*/  MOV.SPILL R49, UR43 ;  /* 0x0000002b00317c02 */ /* 0x004fe20009000f00 */
[----:B------:R-:W-:Y:S01]  /*2bc0*/  UMOV UR33, UR9 ;  /* 0x0000000900217c82 */ /* 0x000fe20008000000 */
[----:B------:R2:W-:Y:S01]  /*2bd0*/  UTMALDG.4D.IM2COL [UR48], [UR6], UR4 ;  /* 0x00000030060073b4 */ /* 0x0005e20008058004 */
[----:B------:R-:W-:Y:S01]  /*2be0*/  UMOV UR12, UR51 ;  /* 0x00000033000c7c82 */ /* 0x000fe20008000000 */
[----:B------:R-:W-:Y:S01]  /*2bf0*/  UMOV UR5, UR53 ;  /* 0x0000003500057c82 */ /* 0x000fe20008000000 */
[----:B------:R-:W-:Y:S01]  /*2c00*/  UMOV UR11, UR52 ;  /* 0x00000034000b7c82 */ /* 0x000fe20008000000 */
[----:B------:R-:W-:Y:S01]  /*2c10*/  UMOV UR35, UR12 ;  /* 0x0000000c00237c82 */ /* 0x000fe20008000000 */
[----:B------:R-:W-:Y:S01]  /*2c20*/  UMOV UR37, UR5 ;  /* 0x0000000500257c82 */ /* 0x000fe20008000000 */
[----:B------:R-:W-:Y:S01]  /*2c30*/  UMOV UR36, UR11 ;  /* 0x0000000b00247c82 */ /* 0x000fe20008000000 */
[----:B-1----:R-:W-:Y:S01]  /*2c40*/  MOV.SPILL R50, UR44 ;  /* 0x0000002c00327c02 */ /* 0x002fe20009000f00 */
[----:B------:R-:W-:Y:S01]  /*2c50*/  UMOV UR41, UR9 ;  /* 0x0000000900297c82 */ /* 0x000fe20008000000 */
[----:B------:R-:W-:Y:S01]  /*2c60*/  R2UR UR43, R34 ;  /* 0x00000000222b72ca */ /* 0x000fe200000e0000 */
[----:B------:R-:W-:Y:S01]  /*2c70*/  UMOV UR5, UR45 ;  /* 0x0000002d00057c82 */ /* 0x000fe20008000000 */
[----:B------:R-:W-:Y:S01]  /*2c80*/  R2UR UR44, R33 ;  /* 0x00000000212c72ca */ /* 0x000fe200000e0000 */
[----:B------:R-:W-:Y:S01]  /*2c90*/  UMOV UR65, UR9 ;  /* 0x0000000900417c82 */ /* 0x000fe20008000000 */
[----:B---3--:R-:W-:Y:S01]  /*2ca0*/  @P1 VIADD R0, R61, 0x8800 ;  /* 0x000088003d001836 */ /* 0x008fe20000000000 */
[----:B------:R-:W-:Y:S01]  /*2cb0*/  MOV.SPILL R60, UR69 ;  /* 0x00000045003c7c02 */ /* 0x000fe20009000f00 */
[----:B------:R-:W-:Y:S01]  /*2cc0*/  UMOV UR73, UR9 ;  /* 0x0000000900497c82 */ /* 0x000fe20008000000 */
[----:B------:R-:W-:Y:S01]  /*2cd0*/  MOV.SPILL R58, UR67 ;  /* 0x00000043003a7c02 */ /* 0x000fe20009000f00 */
[----:B------:R-:W-:Y:S01]  /*2ce0*/  UMOV UR57, UR9 ;  /* 0x0000000900397c82 */ /* 0x000fe20008000000 */
[----:B------:R-:W-:Y:S01]  /*2cf0*/  @P1 R2UR UR32, R0 ;  /* 0x00000000002012ca */ /* 0x000fe200000e0000 */
[----:B------:R-:W-:Y:S01]  /*2d00*/  UIADD3.X UR15, UPT, UPT, URZ, UR63, URZ, UP0, !UPT ;  /* 0x0000003fff0f7290 */ /* 0x000fe200087fe4ff */
[----:B------:R-:W-:Y:S01]  /*2d10*/  R2UR UR67, R31 ;  /* 0x000000001f4372ca */ /* 0x000fe200000e0000 */
[----:B------:R-:W-:Y:S01]  /*2d20*/  UMOV UR25, UR9 ;  /* 0x0000000900197c82 */ /* 0x000fe20008000000 */
[----:B------:R-:W-:Y:S01]  /*2d30*/  R2UR UR69, R32 ;  /* 0x00000000204572ca */ /* 0x000fe200000e0000 */
[----:B------:R-:W-:Y:S01]  /*2d40*/  UMOV UR27, UR8 ;  /* 0x00000008001b7c82 */ /* 0x000fe20008000000 */
[----:B------:R-:W-:Y:S01]  /*2d50*/  UMOV UR19, UR8 ;  /* 0x0000000800137c82 */ /* 0x000fe20008000000 */
[----:B------:R-:W-:Y:S01]  /*2d60*/  UMOV UR17, UR9 ;  /* 0x0000000900117c82 */ /* 0x000fe20008000000 */
[----:B------:R-:W-:Y:S01]  /*2d70*/  UMOV UR12, UR43 ;  /* 0x0000002b000c7c82 */ /* 0x000fe20008000000 */
[C---:B------:R-:W-:Y:S01]  /*2d80*/  @P1 VIADD R0, R61.reuse, 0x8c00 ;  /* 0x00008c003d001836 */ /* 0x040fe20000000000 */
[----:B------:R-:W-:Y:S01]  /*2d90*/  UMOV UR11, UR44 ;  /* 0x0000002c000b7c82 */ /* 0x000fe20008000000 */
[----:B------:R-:W-:Y:S02]  /*2da0*/  MOV.SPILL R59, UR68 ;  /* 0x00000044003b7c02 */ /* 0x000fe40009000f00 */
[----:B------:R1:W-:Y:S01]  /*2db0*/  UTMALDG.4D.IM2COL [UR32], [UR6], UR4 ;  /* 0x00000020060073b4 */ /* 0x0003e20008058004 */
[----:B------:R-:W-:Y:S01]  /*2dc0*/  @P1 R2UR UR40, R0 ;  /* 0x00000000002812ca */ /* 0x000fe200000e0000 */
[----:B------:R-:W-:Y:S01]  /*2dd0*/  @P1 VIADD R0, R61, 0x9000 ;  /* 0x000090003d001836 */ /* 0x000fe20000000000 */
[----:B------:R-:W-:Y:S02]  /*2de0*/  R2UR UR68, R30 ;  /* 0x000000001e4472ca */ /* 0x000fe400000e0000 */
[----:B------:R-:W-:Y:S02]  /*2df0*/  MOV.SPILL R47, UR26 ;  /* 0x0000001a002f7c02 */ /* 0x000fe40009000f00 */
[----:B------:R-:W-:Y:S01]  /*2e00*/  R2UR UR26, R39 ;  /* 0x00000000271a72ca */ /* 0x000fe200000e0000 */
[----:B--2---:R-:W-:Y:S01]  /*2e10*/  UMOV UR49, UR9 ;  /* 0x0000000900317c82 */ /* 0x004fe20008000000 */
[----:B------:R-:W-:Y:S01]  /*2e20*/  R2UR UR51, R28 ;  /* 0x000000001c3372ca */ /* 0x000fe200000e0000 */
[----:B------:R-:W-:Y:S01]  /*2e30*/  UMOV UR50, UR8 ;  /* 0x0000000800327c82 */ /* 0x000fe20008000000 */
[----:B------:R-:W-:Y:S02]  /*2e40*/  R2UR UR53, R29 ;  /* 0x000000001d3572ca */ /* 0x000fe400000e0000 */
[----:B------:R-:W-:Y:S01]  /*2e50*/  R2UR UR52, R27 ;  /* 0x000000001b3472ca */ /* 0x000fe200000e0000 */
[----:B------:R2:W-:Y:S01]  /*2e60*/  UTMALDG.4D.IM2COL [UR40], [UR6], UR4 ;  /* 0x00000028060073b4 */ /* 0x0005e20008058004 */
[----:B------:R-:W-:Y:S02]  /*2e70*/  MOV.SPILL R57, UR54 ;  /* 0x0000003600397c02 */ /* 0x000fe40009000f00 */
[----:B------:R-:W-:Y:S02]  /*2e80*/  MOV.SPILL R48, UR30 ;  /* 0x0000001e00307c02 */ /* 0x000fe40009000f00 */
[----:B------:R-:W-:Y:S02]  /*2e90*/  R2UR.FILL UR54, R57 ;  /* 0x00000000393672ca */ /* 0x000fe400004e0000 */
[----:B------:R-:W-:Y:S02]  /*2ea0*/  R2UR.FILL UR30, R48 ;  /* 0x00000000301e72ca */ /* 0x000fe400004e0000 */
[----:B-1----:R-:W-:Y:S01]  /*2eb0*/  @P1 R2UR UR32, R0 ;  /* 0x00000000002012ca */ /* 0x002fe200000e0000 */
[----:B------:R-:W-:Y:S01]  /*2ec0*/  UMOV UR35, UR12 ;  /* 0x0000000c00237c82 */ /* 0x000fe20008000000 */
[----:B------:R-:W-:Y:S01]  /*2ed0*/  UMOV UR37, UR5 ;  /* 0x0000000500257c82 */ /* 0x000fe20008000000 */
[----:B------:R-:W-:Y:S01]  /*2ee0*/  UMOV UR36, UR11 ;  /* 0x0000000b00247c82 */ /* 0x000fe20008000000 */
[----:B------:R-:W-:Y:S01]  /*2ef0*/  UMOV UR12, UR67 ;  /* 0x00000043000c7c82 */ /* 0x000fe20008000000 */
[----:B------:R-:W-:Y:S01]  /*2f00*/  UMOV UR5, UR69 ;  /* 0x0000004500057c82 */ /* 0x000fe20008000000 */
[C---:B------:R-:W-:Y:S01]  /*2f10*/  @P1 VIADD R0, R61.reuse, 0x9400 ;  /* 0x000094003d001836 */ /* 0x040fe20000000000 */
[----:B------:R-:W-:Y:S04]  /*2f20*/  UMOV UR11, UR68 ;  /* 0x00000044000b7c82 */ /* 0x000fe80008000000 */
[----:B------:R-:W-:Y:S01]  /*2f30*/  @P1 R2UR UR64, R0 ;  /* 0x00000000004012ca */ /* 0x000fe200000e0000 */
[----:B------:R-:W-:Y:S01]  /*2f40*/  @P1 VIADD R0, R61, 0x9800 ;  /* 0x000098003d001836 */ /* 0x000fe20000000000 */
[----:B------:R1:W-:Y:S01]  /*2f50*/  UTMALDG.4D.IM2COL [UR32], [UR6], UR4 ;  /* 0x00000020060073b4 */ /* 0x0003e20008058004 */
[----:B--2---:R-:W-:Y:S02]  /*2f60*/  R2UR UR43, R25 ;  /* 0x00000000192b72ca */ /* 0x004fe400000e0000 */
[----:B------:R-:W-:Y:S02]  /*2f70*/  R2UR UR45, R26 ;  /* 0x000000001a2d72ca */ /* 0x000fe400000e0000 */
[----:B------:R-:W-:Y:S06]  /*2f80*/  R2UR UR44, R24 ;  /* 0x00000000182c72ca */ /* 0x000fec00000e0000 */
[----:B------:R2:W-:Y:S01]  /*2f90*/  UTMALDG.4D.IM2COL [UR64], [UR6], UR4 ;  /* 0x00000040060073b4 */ /* 0x0005e20008058004 */
[----:B-1----:R-:W-:Y:S01]  /*2fa0*/  @P1 R2UR UR32, R0 ;  /* 0x00000000002012ca */ /* 0x002fe200000e0000 */
[----:B------:R-:W-:Y:S01]  /*2fb0*/  UMOV UR35, UR12 ;  /* 0x0000000c00237c82 */ /* 0x000fe20008000000 */
[----:B------:R-:W-:Y:S01]  /*2fc0*/  UMOV UR37, UR5 ;  /* 0x0000000500257c82 */ /* 0x000fe20008000000 */
[----:B------:R-:W-:Y:S01]  /*2fd0*/  UMOV UR36, UR11 ;  /* 0x0000000b00247c82 */ /* 0x000fe20008000000 */
[----:B------:R-:W-:Y:S01]  /*2fe0*/  UMOV UR12, UR51 ;  /* 0x00000033000c7c82 */ /* 0x000fe20008000000 */
[----:B------:R-:W-:Y:S01]  /*2ff0*/  UMOV UR5, UR53 ;  /* 0x0000003500057c82 */ /* 0x000fe20008000000 */
[C---:B------:R-:W-:Y:S01]  /*3000*/  @P1 VIADD R0, R61.reuse, 0x9c00 ;  /* 0x00009c003d001836 */ /* 0x040fe20000000000 */
[----:B------:R-:W-:Y:S01]  /*3010*/  UMOV UR11, UR52 ;  /* 0x00000034000b7c82 */ /* 0x000fe20008000000 */
[----:B--2---:R-:W-:Y:S05]  /*3020*/  R2UR UR67, R22 ;  /* 0x00000000164372ca */ /* 0x004fea00000e0000 */
[----:B------:R1:W-:Y:S01]  /*3030*/  UTMALDG.4D.IM2COL [UR32], [UR6], UR4 ;  /* 0x00000020060073b4 */ /* 0x0003e20008058004 */
[----:B------:R-:W-:Y:S01]  /*3040*/  @P1 R2UR UR48, R0 ;  /* 0x00000000003012ca */ /* 0x000fe200000e0000 */
[----:B------:R-:W-:Y:S01]  /*3050*/  @P1 VIADD R0, R61, 0xa000 ;  /* 0x0000a0003d001836 */ /* 0x000fe20000000000 */
[----:B------:R-:W-:Y:S02]  /*3060*/  R2UR UR69, R23 ;  /* 0x00000000174572ca */ /* 0x000fe400000e0000 */
[----:B------:R-:W-:Y:S09]  /*3070*/  R2UR UR68, R21 ;  /* 0x00000000154472ca */ /* 0x000ff200000e0000 */
        /* <DEDUP_REMOVED lines=87> */
[----:B--2---:R-:W-:Y:S02]  /*35f0*/  R2UR.FILL UR69, R60 ;  /* 0x000000003c4572ca */ /* 0x004fe400004e0000 */
[----:B------:R-:W-:Y:S02]  /*3600*/  R2UR.FILL UR68, R59 ;  /* 0x000000003b4472ca */ /* 0x000fe400004e0000 */
[----:B------:R-:W-:Y:S06]  /*3610*/  R2UR.FILL UR67, R58 ;  /* 0x000000003a4372ca */ /* 0x000fec00004e0000 */
        /* <DEDUP_REMOVED lines=20> */
[----:B------:R-:W-:Y:S01]  /*3760*/  UMOV UR5, 0x10000000 ;  /* 0x1000000000057882 */ /* 0x000fe20000000000 */
[----:B------:R-:W-:Y:S01]  /*3770*/  UMOV UR11, UR8 ;  /* 0x00000008000b7c82 */ /* 0x000fe20008000000 */
[C---:B------:R-:W-:Y:S05]  /*3780*/  @P1 VIADD R0, R61.reuse, 0xdc00 ;  /* 0x0000dc003d001836 */ /* 0x040fea0000000000 */
[----:B------:R-:W-:Y:S01]  /*3790*/  @P1 R2UR UR72, R0 ;  /* 0x00000000004812ca */ /* 0x000fe200000e0000 */
[----:B------:R-:W-:Y:S01]  /*37a0*/  @P1 VIADD R0, R61, 0xe000 ;  /* 0x0000e0003d001836 */ /* 0x000fe20000000000 */
[----:B------:R1:W-:Y:S01]  /*37b0*/  UTMALDG.4D.IM2COL [UR32], [UR6], UR4 ;  /* 0x00000020060073b4 */ /* 0x0003e20008058004 */
[----:B--2---:R-:W-:Y:S02]  /*37c0*/  R2UR.FILL UR45, R51 ;  /* 0x00000000332d72ca */ /* 0x004fe400004e0000 */
[----:B------:R-:W-:Y:S02]  /*37d0*/  R2UR.FILL UR44, R50 ;  /* 0x00000000322c72ca */ /* 0x000fe400004e0000 */
[----:B------:R-:W-:Y:S06]  /*37e0*/  R2UR.FILL UR43, R49 ;  /* 0x00000000312b72ca */ /* 0x000fec00004e0000 */
[----:B------:R-:W-:Y:S01]  /*37f0*/  UTMALDG.4D.IM2COL [UR72], [UR6], UR4 ;  /* 0x00000048060073b4 */ /* 0x000fe20008058004 */
[----:B-1----:R-:W-:Y:S01]  /*3800*/  @P1 R2UR UR32, R0 ;  /* 0x00000000002012ca */ /* 0x002fe200000e0000 */
[----:B------:R-:W-:Y:S01]  /*3810*/  UMOV UR35, UR75 ;  /* 0x0000004b00237c82 */ /* 0x000fe20008000000 */
[----:B------:R-:W-:Y:S01]  /*3820*/  UMOV UR36, UR76 ;  /* 0x0000004c00247c82 */ /* 0x000fe20008000000 */
[----:B------:R-:W-:Y:S01]  /*3830*/  UMOV UR37, UR77 ;  /* 0x0000004d00257c82 */ /* 0x000fe20008000000 */
[C---:B------:R-:W-:Y:S05]  /*3840*/  @P1 VIADD R0, R61.reuse, 0xe400 ;  /* 0x0000e4003d001836 */ /* 0x040fea0000000000 */
[----:B------:R-:W-:Y:S01]  /*3850*/  @P1 R2UR UR64, R0 ;  /* 0x00000000004012ca */ /* 0x000fe200000e0000 */
[C---:B------:R-:W-:Y:S03]  /*3860*/  @P1 VIADD R0, R61.reuse, 0xe800 ;  /* 0x0000e8003d001836 */ /* 0x040fe60000000000 */
[----:B------:R1:W-:Y:S09]  /*3870*/  UTMALDG.4D.IM2COL [UR32], [UR6], UR4 ;  /* 0x00000020060073b4 */ /* 0x0003f20008058004 */
        /* <DEDUP_REMOVED lines=34> */
[----:B------:R-:W-:Y:S03]  /*3aa0*/  @P1 VIADD R0, R61, 0x22400 ;  /* 0x000224003d001836 */ /* 0x000fe60000000000 */
[----:B------:R1:W-:Y:S02]  /*3ab0*/  UTMALDG.4D.IM2COL [UR32], [UR6], UR4 ;  /* 0x00000020060073b4 */ /* 0x0003e40008058004 */
[----:B-1----:R-:W-:Y:S01]  /*3ac0*/  UMOV UR4, 0x0 ;  /* 0x0000000000047882 */ /* 0x002fe20000000000 */
[----:B------:R-:W-:Y:S06]  /*3ad0*/  UMOV UR6, UR28 ;  /* 0x0000001c00067c82 */ /* 0x000fec0008000000 */
[----:B------:R1:W-:Y:S01]  /*3ae0*/  UTMALDG.4D [UR24], [UR14], desc[UR4] ;  /* 0x000004180e0075b4 */ /* 0x0003e20008019000 */
[----:B------:R-:W-:Y:S01]  /*3af0*/  UMOV UR20, UR6 ;  /* 0x0000000600147c82 */ /* 0x000fe20008000000 */
[----:B------:R-:W-:Y:S01]  /*3b00*/  UMOV UR12, UR6 ;  /* 0x00000006000c7c82 */ /* 0x000fe20008000000 */
[----:B------:R-:W-:Y:S02]  /*3b10*/  UMOV UR7, UR29 ;  /* 0x0000001d00077c82 */ /* 0x000fe40008000000 */
[----:B------:R-:W-:Y:S01]  /*3b20*/  UMOV UR21, UR7 ;  /* 0x0000000700157c82 */ /* 0x000fe20008000000 */
[----:B------:R-:W-:Y:S01]  /*3b30*/  UMOV UR13, UR7 ;  /* 0x00000007000d7c82 */ /* 0x000fe20008000000 */
[----:B-1----:R-:W-:Y:S01]  /*3b40*/  R2UR.FILL UR26, R47 ;  /* 0x000000002f1a72ca */ /* 0x002fe200004e0000 */
[----:B------:R-:W-:Y:S01]  /*3b50*/  UMOV UR28, UR6 ;  /* 0x00000006001c7c82 */ /* 0x000fe20008000000 */
[----:B------:R-:W-:Y:S01]  /*3b60*/  @P1 R2UR UR24, R0 ;  /* 0x00000000001812ca */ /* 0x000fe200000e0000 */
[C---:B------:R-:W-:Y:S01]  /*3b70*/  @P1 VIADD R0, R61.reuse, 0x24400 ;  /* 0x000244003d001836 */ /* 0x040fe20000000000 */
[----:B------:R-:W-:Y:S01]  /*3b80*/  UMOV UR29, UR7 ;  /* 0x00000007001d7c82 */ /* 0x000fe20008000000 */
[----:B------:R-:W-:Y:S03]  /*3b90*/  @P1 VIADD R61, R61, 0x26400 ;  /* 0x000264003d3d1836 */ /* 0x000fe60000000000 */
[----:B------:R-:W-:Y:S02]  /*3ba0*/  @P1 R2UR UR16, R0 ;  /* 0x00000000001012ca */ /* 0x000fe400000e0000 */
[----:B------:R-:W-:Y:S05]  /*3bb0*/  @P1 R2UR UR8, R61 ;  /* 0x000000003d0812ca */ /* 0x000fea00000e0000 */
[----:B------:R-:W-:Y:S06]  /*3bc0*/  UTMALDG.4D [UR24], [UR14], desc[UR4] ;  /* 0x000004180e0075b4 */ /* 0x000fec0008019000 */
[----:B------:R-:W-:Y:S02]  /*3bd0*/  UTMALDG.4D [UR16], [UR14], desc[UR4] ;  /* 0x000004100e0075b4 */ /* 0x000fe40008019000 */
[----:B------:R1:W-:Y:S02]  /*3be0*/  UTMALDG.4D [UR8], [UR14], desc[UR4] ;  /* 0x000004080e0075b4 */ /* 0x0003e40008019000 */
[----:B-1----:R-:W1:Y:S01]  /*3bf0*/  LDCU UR4, c[0x0][0x38c] ;  /* 0x00007180ff0477ac */ /* 0x002e620008000800 */
[----:B------:R-:W-:Y:S01]  /*3c00*/  UIADD3 UR5, UPT, UPT, UR6, 0x1, URZ ;  /* 0x0000000106057890 */ /* 0x000fe2000fffe0ff */
[----:B------:R-:W2:Y:S03]  /*3c10*/  LDCU UR6, c[0x0][0x390] ;  /* 0x00007200ff0677ac */ /* 0x000ea60008000800 */
[----:B-1----:R-:W-:Y:S02]  /*3c20*/  UISETP.NE.AND UP1, UPT, UR5, UR4, UPT ;  /* 0x000000040500728c */ /* 0x002fe4000bf25270 */
[----:B------:R-:W-:Y:S02]  /*3c30*/  UIADD3 UR4, UPT, UPT, UR7, 0x1, URZ ;  /* 0x0000000107047890 */ /* 0x000fe4000fffe0ff */
[----:B------:R-:W-:Y:S06]  /*3c40*/  USEL UR5, UR5, URZ, UP1 ;  /* 0x000000ff05057287 */ /* 0x000fec0008800000 */
[----:B------:R-:W-:Y:S01]  /*3c50*/  IMAD.U32 R0, RZ, RZ, UR5 ;  /* 0x00000005ff007e24 */ /* 0x000fe2000f8e00ff */
[----:B------:R-:W-:Y:S04]  /*3c60*/  @UP1 UIADD3 UR4, UPT, UPT, UR7, URZ, URZ ;  /* 0x000000ff07041290 */ /* 0x000fe8000fffe0ff */
[----:B--2---:R-:W-:Y:S02]  /*3c70*/  UISETP.NE.AND UP0, UPT, UR4, UR6, UPT ;  /* 0x000000060400728c */ /* 0x004fe4000bf05270 */
[----:B------:R-:W-:Y:S02]  /*3c80*/  UIADD3 UR6, UPT, UPT, UR22, 0x1, URZ ;  /* 0x0000000116067890 */ /* 0x000fe4000fffe0ff */
[----:B------:R-:W-:Y:S06]  /*3c90*/  USEL UR4, UR4, URZ, UP0 ;  /* 0x000000ff04047287 */ /* 0x000fec0008000000 */
[----:B------:R-:W-:Y:S01]  /*3ca0*/  IMAD.U32 R61, RZ, RZ, UR4 ;  /* 0x00000004ff3d7e24 */ /* 0x000fe2000f8e00ff */
[----:B------:R-:W-:Y:S02]  /*3cb0*/  @UP0 UIADD3 UR6, UPT, UPT, UR22, URZ, URZ ;  /* 0x000000ff16060290 */ /* 0x000fe4000fffe0ff */
[----:B------:R-:W-:Y:S05]  /*3cc0*/  UISETP.NE.AND UP0, UPT, UR23, UR54, UPT ;  /* 0x000000361700728c */ /* 0x000fea000bf05270 */
[----:B------:R-:W-:Y:S04]  /*3cd0*/  UMOV UR22, UR6 ;  /* 0x0000000600167c82 */ /* 0x000fe80008000000 */
[----:B----4-:R-:W-:Y:S05]  /*3ce0*/  BRA.U UP0, `(.L_x_22) ;  /* 0xffffffe900c47547 */ /* 0x010fea000b83ffff */
.L_x_17:
[----:B------:R-:W-:Y:S01]  /*3cf0*/  IMAD R7, R3, 0x8, R2 ;  /* 0x0000000803077824 */ /* 0x000fe200078e0202 */
[----:B------:R-:W-:Y:S01]  /*3d00*/  SHF.L.U32 R6, R5, 0x1f, RZ ;  /* 0x0000001f05067819 */ /* 0x000fe200000006ff */
[----:B------:R1:W-:Y:S01]  /*3d10*/  @!P2 SYNCS.ARRIVE.TRANS64.A1T0 RZ, [R2+URZ+0x78], RZ ;  /* 0x000078ff02ffa9a7 */ /* 0x0003e200081000ff */
[----:B------:R-:W-:Y:S02]  /*3d20*/  R2UR UR4, R45 ;  /* 0x000000002d0472ca */ /* 0x000fe400000e0000 */
[----:B--2---:R1:W2:Y:S11]  /*3d30*/  SYNCS.PHASECHK.TRANS64.TRYWAIT P0, [R7+URZ+0x18], R6 ;  /* 0x00001806070075a7 */ /* 0x0042b600080011ff */
[----:B------:R-:W-:-:S09]  /*3d40*/  UISETP.GE.AND UP0, UPT, UR4, 0x1, UPT ;  /* 0x000000010400788c */ /* 0x000fd2000bf06270 */
[----:B------:R-:W-:Y:S05]  /*3d50*/  BRA.U !UP0, `(.L_x_23) ;  /* 0x0000002508ac7547 */ /* 0x000fea000b800000 */
[----:B------:R-:W3:Y:S01]  /*3d60*/  LDCU.128 UR8, c[0x0][0x480] ;  /* 0x00009000ff0877ac */ /* 0x000ee20008000c00 */
[----:B------:R-:W-:Y:S02]  /*3d70*/  UIADD3 UR64, UPT, UPT, UR30, 0x8, URZ ;  /* 0x000000081e407890 */ /* 0x000fe4000fffe0ff */
[----:B------:R-:W-:Y:S02]  /*3d80*/  UIADD3 UR65, UPT, UPT, UR30, 0x10, URZ ;  /* 0x000000101e417890 */ /* 0x000fe4000fffe0ff */
[----:B------:R-:W-:Y:S02]  /*3d90*/  UIADD3 UR66, UPT, UPT, UR30, 0x18, URZ ;  /* 0x000000181e427890 */ /* 0x000fe4000fffe0ff */
[----:B------:R-:W-:Y:S02]  /*3da0*/  UIADD3 UR67, UPT, UPT, UR30, 0x20, URZ ;  /* 0x000000201e437890 */ /* 0x000fe4000fffe0ff */
[----:B------:R-:W-:Y:S02]  /*3db0*/  UIADD3 UR68, UPT, UPT, UR30, 0x28, URZ ;  /* 0x000000281e447890 */ /* 0x000fe4000fffe0ff */
[----:B------:R-:W-:-:S02]  /*3dc0*/  UIADD3 UR70, UPT, UPT, UR30, 0x30, URZ ;  /* 0x000000301e467890 */ /* 0x000fc4000fffe0ff */
[----:B------:R-:W-:Y:S02]  /*3dd0*/  UIADD3 UR71, UPT, UPT, UR30, 0x38, URZ ;  /* 0x000000381e477890 */ /* 0x000fe4000fffe0ff */
[----:B---3--:R-:W-:Y:S02]  /*3de0*/  UIMAD.WIDE.U32 UR6, UR64, UR9, URZ ;  /* 0x00000009400672a5 */ /* 0x008fe4000f8e00ff */
        /* <DEDUP_REMOVED lines=29> */
[----:B------:R-:W-:Y:S01]  /*3fc0*/  USHF.R.U32.HI UR17, URZ, UR10, UR6 ;  /* 0x0000000aff117299 */ /* 0x000fe20008011606 */
[----:B------:R-:W3:Y:S02]  /*3fd0*/  LDCU.64 UR4, c[0x0][0x490] ;  /* 0x00009200ff0477ac */ /* 0x000ee40008000a00 */
[----:B------:R-:W-:Y:S01]  /*3fe0*/  UMOV UR6, UR27 ;  /* 0x0000001b00067c82 */ /* 0x000fe20008000000 */
[----:B------:R-:W-:Y:S02]  /*3ff0*/  UIMAD.WIDE.U32 UR36, UR76, UR9, URZ ;  /* 0x000000094c2472a5 */ /* 0x000fe4000f8e00ff */
        /* <DEDUP_REMOVED lines=11> */
[----:B------:R-:W-:Y:S01]  /*40b0*/  UMOV UR7, UR45 ;  /* 0x0000002d00077c82 */ /* 0x000fe20008000000 */
[----:B------:R-:W-:-:S02]  /*40c0*/  USHF.R.U32.HI UR14, URZ, UR10, UR6 ;  /* 0x0000000aff0e7299 */ /* 0x000fc40008011606 */
[----:B------:R-:W-:Y:S01]  /*40d0*/  UIMAD.WIDE.U32 UR46, UR51, UR9, URZ ;  /* 0x00000009332e72a5 */ /* 0x000fe2000f8e00ff */
[----:B------:R-:W-:Y:S01]  /*40e0*/  UMOV UR6, UR37 ;  /* 0x0000002500067c82 */ /* 0x000fe20008000000 */
[----:B------:R-:W-:Y:S02]  /*40f0*/  UISETP.NE.AND UP0, UPT, UR8, 0x1, UPT ;  /* 0x000000010800788c */ /* 0x000fe4000bf05270 */
[----:B------:R-:W-:Y:S02]  /*4100*/  USHF.R.U32.HI UR13, URZ, UR10, UR6 ;  /* 0x0000000aff0d7299 */ /* 0x000fe40008011606 */
[----:B------:R-:W-:Y:S01]  /*4110*/  USHF.R.U32.HI UR7, URZ, UR10, UR7 ;  /* 0x0000000aff077299 */ /* 0x000fe20008011607 */
        /* <DEDUP_REMOVED lines=9> */
[----:B------:R-:W-:-:S02]  /*41b0*/  USEL UR23, UR30, UR7, !UP0 ;  /* 0x000000071e177287 */ /* 0x000fc4000c000000 */
[----:B------:R-:W-:Y:S02]  /*41c0*/  USHF.R.U32.HI UR9, URZ, UR10, UR6 ;  /* 0x0000000aff097299 */ /* 0x000fe40008011606 */
[----:B------:R-:W-:Y:S01]  /*41d0*/  USEL UR50, UR72, UR50, !UP0 ;  /* 0x0000003248327287 */ /* 0x000fe2000c000000 */
[----:B------:R-:W-:Y:S01]  /*41e0*/  UMOV UR6, UR47 ;  /* 0x0000002f00067c82 */ /* 0x000fe20008000000 */
[----:B------:R-:W-:Y:S02]  /*41f0*/  USEL UR47, UR71, UR17, !UP0 ;  /* 0x00000011472f7287 */ /* 0x000fe4000c000000 */
[----:B------:R-:W-:Y:S02]  /*4200*/  USEL UR49, UR73, UR16, !UP0 ;  /* 0x0000001049317287 */ /* 0x000fe4000c000000 */
[----:B------:R-:W-:Y:S02]  /*4210*/  USEL UR48, UR74, UR15, !UP0 ;  /* 0x0000000f4a307287 */ /* 0x000fe4000c000000 */
[----:B------:R-:W-:-:S02]  /*4220*/  USEL UR46, UR75, UR14, !UP0 ;  /* 0x0000000e4b2e7287 */ /* 0x000fc4000c000000 */
[----:B------:R-:W-:Y:S02]  /*4230*/  USEL UR44, UR76, UR13, !UP0 ;  /* 0x0000000d4c2c7287 */ /* 0x000fe4000c000000 */
[----:B------:R-:W-:Y:S02]  /*4240*/  USEL UR42, UR53, UR12, !UP0 ;  /* 0x0000000c352a7287 */ /* 0x000fe4000c000000 */
[----:B------:R-:W-:Y:S02]  /*4250*/  USHF.R.U32.HI UR10, URZ, UR10, UR6 ;  /* 0x0000000aff0a7299 */ /* 0x000fe40008011606 */
[----:B---3--:R-:W-:Y:S02]  /*4260*/  UIMAD.WIDE.U32 UR26, UR23, UR4, URZ ;  /* 0x00000004171a72a5 */ /* 0x008fe4000f8e00ff */
[----:B------:R-:W-:Y:S02]  /*4270*/  UIMAD.WIDE.U32 UR24, UR31, UR4, URZ ;  /* 0x000000041f1872a5 */ /* 0x000fe4000f8e00ff */
[----:B------:R-:W-:-:S02]  /*4280*/  UIMAD.WIDE.U32 UR20, UR37, UR4, URZ ;  /* 0x00000004251472a5 */ /* 0x000fc4000f8e00ff */
[----:B------:R-:W-:Y:S02]  /*4290*/  UIMAD.WIDE.U32 UR18, UR40, UR4, URZ ;  /* 0x00000004281272a5 */ /* 0x000fe4000f8e00ff */
[----:B------:R-:W-:Y:S02]  /*42a0*/  UIMAD.WIDE.U32 UR16, UR41, UR4, URZ ;  /* 0x00000004291072a5 */ /* 0x000fe4000f8e00ff */
[----:B------:R-:W-:Y:S02]  /*42b0*/  UIMAD.WIDE.U32 UR14, UR43, UR4, URZ ;  /* 0x000000042b0e72a5 */ /* 0x000fe4000f8e00ff */
[----:B------:R-:W-:Y:S02]  /*42c0*/  UIMAD.WIDE.U32 UR12, UR45, UR4, URZ ;  /* 0x000000042d0c72a5 */ /* 0x000fe4000f8e00ff */
[----:B------:R-:W-:Y:S02]  /*42d0*/  UIMAD.WIDE.U32 UR28, UR50, UR4, URZ ;  /* 0x00000004321c72a5 */ /* 0x000fe4000f8e00ff */
[----:B------:R-:W-:-:S02]  /*42e0*/  USEL UR38, UR52, UR9, !UP0 ;  /* 0x0000000934267287 */ /* 0x000fc4000c000000 */
[----:B------:R-:W-:Y:S02]  /*42f0*/  USEL UR36, UR51, UR10, !UP0 ;  /* 0x0000000a33247287 */ /* 0x000fe4000c000000 */
[----:B------:R-:W-:Y:S01]  /*4300*/  UIMAD.WIDE.U32 UR32, UR49, UR4, URZ ;  /* 0x00000004312072a5 */ /* 0x000fe2000f8e00ff */
[----:B------:R-:W-:Y:S01]  /*4310*/  UMOV UR51, UR27 ;  /* 0x0000001b00337c82 */ /* 0x000fe20008000000 */
[----:B------:R-:W-:Y:S01]  /*4320*/  UMOV UR24, UR21 ;  /* 0x0000001500187c82 */ /* 0x000fe20008000000 */
[----:B------:R-:W-:Y:S01]  /*4330*/  UMOV UR18, UR17 ;  /* 0x0000001100127c82 */ /* 0x000fe20008000000 */
[----:B------:R-:W-:Y:S01]  /*4340*/  UMOV UR10, UR15 ;  /* 0x0000000f000a7c82 */ /* 0x000fe20008000000 */
[----:B------:R-:W-:Y:S01]  /*4350*/  UMOV UR9, UR13 ;  /* 0x0000000d00097c82 */ /* 0x000fe20008000000 */
[----:B------:R-:W-:Y:S02]  /*4360*/  UIMAD.WIDE.U32 UR6, UR47, UR4, URZ ;  /* 0x000000042f0672a5 */ /* 0x000fe4000f8e00ff */
[----:B------:R-:W-:-:S02]  /*4370*/  UIMAD.WIDE.U32 UR34, UR48, UR4, URZ ;  /* 0x00000004302272a5 */ /* 0x000fc4000f8e00ff */
[----:B------:R-:W-:Y:S02]  /*4380*/  UIMAD.WIDE.U32 UR26, UR46, UR4, URZ ;  /* 0x000000042e1a72a5 */ /* 0x000fe4000f8e00ff */
[----:B------:R-:W-:Y:S02]  /*4390*/  UIMAD.WIDE.U32 UR20, UR44, UR4, URZ ;  /* 0x000000042c1472a5 */ /* 0x000fe4000f8e00ff */
[----:B------:R-:W-:Y:S02]  /*43a0*/  UIMAD.WIDE.U32 UR16, UR42, UR4, URZ ;  /* 0x000000042a1072a5 */ /* 0x000fe4000f8e00ff */
[----:B------:R-:W-:Y:S02]  /*43b0*/  UIMAD.WIDE.U32 UR14, UR38, UR4, URZ ;  /* 0x00000004260e72a5 */ /* 0x000fe4000f8e00ff */
[----:B------:R-:W-:Y:S02]  /*43c0*/  UIMAD.WIDE.U32 UR12, UR36, UR4, URZ ;  /* 0x00000004240c72a5 */ /* 0x000fe4000f8e00ff */
[----:B------:R-:W-:Y:S01]  /*43d0*/  USHF.R.U32.HI UR59, URZ, UR5, UR25 ;  /* 0x00000005ff3b7299 */ /* 0x000fe20008011619 */
[----:B------:R-:W-:Y:S01]  /*43e0*/  UMOV UR4, UR29 ;  /* 0x0000001d00047c82 */ /* 0x000fe20008000000 */
[----:B------:R-:W-:-:S02]  /*43f0*/  USHF.R.U32.HI UR58, URZ, UR5, UR24 ;  /* 0x00000005ff3a7299 */ /* 0x000fc40008011618 */
[----:B------:R-:W-:Y:S02]  /*4400*/  USHF.R.U32.HI UR25, URZ, UR5, UR4 ;  /* 0x00000005ff197299 */ /* 0x000fe40008011604 */
[----:B------:R-:W-:Y:S01]  /*4410*/  USHF.R.U32.HI UR57, URZ, UR5, UR19 ;  /* 0x00000005ff397299 */ /* 0x000fe20008011613 */
[----:B------:R-:W-:Y:S01]  /*4420*/  UMOV UR4, UR33 ;  /* 0x0000002100047c82 */ /* 0x000fe20008000000 */
[----:B------:R-:W-:Y:S02]  /*4430*/  USHF.R.U32.HI UR56, URZ, UR5, UR18 ;  /* 0x00000005ff387299 */ /* 0x000fe40008011612 */
[----:B------:R-:W-:Y:S02]  /*4440*/  USHF.R.U32.HI UR24, URZ, UR5, UR4 ;  /* 0x00000005ff187299 */ /* 0x000fe40008011604 */
[----:B------:R-:W-:Y:S01]  /*4450*/  USHF.R.U32.HI UR52, URZ, UR5, UR9 ;  /* 0x00000005ff347299 */ /* 0x000fe20008011609 */
[----:B------:R-:W-:Y:S01]  /*4460*/  UMOV UR4, UR35 ;  /* 0x0000002300047c82 */ /* 0x000fe20008000000 */
[----:B------:R-:W-:-:S02]  /*4470*/  UIADD3 UR9, UPT, UPT, -UR31, URZ, URZ ;  /* 0x000000ff1f097290 */ /* 0x000fc4000fffe1ff */
[----:B------:R-:W-:Y:S02]  /*4480*/  USHF.R.U32.HI UR19, URZ, UR5, UR4 ;  /* 0x00000005ff137299 */ /* 0x000fe40008011604 */
[----:B------:R-:W-:Y:S01]  /*4490*/  UIADD3 UR12, UPT, UPT, -UR37, URZ, URZ ;  /* 0x000000ff250c7290 */ /* 0x000fe2000fffe1ff */
[----:B------:R-:W-:Y:S01]  /*44a0*/  UMOV UR4, UR27 ;  /* 0x0000001b00047c82 */ /* 0x000fe20008000000 */
[----:B------:R-:W-:Y:S02]  /*44b0*/  USHF.R.U32.HI UR55, URZ, UR5, UR10 ;  /* 0x00000005ff377299 */ /* 0x000fe4000801160a */
[----:B------:R-:W-:Y:S02]  /*44c0*/  USHF.R.U32.HI UR18, URZ, UR5, UR4 ;  /* 0x00000005ff127299 */ /* 0x000fe40008011604 */
[----:B------:R-:W-:Y:S01]  /*44d0*/  UIADD3 UR14, UPT, UPT, -UR41, URZ, URZ ;  /* 0x000000ff290e7290 */ /* 0x000fe2000fffe1ff */
[----:B------:R-:W-:Y:S01]  /*44e0*/  UMOV UR4, UR21 ;  /* 0x0000001500047c82 */ /* 0x000fe20008000000 */
[----:B------:R-:W-:-:S02]  /*44f0*/  UIADD3 UR10, UPT, UPT, -UR43, URZ, URZ ;  /* 0x000000ff2b0a7290 */ /* 0x000fc4000fffe1ff */
[----:B------:R-:W-:Y:S02]  /*4500*/  USHF.R.U32.HI UR77, URZ, UR5, UR4 ;  /* 0x00000005ff4d7299 */ /* 0x000fe40008011604 */
[----:B------:R-:W-:Y:S01]  /*4510*/  UIMAD UR64, UR8, UR9, UR64 ;  /* 0x00000009084072a4 */ /* 0x000fe2000f8e0240 */
[----:B------:R-:W-:Y:S01]  /*4520*/  UMOV UR4, UR17 ;  /* 0x0000001100047c82 */ /* 0x000fe20008000000 */
[----:B------:R-:W-:Y:S02]  /*4530*/  UIMAD UR65, UR8, UR12, UR65 ;  /* 0x0000000c084172a4 */ /* 0x000fe4000f8e0241 */
[----:B------:R-:W-:Y:S02]  /*4540*/  USHF.R.U32.HI UR69, URZ, UR5, UR4 ;  /* 0x00000005ff457299 */ /* 0x000fe40008011604 */
[----:B------:R-:W-:Y:S01]  /*4550*/  UIADD3 UR9, UPT, UPT, -UR45, URZ, URZ ;  /* 0x000000ff2d097290 */ /* 0x000fe2000fffe1ff */
[----:B------:R-:W-:Y:S01]  /*4560*/  UMOV UR4, UR15 ;  /* 0x0000000f00047c82 */ /* 0x000fe20008000000 */
[----:B------:R-:W-:-:S02]  /*4570*/  UIADD3 UR12, UPT, UPT, -UR49, URZ, URZ ;  /* 0x000000ff310c7290 */ /* 0x000fc4000fffe1ff */
[----:B------:R-:W-:Y:S02]  /*4580*/  USHF.R.U32.HI UR61, URZ, UR5, UR4 ;  /* 0x00000005ff3d7299 */ /* 0x000fe40008011604 */
[----:B------:R-:W-:Y:S01]  /*4590*/  UIMAD UR32, UR8, UR14, UR67 ;  /* 0x0000000e082072a4 */ /* 0x000fe2000f8e0243 */
[----:B------:R-:W-:Y:S01]  /*45a0*/  UMOV UR4, UR13 ;  /* 0x0000000d00047c82 */ /* 0x000fe20008000000 */
[----:B------:R-:W-:Y:S02]  /*45b0*/  UIADD3 UR13, UPT, UPT, -UR40, URZ, URZ ;  /* 0x000000ff280d7290 */ /* 0x000fe4000fffe1ff */
[----:B------:R-:W-:Y:S02]  /*45c0*/  UIMAD UR29, UR8, UR10, UR68 ;  /* 0x0000000a081d72a4 */ /* 0x000fe4000f8e0244 */
[----:B------:R-:W-:Y:S02]  /*45d0*/  UIMAD UR66, UR8, UR13, UR66 ;  /* 0x0000000d084272a4 */ /* 0x000fe4000f8e0242 */
[----:B------:R-:W-:-:S02]  /*45e0*/  UIADD3 UR13, UPT, UPT, -UR47, URZ, URZ ;  /* 0x000000ff2f0d7290 */ /* 0x000fc4000fffe1ff */
[----:B------:R-:W-:Y:S02]  /*45f0*/  UIADD3 UR14, UPT, UPT, -UR50, URZ, URZ ;  /* 0x000000ff320e7290 */ /* 0x000fe4000fffe1ff */
[----:B------:R-:W-:Y:S02]  /*4600*/  UIADD3 UR10, UPT, UPT, -UR48, URZ, URZ ;  /* 0x000000ff300a7290 */ /* 0x000fe4000fffe1ff */
[----:B------:R-:W-:Y:S02]  /*4610*/  UIMAD UR70, UR8, UR9, UR70 ;  /* 0x00000009084672a4 */ /* 0x000fe4000f8e0246 */
[----:B------:R-:W-:Y:S02]  /*4620*/  UIMAD UR71, UR8, UR13, UR71 ;  /* 0x0000000d084772a4 */ /* 0x000fe4000f8e0247 */
[----:B------:R-:W-:Y:S02]  /*4630*/  UIADD3 UR9, UPT, UPT, -UR46, URZ, URZ ;  /* 0x000000ff2e097290 */ /* 0x000fe4000fffe1ff */
[----:B------:R-:W-:-:S02]  /*4640*/  UIMAD UR28, UR8, UR12, UR73 ;  /* 0x0000000c081c72a4 */ /* 0x000fc4000f8e0249 */
[----:B------:R-:W-:Y:S02]  /*4650*/  UIADD3 UR13, UPT, UPT, -UR42, URZ, URZ ;  /* 0x000000ff2a0d7290 */ /* 0x000fe4000fffe1ff */
[----:B------:R-:W-:Y:S02]  /*4660*/  UIADD3 UR12, UPT, UPT, -UR38, URZ, URZ ;  /* 0x000000ff260c7290 */ /* 0x000fe4000fffe1ff */
[----:B------:R-:W-:Y:S02]  /*4670*/  UIADD3 UR34, UPT, UPT, UR30, 0x68, URZ ;  /* 0x000000681e227890 */ /* 0x000fe4000fffe0ff */
[----:B------:R-:W-:Y:S02]  /*4680*/  UIADD3 UR35, UPT, UPT, UR30, 0x70, URZ ;  /* 0x000000701e237890 */ /* 0x000fe4000fffe0ff */
[----:B------:R-:W-:Y:S02]  /*4690*/  USHF.R.U32.HI UR60, URZ, UR5, UR51 ;  /* 0x00000005ff3c7299 */ /* 0x000fe40008011633 */
[----:B------:R-:W-:-:S02]  /*46a0*/  UISETP.NE.AND UP0, UPT, UR11, 0x1, UPT ;  /* 0x000000010b00788c */ /* 0x000fc4000bf05270 */
[----:B------:R-:W-:Y:S02]  /*46b0*/  UIMAD UR72, UR8, UR14, UR72 ;  /* 0x0000000e084872a4 */ /* 0x000fe4000f8e0248 */
[----:B------:R-:W-:Y:S01]  /*46c0*/  UIMAD UR27, UR8, UR10, UR74 ;  /* 0x0000000a081b72a4 */ /* 0x000fe2000f8e024a */
[----:B------:R-:W-:Y:S01]  /*46d0*/  UMOV UR6, UR7 ;  /* 0x0000000700067c82 */ /* 0x000fe20008000000 */
[----:B------:R-:W-:Y:S02]  /*46e0*/  UIADD3 UR14, UPT, UPT, -UR44, URZ, URZ ;  /* 0x000000ff2c0e7290 */ /* 0x000fe4000fffe1ff */
[----:B------:R-:W-:Y:S02]  /*46f0*/  UIADD3 UR10, UPT, UPT, -UR23, URZ, URZ ;  /* 0x000000ff170a7290 */ /* 0x000fe4000fffe1ff */
[----:B------:R-:W-:Y:S02]  /*4700*/  UIMAD UR21, UR8, UR9, UR75 ;  /* 0x00000009081572a4 */ /* 0x000fe4000f8e024b */
[----:B------:R-:W-:-:S02]  /*4710*/  UIADD3 UR9, UPT, UPT, -UR36, URZ, URZ ;  /* 0x000000ff24097290 */ /* 0x000fc4000fffe1ff */
[----:B------:R-:W-:Y:S02]  /*4720*/  UIADD3 UR33, UPT, UPT, UR30, 0x78, URZ ;  /* 0x000000781e217890 */ /* 0x000fe4000fffe0ff */
[----:B------:R-:W-:Y:S02]  /*4730*/  UIMAD UR67, UR8, UR13, UR34 ;  /* 0x0000000d084372a4 */ /* 0x000fe4000f8e0222 */
[----:B------:R-:W-:Y:S02]  /*4740*/  UIMAD UR20, UR8, UR12, UR35 ;  /* 0x0000000c081472a4 */ /* 0x000fe4000f8e0223 */
[----:B------:R-:W-:Y:S02]  /*4750*/  USHF.R.U32.HI UR51, URZ, UR5, UR6 ;  /* 0x00000005ff337299 */ /* 0x000fe40008011606 */
[----:B------:R-:W-:Y:S02]  /*4760*/  USHF.R.U32.HI UR53, URZ, UR5, UR4 ;  /* 0x00000005ff357299 */ /* 0x000fe40008011604 */
[----:B------:R-:W-:-:S02]  /*4770*/  USEL UR35, UR23, UR60, !UP0 ;  /* 0x0000003c17237287 */ /* 0x000fc4000c000000 */
[----:B------:R-:W-:Y:S01]  /*4780*/  USEL UR34, UR31, UR59, !UP0 ;  /* 0x0000003b1f227287 */ /* 0x000fe2000c000000 */
[----:B------:R-:W3:Y:S03]  /*4790*/  LDCU.64 UR6, c[0x0][0x4b0] ;  /* 0x00009600ff0677ac */ /* 0x000ee60008000a00 */
[----:B------:R-:W-:Y:S01]  /*47a0*/  IMAD.U32 R29, RZ, RZ, UR35 ;  /* 0x00000023ff1d7e24 */ /* 0x000fe2000f8e00ff */
[----:B------:R-:W3:Y:S01]  /*47b0*/  LDCU.64 UR4, c[0x0][0x4d0] ;  /* 0x00009a00ff0477ac */ /* 0x000ee20008000a00 */
[----:B-----5:R-:W-:Y:S01]  /*47c0*/  IMAD.U32 R27, RZ, RZ, UR34 ;  /* 0x00000022ff1b7e24 */ /* 0x020fe2000f8e00ff */
[----:B------:R-:W-:Y:S02]  /*47d0*/  UIMAD UR75, UR8, UR14, UR76 ;  /* 0x0000000e084b72a4 */ /* 0x000fe4000f8e024c */
[----:B------:R-:W-:Y:S02]  /*47e0*/  UIMAD UR30, UR8, UR10, UR30 ;  /* 0x0000000a081e72a4 */ /* 0x000fe4000f8e021e */
[----:B------:R-:W-:-:S02]  /*47f0*/  USEL UR12, UR37, UR58, !UP0 ;  /* 0x0000003a250c7287 */ /* 0x000fc4000c000000 */
[----:B------:R-:W-:Y:S02]  /*4800*/  USEL UR13, UR40, UR57, !UP0 ;  /* 0x00000039280d7287 */ /* 0x000fe4000c000000 */
[----:B------:R-:W-:Y:S02]  /*4810*/  USEL UR14, UR41, UR56, !UP0 ;  /* 0x00000038290e7287 */ /* 0x000fe4000c000000 */
[----:B------:R-:W-:Y:S01]  /*4820*/  USEL UR10, UR45, UR52, !UP0 ;  /* 0x000000342d0a7287 */ /* 0x000fe2000c000000 */
[----:B------:R-:W-:Y:S01]  /*4830*/  MOV R25, UR12 ;  /* 0x0000000c00197c02 */ /* 0x000fe20008000f00 */
[----:B------:R-:W-:Y:S01]  /*4840*/  UIMAD UR17, UR8, UR9, UR33 ;  /* 0x00000009081172a4 */ /* 0x000fe2000f8e0221 */
[----:B------:R-:W-:Y:S01]  /*4850*/  IMAD.U32 R23, RZ, RZ, UR13 ;  /* 0x0000000dff177e24 */ /* 0x000fe2000f8e00ff */
[----:B------:R-:W-:Y:S01]  /*4860*/  UIADD3 UR9, UPT, UPT, -UR35, URZ, URZ ;  /* 0x000000ff23097290 */ /* 0x000fe2000fffe1ff */
[----:B------:R-:W-:Y:S01]  /*4870*/  MOV R21, UR14 ;  /* 0x0000000e00157c02 */ /* 0x000fe20008000f00 */
[----:B------:R-:W-:Y:S01]  /*4880*/  UIADD3 UR8, UPT, UPT, -UR34, URZ, URZ ;  /* 0x000000ff22087290 */ /* 0x000fe2000fffe1ff */
[----:B------:R-:W-:Y:S01]  /*4890*/  MOV R17, UR10 ;  /* 0x0000000a00117c02 */ /* 0x000fe20008000f00 */
[----:B------:R-:W-:Y:S01]  /*48a0*/  USEL UR26, UR47, UR51, !UP0 ;  /* 0x000000332f1a7287 */ /* 0x000fe2000c000000 */
[----:B------:R-:W-:Y:S01]  /*48b0*/  R2UR UR33, R45 ;  /* 0x000000002d2172ca */ /* 0x000fe200000e0000 */
[----:B------:R-:W-:-:S02]  /*48c0*/  USEL UR25, UR50, UR25, !UP0 ;  /* 0x0000001932197287 */ /* 0x000fc4000c000000 */
[----:B------:R-:W-:Y:S02]  /*48d0*/  USEL UR16, UR43, UR55, !UP0 ;  /* 0x000000372b107287 */ /* 0x000fe4000c000000 */
[----:B------:R-:W-:Y:S01]  /*48e0*/  USEL UR15, UR48, UR19, !UP0 ;  /* 0x00000013300f7287 */ /* 0x000fe2000c000000 */
[----:B------:R-:W-:Y:S01]  /*48f0*/  R2UR UR19, R39 ;  /* 0x00000000271372ca */ /* 0x000fe200000e0000 */
[----:B------:R-:W-:Y:S01]  /*4900*/  UIMAD UR23, UR11, UR9, UR23 ;  /* 0x000000090b1772a4 */ /* 0x000fe2000f8e0217 */
[----:B------:R-:W-:Y:S01]  /*4910*/  IMAD.U32 R15, RZ, RZ, UR26 ;  /* 0x0000001aff0f7e24 */ /* 0x000fe2000f8e00ff */
[----:B------:R-:W-:Y:S01]  /*4920*/  UIMAD UR31, UR11, UR8, UR31 ;  /* 0x000000080b1f72a4 */ /* 0x000fe2000f8e021f */
[----:B------:R-:W-:Y:S01]  /*4930*/  IMAD.U32 R19, RZ, RZ, UR16 ;  /* 0x00000010ff137e24 */ /* 0x000fe2000f8e00ff */
[----:B------:R-:W-:Y:S01]  /*4940*/  UIADD3 UR12, UPT, UPT, -UR12, URZ, URZ ;  /* 0x000000ff0c0c7290 */ /* 0x000fe2000fffe1ff */
[----:B------:R-:W-:Y:S01]  /*4950*/  MOV R9, UR15 ;  /* 0x0000000f00097c02 */ /* 0x000fe20008000f00 */
[----:B------:R-:W-:Y:S01]  /*4960*/  UIADD3 UR13, UPT, UPT, -UR13, URZ, URZ ;  /* 0x000000ff0d0d7290 */ /* 0x000fe2000fffe1ff */
[----:B------:R-:W-:Y:S01]  /*4970*/  MOV R13, UR25 ;  /* 0x00000019000d7c02 */ /* 0x000fe20008000f00 */
[----:B------:R-:W-:-:S02]  /*4980*/  UIADD3 UR14, UPT, UPT, -UR14, URZ, URZ ;  /* 0x000000ff0e0e7290 */ /* 0x000fc4000fffe1ff */
[----:B------:R-:W-:Y:S02]  /*4990*/  UIADD3 UR10, UPT, UPT, -UR10, URZ, URZ ;  /* 0x000000ff0a0a7290 */ /* 0x000fe4000fffe1ff */
[----:B------:R-:W-:Y:S02]  /*49a0*/  UIADD3 UR9, UPT, UPT, -UR26, URZ, URZ ;  /* 0x000000ff1a097290 */ /* 0x000fe4000fffe1ff */
[----:B------:R-:W-:Y:S02]  /*49b0*/  UIADD3 UR8, UPT, UPT, -UR25, URZ, URZ ;  /* 0x000000ff19087290 */ /* 0x000fe4000fffe1ff */
[----:B------:R-:W-:Y:S02]  /*49c0*/  USEL UR24, UR49, UR24, !UP0 ;  /* 0x0000001831187287 */ /* 0x000fe4000c000000 */
[----:B------:R-:W-:Y:S02]  /*49d0*/  USEL UR18, UR46, UR18, !UP0 ;  /* 0x000000122e127287 */ /* 0x000fe4000c000000 */
[----:B------:R-:W-:-:S02]  /*49e0*/  USEL UR77, UR44, UR77, !UP0 ;  /* 0x0000004d2c4d7287 */ /* 0x000fc4000c000000 */
[----:B------:R-:W-:Y:S01]  /*49f0*/  USEL UR69, UR42, UR69, !UP0 ;  /* 0x000000452a457287 */ /* 0x000fe2000c000000 */
[----:B------:R-:W-:Y:S01]  /*4a00*/  IMAD.U32 R11, RZ, RZ, UR24 ;  /* 0x00000018ff0b7e24 */ /* 0x000fe2000f8e00ff */
[----:B------:R-:W-:Y:S01]  /*4a10*/  USEL UR61, UR38, UR61, !UP0 ;  /* 0x0000003d263d7287 */ /* 0x000fe2000c000000 */
[----:B-1----:R-:W-:Y:S01]  /*4a20*/  IMAD.U32 R7, RZ, RZ, UR18 ;  /* 0x00000012ff077e24 */ /* 0x002fe2000f8e00ff */
[----:B------:R-:W-:Y:S02]  /*4a30*/  USEL UR53, UR36, UR53, !UP0 ;  /* 0x0000003524357287 */ /* 0x000fe4000c000000 */
[----:B------:R-:W-:Y:S02]  /*4a40*/  UIMAD UR37, UR11, UR12, UR37 ;  /* 0x0000000c0b2572a4 */ /* 0x000fe4000f8e0225 */
[----:B------:R-:W-:Y:S02]  /*4a50*/  UIMAD UR40, UR11, UR13, UR40 ;  /* 0x0000000d0b2872a4 */ /* 0x000fe4000f8e0228 */
[----:B------:R-:W-:-:S02]  /*4a60*/  UIMAD UR41, UR11, UR14, UR41 ;  /* 0x0000000e0b2972a4 */ /* 0x000fc4000f8e0229 */
[----:B------:R-:W-:Y:S02]  /*4a70*/  UIMAD UR45, UR11, UR10, UR45 ;  /* 0x0000000a0b2d72a4 */ /* 0x000fe4000f8e022d */
[----:B------:R-:W-:Y:S02]  /*4a80*/  UIMAD UR47, UR11, UR9, UR47 ;  /* 0x000000090b2f72a4 */ /* 0x000fe4000f8e022f */
[----:B------:R-:W-:Y:S02]  /*4a90*/  UIMAD UR50, UR11, UR8, UR50 ;  /* 0x000000080b3272a4 */ /* 0x000fe4000f8e0232 */
[----:B------:R-:W-:Y:S02]  /*4aa0*/  UIADD3 UR16, UPT, UPT, -UR16, URZ, URZ ;  /* 0x000000ff10107290 */ /* 0x000fe4000fffe1ff */
[----:B------:R-:W-:Y:S02]  /*4ab0*/  UIADD3 UR13, UPT, UPT, -UR24, URZ, URZ ;  /* 0x000000ff180d7290 */ /* 0x000fe4000fffe1ff */
[----:B------:R-:W-:-:S02]  /*4ac0*/  UIADD3 UR15, UPT, UPT, -UR15, URZ, URZ ;  /* 0x000000ff0f0f7290 */ /* 0x000fc4000fffe1ff */
[----:B------:R-:W-:Y:S02]  /*4ad0*/  UIADD3 UR14, UPT, UPT, -UR18, URZ, URZ ;  /* 0x000000ff120e7290 */ /* 0x000fe4000fffe1ff */
[----:B------:R-:W-:Y:S02]  /*4ae0*/  UIADD3 UR12, UPT, UPT, -UR77, URZ, URZ ;  /* 0x000000ff4d0c7290 */ /* 0x000fe4000fffe1ff */
[----:B------:R-:W-:Y:S02]  /*4af0*/  UIADD3 UR10, UPT, UPT, -UR69, URZ, URZ ;  /* 0x000000ff450a7290 */ /* 0x000fe4000fffe1ff */
[----:B------:R-:W-:Y:S02]  /*4b00*/  UIADD3 UR9, UPT, UPT, -UR61, URZ, URZ ;  /* 0x000000ff3d097290 */ /* 0x000fe4000fffe1ff */
[----:B------:R-:W-:Y:S02]  /*4b10*/  UIADD3 UR8, UPT, UPT, -UR53, URZ, URZ ;  /* 0x000000ff35087290 */ /* 0x000fe4000fffe1ff */
        /* <DEDUP_REMOVED lines=8> */
[----:B---3--:R-:W-:Y:S02]  /*4ba0*/  UIMAD UR11, UR65, UR6, UR4 ;  /* 0x00000006410b72a4 */ /* 0x008fe4000f8e0204 */
[----:B------:R-:W-:Y:S02]  /*4bb0*/  UIADD3 UR26, UPT, UPT, UR19, 0x20, URZ ;  /* 0x00000020131a7890 */ /* 0x000fe4000fffe0ff */
[----:B------:R-:W-:Y:S02]  /*4bc0*/  UIADD3 UR18, UPT, UPT, UR19, 0x40, URZ ;  /* 0x0000004013127890 */ /* 0x000fe4000fffe0ff */
[----:B------:R-:W-:Y:S01]  /*4bd0*/  UIADD3 UR10, UPT, UPT, UR19, 0x60, URZ ;  /* 0x00000060130a7890 */ /* 0x000fe2000fffe0ff */
[----:B------:R-:W-:Y:S01]  /*4be0*/  MOV R24, UR11 ;  /* 0x0000000b00187c02 */ /* 0x000fe20008000f00 */
        /* <DEDUP_REMOVED lines=9> */
[----:B------:R-:W-:Y:S01]  /*4c80*/  IMAD.U32 R22, RZ, RZ, UR24 ;  /* 0x00000018ff167e24 */ /* 0x000fe2000f8e00ff */
        /* <DEDUP_REMOVED lines=16> */
[----:B------:R-:W-:Y:S02]  /*4d90*/  UIMAD UR11, UR23, UR7, UR5 ;  /* 0x00000007170b72a4 */ /* 0x000fe4000f8e0205 */
[----:B------:R-:W-:Y:S02]  /*4da0*/  UIMAD UR6, UR31, UR7, UR5 ;  /* 0x000000071f0672a4 */ /* 0x000fe4000f8e0205 */
[----:B------:R-:W-:Y:S02]  /*4db0*/  UIMAD UR4, UR37, UR7, UR5 ;  /* 0x00000007250472a4 */ /* 0x000fe4000f8e0205 */
[----:B------:R-:W-:Y:S01]  /*4dc0*/  MOV R49, UR11 ;  /* 0x0000000b00317c02 */ /* 0x000fe20008000f00 */
[----:B------:R-:W-:Y:S01]  /*4dd0*/  UIMAD UR11, UR40, UR7, UR5 ;  /* 0x00000007280b72a4 */ /* 0x000fe2000f8e0205 */
[----:B------:R-:W-:Y:S01]  /*4de0*/  IMAD.U32 R48, RZ, RZ, UR6 ;  /* 0x00000006ff307e24 */ /* 0x000fe2000f8e00ff */
[----:B------:R-:W-:Y:S01]  /*4df0*/  UIMAD UR6, UR41, UR7, UR5 ;  /* 0x00000007290672a4 */ /* 0x000fe2000f8e0205 */
[----:B------:R-:W-:Y:S01]  /*4e00*/  MOV R47, UR4 ;  /* 0x00000004002f7c02 */ /* 0x000fe20008000f00 */
[----:B------:R-:W-:-:S02]  /*4e10*/  UIMAD UR4, UR16, UR7, UR5 ;  /* 0x00000007100472a4 */ /* 0x000fc4000f8e0205 */
[----:B------:R-:W-:Y:S01]  /*4e20*/  IMAD.U32 R38, RZ, RZ, UR11 ;  /* 0x0000000bff267e24 */ /* 0x000fe2000f8e00ff */
[----:B------:R-:W-:Y:S01]  /*4e30*/  UIMAD UR11, UR45, UR7, UR5 ;  /* 0x000000072d0b72a4 */ /* 0x000fe2000f8e0205 */
[----:B------:R-:W-:Y:S01]  /*4e40*/  MOV R37, UR6 ;  /* 0x0000000600257c02 */ /* 0x000fe20008000f00 */
[----:B------:R-:W-:Y:S01]  /*4e50*/  UIMAD UR6, UR47, UR7, UR5 ;  /* 0x000000072f0672a4 */ /* 0x000fe2000f8e0205 */
[----:B------:R-:W-:Y:S01]  /*4e60*/  IMAD.U32 R36, RZ, RZ, UR4 ;  /* 0x00000004ff247e24 */ /* 0x000fe2000f8e00ff */
        /* <DEDUP_REMOVED lines=8> */
[----:B------:R-:W-:Y:S01]  /*4ef0*/  UIADD3 UR54, UPT, UPT, UR33, UR54, URZ ;  /* 0x0000003621367290 */ /* 0x000fe2000fffe0ff */
[----:B------:R-:W-:Y:S01]  /*4f00*/  MOV R31, UR6 ;  /* 0x00000006001f7c02 */ /* 0x000fe20008000f00 */
[----:B------:R-:W-:Y:S01]  /*4f10*/  UIMAD UR76, UR12, UR7, UR5 ;  /* 0x000000070c4c72a4 */ /* 0x000fe2000f8e0205 */
[----:B------:R-:W-:Y:S01]  /*4f20*/  IMAD.U32 R30, RZ, RZ, UR4 ;  /* 0x00000004ff1e7e24 */ /* 0x000fe2000f8e00ff */
[----:B------:R-:W-:Y:S02]  /*4f30*/  UIMAD UR68, UR68, UR7, UR5 ;  /* 0x00000007444472a4 */ /* 0x000fe4000f8e0205 */
[----:B------:R-:W-:Y:S02]  /*4f40*/  UIMAD UR60, UR9, UR7, UR5 ;  /* 0x00000007093c72a4 */ /* 0x000fe4000f8e0205 */
[----:B------:R-:W-:Y:S01]  /*4f50*/  UIMAD UR52, UR8, UR7, UR5 ;  /* 0x00000007083472a4 */ /* 0x000fe2000f8e0205 */
[----:B------:R-:W-:-:S11]  /*4f60*/  UMOV UR14, UR33 ;  /* 0x00000021000e7c82 */ /* 0x000fd60008000000 */
.L_x_28:
        /* <DEDUP_REMOVED lines=11> */
.L_x_24:
[----:B------:R-:W-:Y:S01]  /*5020*/  R2UR UR4, R50 ;  /* 0x00000000320472ca */ /* 0x000fe200000e0000 */
[----:B------:R-:W-:Y:S11]  /*5030*/  BSSY.RECONVERGENT B0, `(.L_x_26) ;  /* 0x0000005000007945 */ /* 0x000ff60003800200 */
[----:B------:R-:W-:Y:S01]  /*5040*/  @!UPT UIADD3 URZ, UPT, UPT, URZ, URZ, URZ ;  /* 0x000000fffffff290 */ /* 0x000fe2000fffe0ff */
[----:B------:R2:W-:Y:S01]  /*5050*/  @!P4 SYNCS.ARRIVE.TRANS64 RZ, [UR4], R54 ;  /* 0x00000036ffffc9a7 */ /* 0x0005e20008000004 */
[----:B------:R-:W-:Y:S05]  /*5060*/  @P3 BRA `(.L_x_27) ;  /* 0x0000000000043947 */ /* 0x000fea0003800000 */
[----:B------:R-:W-:Y:S05]  /*5070*/  BPT.TRAP 0x1 ;  /* 0x000000040000795c */ /* 0x000fea0000300000 */
.L_x_27:
[----:B------:R-:W-:Y:S05]  /*5080*/  BSYNC.RECONVERGENT B0 ;  /* 0x0000000000007941 */ /* 0x000fea0003800200 */
.L_x_26:
[----:B------:R-:W3:Y:S01]  /*5090*/  LDCU.64 UR6, c[0x0][0x4b8] ;  /* 0x00009700ff0677ac */ /* 0x000ee20008000a00 */
[----:B------:R-:W-:Y:S01]  /*50a0*/  R2UR UR23, R0 ;  /* 0x00000000001772ca */ /* 0x000fe200000e0000 */
[----:B------:R-:W-:Y:S01]  /*50b0*/  VIADD R57, R3, 0x1 ;  /* 0x0000000103397836 */ /* 0x000fe20000000000 */
[----:B------:R-:W-:Y:S01]  /*50c0*/  R2UR UR15, R61 ;  /* 0x000000003d0f72ca */ /* 0x000fe200000e0000 */
[----:B------:R-:W3:Y:S01]  /*50d0*/  LDCU.64 UR4, c[0x0][0x4d8] ;  /* 0x00009b00ff0477ac */ /* 0x000ee20008000a00 */
[----:B-1----:R-:W-:Y:S02]  /*50e0*/  MOV.SPILL R55, UR53 ;  /* 0x0000003500377c02 */ /* 0x002fe40009000f00 */
[----:B------:R-:W-:Y:S02]  /*50f0*/  ISETP.NE.AND P0, PT, R57, 0x3, PT ;  /* 0x000000033900780c */ /* 0x000fe40003f05270 */
[----:B------:R-:W-:Y:S02]  /*5100*/  ELECT P1, URZ, PT ;  /* 0x0000000000ff782f */ /* 0x000fe40003820000 */
[----:B--2---:R-:W-:Y:S01]  /*5110*/  MOV.SPILL R54, UR52 ;  /* 0x0000003400367c02 */ /* 0x004fe20009000f00 */
[----:B------:R-:W-:Y:S01]  /*5120*/  USHF.L.U32 UR50, UR22, 0x6, URZ ;  /* 0x0000000616327899 */ /* 0x000fe200080006ff */
[----:B------:R-:W-:Y:S02]  /*5130*/  MOV.SPILL R51, UR51 ;  /* 0x0000003300337c02 */ /* 0x000fe40009000f00 */
[----:B------:R-:W-:Y:S01]  /*5140*/  R2UR UR49, R50 ;  /* 0x00000000323172ca */ /* 0x000fe200000e0000 */
[----:B------:R-:W-:Y:S01]  /*5150*/  UMOV UR20, UR23 ;  /* 0x0000001700147c82 */ /* 0x000fe20008000000 */
[----:B------:R-:W-:Y:S01]  /*5160*/  R2UR UR51, R28 ;  /* 0x000000001c3372ca */ /* 0x000fe200000e0000 */
[----:B------:R-:W-:Y:S01]  /*5170*/  UMOV UR21, UR15 ;  /* 0x0000000f00157c82 */ /* 0x000fe20008000000 */
[----:B------:R-:W-:Y:S01]  /*5180*/  R2UR UR52, R49 ;  /* 0x00000000313472ca */ /* 0x000fe200000e0000 */
[----:B------:R-:W-:Y:S01]  /*5190*/  UMOV UR11, UR50 ;  /* 0x00000032000b7c82 */ /* 0x000fe20008000000 */
[----:B------:R-:W-:Y:S01]  /*51a0*/  R2UR UR53, R29 ;  /* 0x000000001d3572ca */ /* 0x000fe200000e0000 */
[----:B------:R-:W-:Y:S01]  /*51b0*/  UIADD3 UR34, UPT, UPT, UR11, 0x20, URZ ;  /* 0x000000200b227890 */ /* 0x000fe2000fffe0ff */
[--C-:B------:R-:W-:Y:S01]  /*51c0*/  @P1 IMAD R58, R3, 0x8000, R2.reuse ;  /* 0x00008000033a1824 */ /* 0x100fe200078e0202 */
[----:B---3--:R-:W-:Y:S01]  /*51d0*/  UIMAD UR4, UR23, UR6, UR4 ;  /* 0x00000006170472a4 */ /* 0x008fe2000f8e0204 */
[----:B------:R-:W-:Y:S01]  /*51e0*/  SEL R3, RZ, 0x1, P0 ;  /* 0x00000001ff037807 */ /* 0x000fe20000000000 */
[----:B------:R-:W-:Y:S01]  /*51f0*/  UIMAD UR5, UR15, UR7, UR5 ;  /* 0x000000070f0572a4 */ /* 0x000fe2000f8e0205 */
[----:B------:R-:W-:Y:S01]  /*5200*/  @P1 VIADD R0, R58, 0x8400 ;  /* 0x000084003a001836 */ /* 0x000fe20000000000 */
[----:B------:R-:W-:Y:S01]  /*5210*/  UIADD3 UR6, UP0, UPT, UR62, 0x80, URZ ;  /* 0x000000803e067890 */ /* 0x000fe2000ff1e0ff */
[----:B------:R-:W-:Y:S01]  /*5220*/  LOP3.LUT R5, R5, R3, RZ, 0x3c, !PT ;  /* 0x0000000305057212 */ /* 0x000fe200078e3cff */
[----:B------:R-:W-:Y:S01]  /*5230*/  UPRMT UR4, UR4, 0x40, UR5 ;  /* 0x0000004004047896 */ /* 0x000fe20008000005 */
[----:B------:R-:W-:Y:S01]  /*5240*/  SEL R3, R57, RZ, P0 ;  /* 0x000000ff39037207 */ /* 0x000fe20000000000 */
[----:B------:R-:W-:Y:S01]  /*5250*/  UIADD3.X UR7, UPT, UPT, URZ, UR63, URZ, UP0, !UPT ;  /* 0x0000003fff077290 */ /* 0x000fe200087fe4ff */
[----:B------:R-:W-:Y:S01]  /*5260*/  @P1 R2UR UR48, R0 ;  /* 0x00000000003012ca */ /* 0x000fe200000e0000 */
[----:B------:R-:W-:Y:S01]  /*5270*/  @P1 VIADD R0, R58, 0x8800 ;  /* 0x000088003a001836 */ /* 0x000fe20000000000 */
[----:B------:R-:W-:Y:S01]  /*5280*/  UPRMT UR4, UR4, 0x5410, URZ ;  /* 0x0000541004047896 */ /* 0x000fe200080000ff */
[----:B------:R-:W-:Y:S01]  /*5290*/  IMAD R59, R3, 0x8, R2 ;  /* 0x00000008033b7824 */ /* 0x000fe200078e0202 */
[----:B------:R-:W-:Y:S01]  /*52a0*/  SHF.L.U32 R57, R5, 0x1f, RZ ;  /* 0x0000001f05397819 */ /* 0x000fe200000006ff */
[----:B------:R-:W-:Y:S01]  /*52b0*/  UMOV UR9, UR49 ;  /* 0x0000003100097c82 */ /* 0x000fe20008000000 */
[----:B------:R-:W-:Y:S01]  /*52c0*/  @P1 R2UR UR32, R0 ;  /* 0x00000000002012ca */ /* 0x000fe200000e0000 */
[----:B------:R-:W-:Y:S01]  /*52d0*/  UMOV UR12, UR51 ;  /* 0x00000033000c7c82 */ /* 0x000fe20008000000 */
[----:B------:R3:W4:Y:S01]  /*52e0*/  SYNCS.PHASECHK.TRANS64.TRYWAIT P0, [R59+URZ+0x18], R57 ;  /* 0x000018393b0075a7 */ /* 0x00072200080011ff */
[----:B------:R-:W-:Y:S01]  /*52f0*/  UMOV UR33, UR9 ;  /* 0x0000000900217c82 */ /* 0x000fe20008000000 */
[----:B------:R-:W-:Y:S01]  /*5300*/  UMOV UR35, UR12 ;  /* 0x0000000c00237c82 */ /* 0x000fe20008000000 */
[----:B------:R-:W-:Y:S01]  /*5310*/  R2UR UR27, R26 ;  /* 0x000000001a1b72ca */ /* 0x000fe200000e0000 */
[----:B------:R-:W-:Y:S01]  /*5320*/  UMOV UR25, UR9 ;  /* 0x0000000900197c82 */ /* 0x000fe20008000000 */
[----:B------:R1:W-:Y:S01]  /*5330*/  UTMALDG.4D.IM2COL [UR48], [UR6], UR4 ;  /* 0x00000030060073b4 */ /* 0x0003e20008058004 */
[----:B------:R-:W-:Y:S01]  /*5340*/  UMOV UR8, UR52 ;  /* 0x0000003400087c82 */ /* 0x000fe20008000000 */
[----:B------:R-:W-:Y:S01]  /*5350*/  UMOV UR5, UR53 ;  /* 0x0000003500057c82 */ /* 0x000fe20008000000 */
[----:B------:R-:W-:Y:S01]  /*5360*/  UMOV UR36, UR8 ;  /* 0x0000000800247c82 */ /* 0x000fe20008000000 */
[----:B------:R-:W-:Y:S01]  /*5370*/  UMOV UR37, UR5 ;  /* 0x0000000500257c82 */ /* 0x000fe20008000000 */
[----:B------:R-:W-:Y:S01]  /*5380*/  R2UR UR28, R48 ;  /* 0x00000000301c72ca */ /* 0x000fe200000e0000 */
[----:B------:R-:W-:Y:S01]  /*5390*/  UMOV UR41, UR9 ;  /* 0x0000000900297c82 */ /* 0x000fe20008000000 */
[----:B------:R-:W-:Y:S01]  /*53a0*/  R2UR UR29, R27 ;  /* 0x000000001b1d72ca */ /* 0x000fe200000e0000 */
[----:B------:R2:W-:Y:S01]  /*53b0*/  UTMALDG.4D.IM2COL [UR32], [UR6], UR4 ;  /* 0x00000020060073b4 */ /* 0x0005e20008058004 */
[----:B------:R-:W-:Y:S01]  /*53c0*/  @P1 VIADD R0, R58, 0x8c00 ;  /* 0x00008c003a001836 */ /* 0x000fe20000000000 */
[----:B------:R-:W-:Y:S01]  /*53d0*/  MOV.SPILL R50, UR26 ;  /* 0x0000001a00327c02 */ /* 0x000fe20009000f00 */
[----:B------:R-:W-:Y:S01]  /*53e0*/  UMOV UR26, UR11 ;  /* 0x0000000b001a7c82 */ /* 0x000fe20008000000 */
[----:B------:R-:W-:Y:S01]  /*53f0*/  UMOV UR12, UR27 ;  /* 0x0000001b000c7c82 */ /* 0x000fe20008000000 */
[----:B------:R-:W-:Y:S01]  /*5400*/  R2UR UR43, R24 ;  /* 0x00000000182b72ca */ /* 0x000fe200000e0000 */
[----:B------:R-:W-:Y:S01]  /*5410*/  UMOV UR42, UR11 ;  /* 0x0000000b002a7c82 */ /* 0x000fe20008000000 */
[----:B------:R-:W-:Y:S01]  /*5420*/  @P1 R2UR UR24, R0 ;  /* 0x00000000001812ca */ /* 0x000fe200000e0000 */
[----:B------:R-:W-:Y:S01]  /*5430*/  @P1 VIADD R0, R58, 0x9000 ;  /* 0x000090003a001836 */ /* 0x000fe20000000000 */
[----:B------:R-:W-:Y:S01]  /*5440*/  R2UR UR44, R47 ;  /* 0x000000002f2c72ca */ /* 0x000fe200000e0000 */
[----:B------:R-:W-:Y:S01]  /*5450*/  UMOV UR73, UR9 ;  /* 0x0000000900497c82 */ /* 0x000fe20008000000 */
[----:B------:R-:W-:Y:S01]  /*5460*/  R2UR UR45, R25 ;  /* 0x00000000192d72ca */ /* 0x000fe200000e0000 */
[----:B------:R-:W-:Y:S01]  /*5470*/  UMOV UR74, UR11 ;  /* 0x0000000b004a7c82 */ /* 0x000fe20008000000 */
[----:B------:R-:W-:Y:S01]  /*5480*/  UMOV UR65, UR9 ;  /* 0x0000000900417c82 */ /* 0x000fe20008000000 */
[----:B------:R-:W-:Y:S01]  /*5490*/  UMOV UR66, UR11 ;  /* 0x0000000b00427c82 */ /* 0x000fe20008000000 */
[----:B------:R-:W-:Y:S01]  /*54a0*/  UMOV UR57, UR9 ;  /* 0x0000000900397c82 */ /* 0x000fe20008000000 */
[----:B------:R-:W-:Y:S01]  /*54b0*/  UMOV UR58, UR11 ;  /* 0x0000000b003a7c82 */ /* 0x000fe20008000000 */
[----:B------:R-:W-:Y:S01]  /*54c0*/  UMOV UR17, UR9 ;  /* 0x0000000900117c82 */ /* 0x000fe20008000000 */
[----:B------:R-:W-:Y:S01]  /*54d0*/  UMOV UR19, UR11 ;  /* 0x0000000b00137c82 */ /* 0x000fe20008000000 */
[----:B------:R-:W-:Y:S01]  /*54e0*/  UMOV UR13, UR15 ;  /* 0x0000000f000d7c82 */ /* 0x000fe20008000000 */
[----:B------:R5:W-:Y:S01]  /*54f0*/  UTMALDG.4D.IM2COL [UR24], [UR6], UR4 ;  /* 0x00000018060073b4 */ /* 0x000be20008058004 */
[----:B------:R-:W-:Y:S01]  /*5500*/  UMOV UR8, UR28 ;  /* 0x0000001c00087c82 */ /* 0x000fe20008000000 */
[----:B------:R-:W-:Y:S01]  /*5510*/  UMOV UR5, UR29 ;  /* 0x0000001d00057c82 */ /* 0x000fe20008000000 */
[----:B------:R-:W-:Y:S04]  /*5520*/  MOV.SPILL R56, UR54 ;  /* 0x0000003600387c02 */ /* 0x000fe80009000f00 */
[----:B------:R-:W-:Y:S02]  /*5530*/  R2UR.FILL UR54, R56 ;  /* 0x00000000383672ca */ /* 0x000fe400004e0000 */
[----:B-1----:R-:W-:Y:S01]  /*5540*/  R2UR UR51, R22 ;  /* 0x00000000163372ca */ /* 0x002fe200000e0000 */
[----:B------:R-:W-:Y:S01]  /*5550*/  UMOV UR49, UR9 ;  /* 0x0000000900317c82 */ /* 0x000fe20008000000 */
[----:B------:R-:W-:Y:S01]  /*5560*/  R2UR UR52, R38 ;  /* 0x00000000263472ca */ /* 0x000fe200000e0000 */
[----:B------:R-:W-:Y:S01]  /*5570*/  UMOV UR50, UR11 ;  /* 0x0000000b00327c82 */ /* 0x000fe20008000000 */
[----:B------:R-:W-:Y:S02]  /*5580*/  R2UR UR53, R23 ;  /* 0x00000000173572ca */ /* 0x000fe400000e0000 */
[----:B--2---:R-:W-:Y:S01]  /*5590*/  @P1 R2UR UR32, R0 ;  /* 0x00000000002012ca */ /* 0x004fe200000e0000 */
[----:B------:R-:W-:Y:S01]  /*55a0*/  UMOV UR35, UR12 ;  /* 0x0000000c00237c82 */ /* 0x000fe20008000000 */
[----:B------:R-:W-:Y:S01]  /*55b0*/  UMOV UR36, UR8 ;  /* 0x0000000800247c82 */ /* 0x000fe20008000000 */
[----:B------:R-:W-:Y:S01]  /*55c0*/  UMOV UR37, UR5 ;  /* 0x0000000500257c82 */ /* 0x000fe20008000000 */
[----:B------:R-:W-:Y:S01]  /*55d0*/  @P1 VIADD R0, R58, 0x9400 ;  /* 0x000094003a001836 */ /* 0x000fe20000000000 */
[----:B------:R-:W-:Y:S01]  /*55e0*/  UMOV UR12, UR43 ;  /* 0x0000002b000c7c82 */ /* 0x000fe20008000000 */
[----:B------:R-:W-:Y:S01]  /*55f0*/  UMOV UR8, UR44 ;  /* 0x0000002c00087c82 */ /* 0x000fe20008000000 */
[----:B------:R-:W-:Y:S02]  /*5600*/  UMOV UR5, UR45 ;  /* 0x0000002d00057c82 */ /* 0x000fe40008000000 */
[----:B------:R-:W-:Y:S01]  /*5610*/  @P1 R2UR UR40, R0 ;  /* 0x00000000002812ca */ /* 0x000fe200000e0000 */
[----:B------:R-:W-:Y:S03]  /*5620*/  @P1 VIADD R0, R58, 0x9800 ;  /* 0x000098003a001836 */ /* 0x000fe60000000000 */
[----:B------:R1:W-:Y:S01]  /*5630*/  UTMALDG.4D.IM2COL [UR32], [UR6], UR4 ;  /* 0x00000020060073b4 */ /* 0x0003e20008058004 */
[----:B-----5:R-:W-:Y:S08]  /*5640*/  R2UR UR27, R20 ;  /* 0x00000000141b72ca */ /* 0x020ff000000e0000 */
[----:B------:R2:W-:Y:S01]  /*5650*/  UTMALDG.4D.IM2COL [UR40], [UR6], UR4 ;  /* 0x00000028060073b4 */ /* 0x0005e20008058004 */
[----:B------:R-:W-:Y:S02]  /*5660*/  R2UR UR28, R37 ;  /* 0x00000000251c72ca */ /* 0x000fe400000e0000 */
[----:B------:R-:W-:Y:S02]  /*5670*/  R2UR UR29, R21 ;  /* 0x00000000151d72ca */ /* 0x000fe400000e0000 */
[----:B-1----:R-:W-:Y:S01]  /*5680*/  @P1 R2UR UR32, R0 ;  /* 0x00000000002012ca */ /* 0x002fe200000e0000 */
        /* <DEDUP_REMOVED lines=8> */
[----:B------:R-:W-:Y:S01]  /*5710*/  @P1 VIADD R0, R58, 0xa000 ;  /* 0x0000a0003a001836 */ /* 0x000fe20000000000 */
[----:B--2---:R-:W-:Y:S02]  /*5720*/  R2UR UR43, R18 ;  /* 0x00000000122b72ca */ /* 0x004fe400000e0000 */
[----:B------:R1:W-:Y:S01]  /*5730*/  UTMALDG.4D.IM2COL [UR32], [UR6], UR4 ;  /* 0x00000020060073b4 */ /* 0x0003e20008058004 */
[----:B------:R-:W-:Y:S02]  /*5740*/  R2UR UR44, R36 ;  /* 0x00000000242c72ca */ /* 0x000fe400000e0000 */
[----:B------:R-:W-:Y:S06]  /*5750*/  R2UR UR45, R19 ;  /* 0x00000000132d72ca */ /* 0x000fec00000e0000 */
[----:B------:R2:W-:Y:S01]  /*5760*/  UTMALDG.4D.IM2COL [UR48], [UR6], UR4 ;  /* 0x00000030060073b4 */ /* 0x0005e20008058004 */
        /* <DEDUP_REMOVED lines=100> */
[----:B--2---:R-:W-:Y:S02]  /*5db0*/  R2UR.FILL UR53, R55 ;  /* 0x00000000373572ca */ /* 0x004fe400004e0000 */
[----:B------:R1:W-:Y:S01]  /*5dc0*/  UTMALDG.4D.IM2COL [UR32], [UR6], UR4 ;  /* 0x00000020060073b4 */ /* 0x0003e20008058004 */
[----:B------:R-:W-:Y:S02]  /*5dd0*/  R2UR.FILL UR52, R54 ;  /* 0x00000000363472ca */ /* 0x000fe400004e0000 */
[----:B------:R-:W-:Y:S06]  /*5de0*/  R2UR.FILL UR51, R51 ;  /* 0x00000000333372ca */ /* 0x000fec00004e0000 */
        /* <DEDUP_REMOVED lines=10> */
[----:B--2---:R-:W-:Y:S01]  /*5e90*/  UMOV UR28, UR23 ;  /* 0x00000017001c7c82 */ /* 0x004fe20008000000 */
[----:B------:R-:W-:Y:S01]  /*5ea0*/  R2UR.FILL UR26, R50 ;  /* 0x00000000321a72ca */ /* 0x000fe200004e0000 */
[----:B------:R-:W-:Y:S01]  /*5eb0*/  UMOV UR29, UR15 ;  /* 0x0000000f001d7c82 */ /* 0x000fe20008000000 */
[----:B------:R1:W-:Y:S01]  /*5ec0*/  UTMALDG.4D.IM2COL [UR32], [UR6], UR4 ;  /* 0x00000020060073b4 */ /* 0x0003e20008058004 */
[----:B------:R-:W-:Y:S01]  /*5ed0*/  @P1 VIADD R0, R58, 0xe000 ;  /* 0x0000e0003a001836 */ /* 0x000fe20000000000 */
[----:B------:R-:W-:Y:S07]  /*5ee0*/  UMOV UR27, UR11 ;  /* 0x0000000b001b7c82 */ /* 0x000fee0008000000 */
[----:B------:R2:W-:Y:S01]  /*5ef0*/  UTMALDG.4D.IM2COL [UR40], [UR6], UR4 ;  /* 0x00000028060073b4 */ /* 0x0005e20008058004 */
[----:B-1----:R-:W-:Y:S01]  /*5f00*/  @P1 R2UR UR32, R0 ;  /* 0x00000000002012ca */ /* 0x002fe200000e0000 */
[----:B------:R-:W-:Y:S01]  /*5f10*/  UMOV UR35, UR12 ;  /* 0x0000000c00237c82 */ /* 0x000fe20008000000 */
[----:B------:R-:W-:Y:S01]  /*5f20*/  UMOV UR36, UR8 ;  /* 0x0000000800247c82 */ /* 0x000fe20008000000 */
[----:B------:R-:W-:Y:S01]  /*5f30*/  UMOV UR37, UR5 ;  /* 0x0000000500257c82 */ /* 0x000fe20008000000 */
[----:B------:R-:W-:Y:S01]  /*5f40*/  UMOV UR12, UR23 ;  /* 0x00000017000c7c82 */ /* 0x000fe20008000000 */
[----:B------:R-:W-:Y:S01]  /*5f50*/  @P1 VIADD R0, R58, 0xe400 ;  /* 0x0000e4003a001836 */ /* 0x000fe20000000000 */
[----:B--2---:R-:W-:Y:S04]  /*5f60*/  UMOV UR42, UR34 ;  /* 0x00000022002a7c82 */ /* 0x004fe80008000000 */
[----:B------:R-:W-:Y:S01]  /*5f70*/  @P1 R2UR UR72, R0 ;  /* 0x00000000004812ca */ /* 0x000fe200000e0000 */
[----:B------:R-:W-:Y:S01]  /*5f80*/  UMOV UR43, UR51 ;  /* 0x00000033002b7c82 */ /* 0x000fe20008000000 */
[----:B------:R-:W-:Y:S01]  /*5f90*/  UMOV UR44, UR52 ;  /* 0x00000034002c7c82 */ /* 0x000fe20008000000 */
[----:B------:R1:W-:Y:S01]  /*5fa0*/  UTMALDG.4D.IM2COL [UR32], [UR6], UR4 ;  /* 0x00000020060073b4 */ /* 0x0003e20008058004 */
[----:B------:R-:W-:Y:S01]  /*5fb0*/  @P1 VIADD R0, R58, 0xe800 ;  /* 0x0000e8003a001836 */ /* 0x000fe20000000000 */
[----:B------:R-:W-:Y:S08]  /*5fc0*/  UMOV UR45, UR53 ;  /* 0x00000035002d7c82 */ /* 0x000ff00008000000 */
[----:B------:R-:W-:Y:S01]  /*5fd0*/  UTMALDG.4D.IM2COL [UR72], [UR6], UR4 ;  /* 0x00000048060073b4 */ /* 0x000fe20008058004 */
[----:B-1----:R-:W-:Y:S01]  /*5fe0*/  @P1 R2UR UR32, R0 ;  /* 0x00000000002012ca */ /* 0x002fe200000e0000 */
[----:B------:R-:W-:Y:S01]  /*5ff0*/  UMOV UR35, UR75 ;  /* 0x0000004b00237c82 */ /* 0x000fe20008000000 */
[----:B------:R-:W-:Y:S01]  /*6000*/  UMOV UR36, UR76 ;  /* 0x0000004c00247c82 */ /* 0x000fe20008000000 */
[----:B------:R-:W-:Y:S01]  /*6010*/  UMOV UR37, UR77 ;  /* 0x0000004d00257c82 */ /* 0x000fe20008000000 */
[----:B------:R-:W-:Y:S05]  /*6020*/  @P1 VIADD R0, R58, 0xec00 ;  /* 0x0000ec003a001836 */ /* 0x000fea0000000000 */
[----:B------:R-:W-:Y:S01]  /*6030*/  @P1 R2UR UR64, R0 ;  /* 0x00000000004012ca */ /* 0x000fe200000e0000 */
[----:B------:R-:W-:Y:S03]  /*6040*/  @P1 VIADD R0, R58, 0xf000 ;  /* 0x0000f0003a001836 */ /* 0x000fe60000000000 */
[----:B------:R1:W-:Y:S09]  /*6050*/  UTMALDG.4D.IM2COL [UR32], [UR6], UR4 ;  /* 0x00000020060073b4 */ /* 0x0003f20008058004 */
        /* <DEDUP_REMOVED lines=11> */
[----:B------:R-:W-:Y:S01]  /*6110*/  @P1 VIADD R0, R58, 0xfc00 ;  /* 0x0000fc003a001836 */ /* 0x000fe20000000000 */
[----:B------:R-:W-:Y:S01]  /*6120*/  UMOV UR35, UR59 ;  /* 0x0000003b00237c82 */ /* 0x000fe20008000000 */
[----:B------:R-:W-:Y:S01]  /*6130*/  UMOV UR36, UR60 ;  /* 0x0000003c00247c82 */ /* 0x000fe20008000000 */
[----:B------:R-:W-:Y:S02]  /*6140*/  UMOV UR37, UR61 ;  /* 0x0000003d00257c82 */ /* 0x000fe40008000000 */
[----:B------:R-:W-:Y:S01]  /*6150*/  @P1 R2UR UR48, R0 ;  /* 0x00000000003012ca */ /* 0x000fe200000e0000 */
[----:B------:R-:W-:Y:S05]  /*6160*/  @P1 VIADD R0, R58, 0x10000 ;  /* 0x000100003a001836 */ /* 0x000fea0000000000 */
[----:B------:R-:W-:Y:S01]  /*6170*/  @P1 R2UR UR40, R0 ;  /* 0x00000000002812ca */ /* 0x000fe200000e0000 */
[----:B------:R1:W-:Y:S01]  /*6180*/  UTMALDG.4D.IM2COL [UR32], [UR6], UR4 ;  /* 0x00000020060073b4 */ /* 0x0003e20008058004 */
[----:B------:R-:W-:Y:S05]  /*6190*/  @P1 VIADD R0, R58, 0x20400 ;  /* 0x000204003a001836 */ /* 0x000fea0000000000 */
[----:B------:R-:W-:Y:S06]  /*61a0*/  UTMALDG.4D.IM2COL [UR48], [UR6], UR4 ;  /* 0x00000030060073b4 */ /* 0x000fec0008058004 */
[----:B------:R2:W-:Y:S01]  /*61b0*/  UTMALDG.4D.IM2COL [UR40], [UR6], UR4 ;  /* 0x00000028060073b4 */ /* 0x0005e20008058004 */
[----:B-1----:R-:W-:Y:S01]  /*61c0*/  @P1 R2UR UR32, R0 ;  /* 0x00000000002012ca */ /* 0x002fe200000e0000 */
[----:B------:R-:W-:Y:S01]  /*61d0*/  UMOV UR36, UR23 ;  /* 0x0000001700247c82 */ /* 0x000fe20008000000 */
[----:B------:R-:W-:Y:S01]  /*61e0*/  R2UR UR34, R39 ;  /* 0x00000000272272ca */ /* 0x000fe200000e0000 */
[----:B------:R-:W-:Y:S01]  /*61f0*/  UMOV UR37, UR15 ;  /* 0x0000000f00257c82 */ /* 0x000fe20008000000 */
[----:B------:R-:W-:Y:S01]  /*6200*/  UMOV UR35, UR11 ;  /* 0x0000000b00237c82 */ /* 0x000fe20008000000 */
[----:B------:R-:W-:Y:S05]  /*6210*/  @P1 VIADD R0, R58, 0x22400 ;  /* 0x000224003a001836 */ /* 0x000fea0000000000 */
[----:B------:R-:W-:Y:S01]  /*6220*/  @P1 R2UR UR24, R0 ;  /* 0x00000000001812ca */ /* 0x000fe200000e0000 */
[C---:B------:R-:W-:Y:S02]  /*6230*/  @P1 VIADD R0, R58.reuse, 0x24400 ;  /* 0x000244003a001836 */ /* 0x040fe40000000000 */
[----:B------:R-:W-:Y:S01]  /*6240*/  @P1 VIADD R58, R58, 0x26400 ;  /* 0x000264003a3a1836 */ /* 0x000fe20000000000 */
[----:B--2---:R-:W-:Y:S02]  /*6250*/  UIADD3 UR4, UP0, UPT, UR62, 0x180, URZ ;  /* 0x000001803e047890 */ /* 0x004fe4000ff1e0ff */
[----:B------:R-:W-:Y:S01]  /*6260*/  @P1 R2UR UR16, R0 ;  /* 0x00000000001012ca */ /* 0x000fe200000e0000 */
[----:B------:R-:W-:Y:S01]  /*6270*/  UMOV UR6, 0x0 ;  /* 0x0000000000067882 */ /* 0x000fe20000000000 */
[----:B------:R-:W-:Y:S01]  /*6280*/  UMOV UR7, 0x10000000 ;  /* 0x1000000000077882 */ /* 0x000fe20000000000 */
[----:B------:R-:W-:Y:S01]  /*6290*/  UIADD3.X UR5, UPT, UPT, URZ, UR63, URZ, UP0, !UPT ;  /* 0x0000003fff057290 */ /* 0x000fe200087fe4ff */
[----:B------:R-:W-:Y:S08]  /*62a0*/  @P1 R2UR UR8, R58 ;  /* 0x000000003a0812ca */ /* 0x000ff000000e0000 */
[----:B------:R-:W-:Y:S01]  /*62b0*/  UTMALDG.4D [UR32], [UR4], desc[UR6] ;  /* 0x00000620040075b4 */ /* 0x000fe20008019000 */
[----:B------:R-:W-:Y:S01]  /*62c0*/  UTMALDG.4D [UR24], [UR4], desc[UR6] ;  /* 0x00000618040075b4 */ /* 0x000fe20008019000 */
[----:B------:R-:W-:Y:S03]  /*62d0*/  UTMALDG.4D [UR16], [UR4], desc[UR6] ;  /* 0x00000610040075b4 */ /* 0x000fe60008019000 */
[----:B------:R1:W-:Y:S02]  /*62e0*/  UTMALDG.4D [UR8], [UR4], desc[UR6] ;  /* 0x00000608040075b4 */ /* 0x0003e40008019000 */
[----:B-1----:R-:W1:Y:S01]  /*62f0*/  LDCU UR4, c[0x0][0x38c] ;  /* 0x00007180ff0477ac */ /* 0x002e620008000800 */
[----:B------:R-:W2:Y:S01]  /*6300*/  LDCU UR6, c[0x0][0x390] ;  /* 0x00007200ff0677ac */ /* 0x000ea20008000800 */
[----:B------:R-:W-:Y:S02]  /*6310*/  UIADD3 UR5, UPT, UPT, UR23, 0x1, URZ ;  /* 0x0000000117057890 */ /* 0x000fe4000fffe0ff */
[----:B------:R-:W-:Y:S02]  /*6320*/  UIADD3 UR7, UPT, UPT, UR14, -0x1, URZ ;  /* 0xffffffff0e077890 */ /* 0x000fe4000fffe0ff */
        /* <DEDUP_REMOVED lines=10> */
[----:B------:R-:W-:Y:S03]  /*63d0*/  UISETP.GT.U32.AND UP0, UPT, UR14, 0x1, UPT ;  /* 0x000000010e00788c */ /* 0x000fe6000bf04070 */
[----:B------:R-:W-:Y:S02]  /*63e0*/  UMOV UR14, UR7 ;  /* 0x00000007000e7c82 */ /* 0x000fe40008000000 */
[----:B------:R-:W-:Y:S04]  /*63f0*/  UMOV UR22, UR6 ;  /* 0x0000000600167c82 */ /* 0x000fe80008000000 */
[----:B---34-:R-:W-:Y:S05]  /*6400*/  BRA.U UP0, `(.L_x_28) ;  /* 0xffffffe900d87547 */ /* 0x018fea000b83ffff */
.L_x_23:
[----:B------:R-:W-:Y:S01]  /*6410*/  SHF.L.U32 R0, R4, 0x1f, RZ ;  /* 0x0000001f04007819 */ /* 0x000fe200000006ff */
[----:B------:R-:W-:-:S03]  /*6420*/  NOP ;  /* 0x0000000000007918 */ /* 0x000fc60000000000 */
[----:B--2---:R-:W2:Y:S02]  /*6430*/  SYNCS.PHASECHK.TRANS64.TRYWAIT P0, [R2+URZ+0x80], R0 ;  /* 0x00008000020075a7 */ /* 0x004ea400080011ff */
[----:B--2---:R-:W-:Y:S05]  /*6440*/  @!P0 BRA `(.L_x_29) ;  /* 0x0000009800008947 */ /* 0x004fea0003800000 */
.L_x_160:
[----:B------:R-:W3:Y:S01]  /*6450*/  LDS.128 R8, [R2+0xc0] ;  /* 0x0000c00002087984 */ /* 0x000ee20000000c00 */
[----:B------:R-:W-:Y:S01]  /*6460*/  R2UR UR7, R44 ;  /* 0x000000002c0772ca */ /* 0x000fe200000e0000 */
[----:B------:R-:W-:Y:S01]  /*6470*/  UISETP.GE.AND UP0, UPT, UR39, 0x1, UPT ;  /* 0x000000012700788c */ /* 0x000fe2000bf06270 */
[----:B------:R-:W-:Y:S01]  /*6480*/  R2UR UR6, R43 ;  /* 0x000000002b0672ca */ /* 0x000fe200000e0000 */
[----:B------:R-:W-:Y:S01]  /*6490*/  @!PT LDS RZ, [RZ] ;  /* 0x00000000fffff984 */ /* 0x000fe20000000800 */
[----:B------:R-:W-:Y:S01]  /*64a0*/  @!PT LDS RZ, [RZ] ;  /* 0x00000000fffff984 */ /* 0x000fe20000000800 */
[----:B------:R-:W-:Y:S01]  /*64b0*/  @!PT LDS RZ, [RZ] ;  /* 0x00000000fffff984 */ /* 0x000fe20000000800 */
[----:B------:R-:W-:Y:S01]  /*64c0*/  @!PT LDS RZ, [RZ] ;  /* 0x00000000fffff984 */ /* 0x000fe20000000800 */
[----:B------:R4:W-:Y:S06]  /*64d0*/  MEMBAR.ALL.CTA ;  /* 0x0000000000007992 */ /* 0x0009ec0000008000 */
[----:B----4-:R-:W4:Y:S01]  /*64e0*/  FENCE.VIEW.ASYNC.S ;  /* 0x00000000000073c6 */ /* 0x010f220000000000 */
[----:B---3--:R-:W-:-:S13]  /*64f0*/  LOP3.LUT P0, RZ, R10, 0x1, RZ, 0xc0, !PT ;  /* 0x000000010aff7812 */ /* 0x008fda000780c0ff */
[----:B----4-:R-:W-:Y:S01]  /*6500*/  VOTEU.ANY UP1, P0 ;  /* 0x0000000000ff7886 */ /* 0x010fe20000020100 */
[----:B------:R-:W-:-:S13]  /*6510*/  PLOP3.LUT P0, PT, PT, PT, UP1, 0x80, 0x8 ;  /* 0x000000000008781c */ /* 0x000fda0003f0f018 */
[----:B--2---:R-:W-:Y:S02]  /*6520*/  @P0 MOV R0, R8 ;  /* 0x0000000800000202 */ /* 0x004fe40000000f00 */
[----:B------:R-:W-:Y:S02]  /*6530*/  @P0 LOP3.LUT R8, R9, 0xffff, RZ, 0xc0, !PT ;  /* 0x0000ffff09080812 */ /* 0x000fe400078ec0ff */
[----:B------:R-:W-:Y:S01]  /*6540*/  @P0 R2UR UR5, R0 ;  /* 0x00000000000502ca */ /* 0x000fe200000e0000 */
[----:B------:R-:W-:Y:S01]  /*6550*/  VIADD R0, R2, 0x88 ;  /* 0x0000008802007836 */ /* 0x000fe20000000000 */
[----:B------:R-:W-:-:S04]  /*6560*/  @P0 R2UR UR4, R8 ;  /* 0x00000000080402ca */ /* 0x000fc800000e0000 */
[----:B------:R-:W-:-:S04]  /*6570*/  PRMT R0, RZ, 0x654, R0 ;  /* 0x00000654ff007816 */ /* 0x000fc80000000000 */
[----:B------:R2:W-:Y:S03]  /*6580*/  SYNCS.ARRIVE.TRANS64.RED.A1T0 RZ, [R0+URZ], RZ ;  /* 0x000000ff00ff79a7 */ /* 0x0005e600081004ff */
[----:B------:R-:W-:Y:S02]  /*6590*/  @UP1 UMOV UR7, UR5 ;  /* 0x0000000500071c82 */ /* 0x000fe40008000000 */
[----:B------:R-:W-:Y:S01]  /*65a0*/  @UP1 UMOV UR6, UR4 ;  /* 0x0000000400061c82 */ /* 0x000fe20008000000 */
[----:B------:R-:W-:Y:S02]  /*65b0*/  IMAD.U32 R44, RZ, RZ, UR7 ;  /* 0x00000007ff2c7e24 */ /* 0x000fe4000f8e00ff */
[----:B------:R-:W-:Y:S01]  /*65c0*/  IMAD.U32 R43, RZ, RZ, UR6 ;  /* 0x00000006ff2b7e24 */ /* 0x000fe2000f8e00ff */
[----:B------:R-:W-:Y:S06]  /*65d0*/  BRA.U !UP0, `(.L_x_30) ;  /* 0x0000000108ec7547 */ /* 0x000fec000b800000 */
[----:B------:R-:W3:Y:S01]  /*65e0*/  LDCU.128 UR12, c[0x0][0xb10] ;  /* 0x00016200ff0c77ac */ /* 0x000ee20008000c00 */
[----:B------:R-:W-:Y:S02]  /*65f0*/  R2UR UR8, R41 ;  /* 0x00000000290872ca */ /* 0x000fe400000e0000 */
[----:B------:R-:W-:Y:S01]  /*6600*/  R2UR UR9, R42 ;  /* 0x000000002a0972ca */ /* 0x000fe200000e0000 */
[----:B------:R-:W4:Y:S01]  /*6610*/  LDCU UR19, c[0x0][0xb20] ;  /* 0x00016400ff1377ac */ /* 0x000f220008000800 */
[----:B------:R-:W-:Y:S02]  /*6620*/  R2UR UR21, R43 ;  /* 0x000000002b1572ca */ /* 0x000fe400000e0000 */
[----:B------:R-:W-:Y:S01]  /*6630*/  R2UR UR20, R44 ;  /* 0x000000002c1472ca */ /* 0x000fe200000e0000 */
[----:B------:R-:W1:Y:S01]  /*6640*/  LDCU UR18, c[0x0][0xb0c] ;  /* 0x00016180ff1277ac */ /* 0x000e620008000800 */
[----:B------:R-:W2:Y:S01]  /*6650*/  LDCU.64 UR16, c[0x0][0xb28] ;  /* 0x00016500ff1077ac */ /* 0x000ea20008000a00 */
[----:B------:R-:W-:-:S04]  /*6660*/  UISETP.NE.AND UP3, UPT, UR39, 0x1, UPT ;  /* 0x000000012700788c */ /* 0x000fc8000bf65270 */
[----:B---3--:R-:W-:Y:S02]  /*6670*/  UIMAD.WIDE.U32 UR4, UR8, UR15, URZ ;  /* 0x0000000f080472a5 */ /* 0x008fe4000f8e00ff */
[----:B------:R-:W-:Y:S02]  /*6680*/  UIMAD.WIDE.U32 UR6, UR9, UR12, URZ ;  /* 0x0000000c090672a5 */ /* 0x000fe4000f8e00ff */
[----:B------:R-:W-:Y:S02]  /*6690*/  UISETP.NE.AND UP0, UPT, UR14, 0x1, UPT ;  /* 0x000000010e00788c */ /* 0x000fe4000bf05270 */
[----:B------:R-:W-:Y:S01]  /*66a0*/  UIMAD.WIDE.U32 UR10, UR21, UR15, URZ ;  /* 0x0000000f150a72a5 */ /* 0x000fe2000f8e00ff */
[----:B------:R-:W-:Y:S01]  /*66b0*/  UMOV UR4, UR5 ;  /* 0x0000000500047c82 */ /* 0x000fe20008000000 */
[----:B-1----:R-:W-:Y:S02]  /*66c0*/  UISETP.NE.AND UP2, UPT, UR18, 0x1, UPT ;  /* 0x000000011200788c */ /* 0x002fe4000bf45270 */
[----:B----4-:R-:W-:-:S03]  /*66d0*/  USHF.R.U32.HI UR5, URZ, UR19, UR4 ;  /* 0x00000013ff057299 */ /* 0x010fc60008011604 */
[----:B------:R-:W-:Y:S01]  /*66e0*/  UMOV UR4, UR7 ;  /* 0x0000000700047c82 */ /* 0x000fe20008000000 */
[----:B------:R-:W-:Y:S02]  /*66f0*/  USEL UR8, UR8, UR5, !UP0 ;  /* 0x0000000508087287 */ /* 0x000fe4000c000000 */
[----:B------:R-:W-:Y:S02]  /*6700*/  USHF.R.U32.HI UR4, URZ, UR13, UR4 ;  /* 0x0000000dff047299 */ /* 0x000fe40008011604 */
[----:B------:R-:W-:Y:S02]  /*6710*/  UIMAD.WIDE.U32 UR6, UR20, UR12, URZ ;  /* 0x0000000c140672a5 */ /* 0x000fe4000f8e00ff */
[----:B------:R-:W-:Y:S02]  /*6720*/  USEL UR12, UR9, UR4, !UP2 ;  /* 0x00000004090c7287 */ /* 0x000fe4000d000000 */
[----:B--2---:R-:W-:Y:S01]  /*6730*/  UIMAD.WIDE.U32 UR4, UR8, UR16, URZ ;  /* 0x00000010080472a5 */ /* 0x004fe2000f8e00ff */
[----:B------:R-:W-:Y:S01]  /*6740*/  UMOV UR9, UR11 ;  /* 0x0000000b00097c82 */ /* 0x000fe20008000000 */
[----:B------:R-:W-:-:S02]  /*6750*/  UIMAD.WIDE.U32 UR10, UR12, UR16, URZ ;  /* 0x000000100c0a72a5 */ /* 0x000fc4000f8e00ff */
[----:B------:R-:W-:-:S03]  /*6760*/  USHF.R.U32.HI UR9, URZ, UR19, UR9 ;  /* 0x00000013ff097299 */ /* 0x000fc60008011609 */
[----:B------:R-:W-:Y:S01]  /*6770*/  UMOV UR4, UR5 ;  /* 0x0000000500047c82 */ /* 0x000fe20008000000 */
[----:B------:R-:W-:Y:S01]  /*6780*/  UMOV UR6, UR7 ;  /* 0x0000000700067c82 */ /* 0x000fe20008000000 */
[----:B------:R-:W-:Y:S01]  /*6790*/  @UP3 USHF.R.U32.HI UR8, URZ, UR17, UR4 ;  /* 0x00000011ff083299 */ /* 0x000fe20008011604 */
[----:B------:R-:W-:Y:S01]  /*67a0*/  UMOV UR5, UR11 ;  /* 0x0000000b00057c82 */ /* 0x000fe20008000000 */
[----:B------:R-:W-:Y:S02]  /*67b0*/  USHF.R.U32.HI UR7, URZ, UR13, UR6 ;  /* 0x0000000dff077299 */ /* 0x000fe40008011606 */
[----:B------:R-:W-:Y:S02]  /*67c0*/  USEL UR4, UR21, UR9, !UP0 ;  /* 0x0000000915047287 */ /* 0x000fe4000c000000 */
[----:B------:R-:W-:Y:S02]  /*67d0*/  @UP3 USHF.R.U32.HI UR12, URZ, UR17, UR5 ;  /* 0x00000011ff0c3299 */ /* 0x000fe40008011605 */
[----:B------:R-:W-:-:S02]  /*67e0*/  UIMAD UR6, UR39, UR8, URZ ;  /* 0x00000008270672a4 */ /* 0x000fc4000f8e02ff */
[----:B------:R-:W-:Y:S02]  /*67f0*/  USEL UR5, UR20, UR7, !UP2 ;  /* 0x0000000714057287 */ /* 0x000fe4000d000000 */
[----:B------:R-:W-:Y:S02]  /*6800*/  UIMAD UR8, UR39, UR12, URZ ;  /* 0x0000000c270872a4 */ /* 0x000fe4000f8e02ff */
[----:B------:R-:W-:Y:S02]  /*6810*/  UISETP.GE.AND UP0, UPT, UR4, UR6, UPT ;  /* 0x000000060400728c */ /* 0x000fe4000bf06270 */
[----:B------:R-:W-:Y:S02]  /*6820*/  UIMAD.WIDE.U32 UR6, UR4, UR16, URZ ;  /* 0x00000010040672a5 */ /* 0x000fe4000f8e00ff */
[----:B------:R-:W-:Y:S02]  /*6830*/  UISETP.GE.OR UP0, UPT, UR5, UR8, UP0 ;  /* 0x000000080500728c */ /* 0x000fe40008706670 */
[----:B------:R-:W-:-:S02]  /*6840*/  UIMAD.WIDE.U32 UR8, UR5, UR16, URZ ;  /* 0x00000010050872a5 */ /* 0x000fc4000f8e00ff */
[----:B------:R-:W-:Y:S01]  /*6850*/  UIADD3 UR10, UPT, UPT, -UR4, URZ, URZ ;  /* 0x000000ff040a7290 */ /* 0x000fe2000fffe1ff */
[----:B------:R-:W-:Y:S02]  /*6860*/  UMOV UR6, UR7 ;  /* 0x0000000700067c82 */ /* 0x000fe40008000000 */
[----:B------:R-:W-:Y:S02]  /*6870*/  USHF.R.U32.HI UR6, URZ, UR17, UR6 ;  /* 0x00000011ff067299 */ /* 0x000fe40008011606 */
[----:B------:R-:W-:Y:S02]  /*6880*/  UIMAD UR10, UR14, UR10, UR21 ;  /* 0x0000000a0e0a72a4 */ /* 0x000fe4000f8e0215 */
[----:B------:R-:W-:Y:S01]  /*6890*/  USEL UR6, UR4, UR6, !UP3 ;  /* 0x0000000604067287 */ /* 0x000fe2000d800000 */
[----:B------:R-:W-:Y:S01]  /*68a0*/  @!UP0 UMOV UR7, UR9 ;  /* 0x0000000900078c82 */ /* 0x000fe20008000000 */
[----:B------:R-:W-:Y:S02]  /*68b0*/  UIADD3 UR9, UPT, UPT, -UR5, URZ, URZ ;  /* 0x000000ff05097290 */ /* 0x000fe4000fffe1ff */
[----:B------:R-:W-:-:S02]  /*68c0*/  @!UP0 USHF.R.U32.HI UR7, URZ, UR17, UR7 ;  /* 0x00000011ff078299 */ /* 0x000fc40008011607 */
[----:B------:R-:W-:Y:S02]  /*68d0*/  UIADD3 UR8, UPT, UPT, -UR6, URZ, URZ ;  /* 0x000000ff06087290 */ /* 0x000fe4000fffe1ff */
[----:B------:R-:W-:Y:S02]  /*68e0*/  @!UP0 USEL UR7, UR5, UR7, !UP3 ;  /* 0x0000000705078287 */ /* 0x000fe4000d800000 */
[----:B------:R-:W-:Y:S02]  /*68f0*/  UIMAD UR8, UR39, UR8, UR4 ;  /* 0x00000008270872a4 */ /* 0x000fe4000f8e0204 */
[----:B------:R-:W-:Y:S02]  /*6900*/  @!UP0 UIADD3 UR6, UPT, UPT, UR6, -UR7, URZ ;  /* 0x8000000706068290 */ /* 0x000fe4000fffe0ff */
[----:B------:R-:W-:Y:S02]  /*6910*/  @!UP0 UIMAD UR7, UR8, UR12, UR7 ;  /* 0x0000000c080782a4 */ /* 0x000fe4000f8e0207 */
[----:B------:R-:W-:-:S02]  /*6920*/  @!UP0 UIMAD UR4, UR39, UR6, UR5 ;  /* 0x00000006270482a4 */ /* 0x000fc4000f8e0205 */
[----:B------:R-:W-:Y:S02]  /*6930*/  UIMAD UR6, UR18, UR9, UR20 ;  /* 0x00000009120672a4 */ /* 0x000fe4000f8e0214 */
[----:B------:R-:W-:Y:S01]  /*6940*/  UIMAD UR8, UR4, UR14, UR10 ;  /* 0x0000000e040872a4 */ /* 0x000fe2000f8e020a */
[----:B------:R-:W-:Y:S02]  /*6950*/  @!UP0 UMOV UR5, UR7 ;  /* 0x0000000700058c82 */ /* 0x000fe40008000000 */
[----:B------:R-:W-:-:S03]  /*6960*/  UIMAD UR4, UR5, UR18, UR6 ;  /* 0x00000012050472a4 */ /* 0x000fc6000f8e0206 */
[----:B------:R-:W-:-:S03]  /*6970*/  IMAD.U32 R43, RZ, RZ, UR8 ;  /* 0x00000008ff2b7e24 */ /* 0x000fc6000f8e00ff */
[----:B------:R-:W-:-:S07]  /*6980*/  IMAD.U32 R44, RZ, RZ, UR4 ;  /* 0x00000004ff2c7e24 */ /* 0x000fce000f8e00ff */
.L_x_30:
[----:B------:R-:W3:Y:S02]  /*6990*/  LDCU UR4, c[0x0][0xb30] ;  /* 0x00016600ff0477ac */ /* 0x000ee40008000800 */
[----:B---3--:R-:W-:-:S09]  /*69a0*/  UISETP.NE.AND UP0, UPT, UR4, 0x1, UPT ;  /* 0x000000010400788c */ /* 0x008fd2000bf05270 */
[----:B------:R-:W-:Y:S05]  /*69b0*/  BRA.U UP0, `(.L_x_31) ;  /* 0x0000000100547547 */ /* 0x000fea000b800000 */
[----:B------:R-:W3:Y:S01]  /*69c0*/  LDCU.128 UR8, c[0x0][0xb10] ;  /* 0x00016200ff0877ac */ /* 0x000ee20008000c00 */
[----:B------:R-:W-:Y:S02]  /*69d0*/  R2UR UR15, R43 ;  /* 0x000000002b0f72ca */ /* 0x000fe400000e0000 */
[----:B------:R-:W-:Y:S01]  /*69e0*/  R2UR UR14, R44 ;  /* 0x000000002c0e72ca */ /* 0x000fe200000e0000 */
[----:B------:R-:W4:Y:S01]  /*69f0*/  LDCU UR12, c[0x0][0xb0c] ;  /* 0x00016180ff0c77ac */ /* 0x000f220008000800 */
[----:B------:R-:W1:Y:S11]  /*6a00*/  LDCU UR13, c[0x0][0xb20] ;  /* 0x00016400ff0d77ac */ /* 0x000e760008000800 */
[----:B---3--:R-:W-:-:S02]  /*6a10*/  UIMAD.WIDE.U32 UR6, UR14, UR8, URZ ;  /* 0x000000080e0672a5 */ /* 0x008fc4000f8e00ff */
[----:B------:R-:W-:Y:S02]  /*6a20*/  UIMAD.WIDE.U32 UR4, UR15, UR11, URZ ;  /* 0x0000000b0f0472a5 */ /* 0x000fe4000f8e00ff */
[----:B----4-:R-:W-:Y:S02]  /*6a30*/  UISETP.NE.AND UP2, UPT, UR12, 0x1, UPT ;  /* 0x000000010c00788c */ /* 0x010fe4000bf45270 */
[----:B------:R-:W-:Y:S01]  /*6a40*/  UISETP.NE.AND UP0, UPT, UR10, 0x1, UPT ;  /* 0x000000010a00788c */ /* 0x000fe2000bf05270 */
[----:B------:R-:W-:Y:S02]  /*6a50*/  UMOV UR6, UR7 ;  /* 0x0000000700067c82 */ /* 0x000fe40008000000 */
[----:B------:R-:W-:Y:S01]  /*6a60*/  UMOV UR4, UR5 ;  /* 0x0000000500047c82 */ /* 0x000fe20008000000 */
[----:B------:R-:W-:Y:S02]  /*6a70*/  USHF.R.U32.HI UR6, URZ, UR9, UR6 ;  /* 0x00000009ff067299 */ /* 0x000fe40008011606 */
[----:B-1----:R-:W-:-:S02]  /*6a80*/  USHF.R.U32.HI UR4, URZ, UR13, UR4 ;  /* 0x0000000dff047299 */ /* 0x002fc40008011604 */
[----:B------:R-:W-:Y:S02]  /*6a90*/  USEL UR5, UR14, UR6, !UP2 ;  /* 0x000000060e057287 */ /* 0x000fe4000d000000 */
[----:B------:R-:W-:-:S04]  /*6aa0*/  USEL UR4, UR15, UR4, !UP0 ;  /* 0x000000040f047287 */ /* 0x000fc8000c000000 */
[----:B------:R-:W-:Y:S02]  /*6ab0*/  UIADD3 UR6, UPT, UPT, UR5, -UR4, URZ ;  /* 0x8000000405067290 */ /* 0x000fe4000fffe0ff */
[----:B------:R-:W-:Y:S02]  /*6ac0*/  UIADD3 UR4, UPT, UPT, -UR5, UR4, URZ ;  /* 0x0000000405047290 */ /* 0x000fe4000fffe1ff */
[----:B------:R-:W-:Y:S02]  /*6ad0*/  UIMAD UR15, UR6, UR10, UR15 ;  /* 0x0000000a060f72a4 */ /* 0x000fe4000f8e020f */
[----:B------:R-:W-:-:S04]  /*6ae0*/  UIMAD UR14, UR4, UR12, UR14 ;  /* 0x0000000c040e72a4 */ /* 0x000fc8000f8e020e */
[----:B------:R-:W-:Y:S02]  /*6af0*/  IMAD.U32 R43, RZ, RZ, UR15 ;  /* 0x0000000fff2b7e24 */ /* 0x000fe4000f8e00ff */
[----:B------:R-:W-:-:S07]  /*6b00*/  IMAD.U32 R44, RZ, RZ, UR14 ;  /* 0x0000000eff2c7e24 */ /* 0x000fce000f8e00ff */
.L_x_31:
[----:B------:R-:W-:Y:S01]  /*6b10*/  R2UR UR7, R44 ;  /* 0x000000002c0772ca */ /* 0x000fe200000e0000 */
[----:B------:R-:W-:Y:S01]  /*6b20*/  UMOV UR23, UR54 ;  /* 0x0000003600177c82 */ /* 0x000fe20008000000 */
[----:B------:R-:W-:Y:S02]  /*6b30*/  R2UR UR6, R43 ;  /* 0x000000002b0672ca */ /* 0x000fe400000e0000 */
[----:B------:R-:W-:Y:S02]  /*6b40*/  R2UR UR5, R53 ;  /* 0x00000000350572ca */ /* 0x000fe400000e0000 */
[----:B------:R-:W-:Y:S02]  /*6b50*/  R2UR UR4, R52 ;  /* 0x00000000340472ca */ /* 0x000fe400000e0000 */
[----:B------:R-:W-:Y:S02]  /*6b60*/  PLOP3.LUT P2, PT, PT, PT, PT, 0x80, 0x8 ;  /* 0x000000000008781c */ /* 0x000fe40003f4f070 */
[----:B------:R-:W-:-:S07]  /*6b70*/  LOP3.LUT R4, R4, 0x1, RZ, 0x3c, !PT ;  /* 0x0000000104047812 */ /* 0x000fce00078e3cff */
[----:B------:R-:W-:Y:S02]  /*6b80*/  UIADD3 UR50, UPT, UPT, UR7, UR5, URZ ;  /* 0x0000000507327290 */ /* 0x000fe4000fffe0ff */
[----:B------:R-:W-:Y:S01]  /*6b90*/  UIADD3 UR21, UPT, UPT, UR6, UR4, URZ ;  /* 0x0000000406157290 */ /* 0x000fe2000fffe0ff */
[----:B------:R-:W-:Y:S11]  /*6ba0*/  BRA.U UP1, `(.L_x_32) ;  /* 0xffffffa901387547 */ /* 0x000ff6000b83ffff */
[----:B------:R-:W-:Y:S01]  /*6bb0*/  VIADD R4, R2, 0x18 ;  /* 0x0000001802047836 */ /* 0x000fe20000000000 */
[----:B--2---:R-:W-:-:S03]  /*6bc0*/  SHF.L.U32 R0, R5, 0x1f, RZ ;  /* 0x0000001f05007819 */ /* 0x004fc600000006ff */
[C---:B-1----:R-:W-:Y:S02]  /*6bd0*/  IMAD R2, R3.reuse, 0x8, R4 ;  /* 0x0000000803027824 */ /* 0x042fe400078e0204 */
[----:B------:R-:W-:Y:S02]  /*6be0*/  VIADD R3, R3, 0x1 ;  /* 0x0000000103037836 */ /* 0x000fe40000000000 */
[----:B------:R-:W1:Y:S03]  /*6bf0*/  SYNCS.PHASECHK.TRANS64.TRYWAIT P1, [R2+URZ], R0 ;  /* 0x00000000020075a7 */ /* 0x000e6600080211ff */
[----:B------:R-:W-:-:S04]  /*6c00*/  ISETP.NE.AND P0, PT, R3, 0x3, PT ;  /* 0x000000030300780c */ /* 0x000fc80003f05270 */
[----:B------:R-:W-:Y:S02]  /*6c10*/  SEL R6, RZ, 0x1, P0 ;  /* 0x00000001ff067807 */ /* 0x000fe40000000000 */
[----:B------:R-:W-:Y:S02]  /*6c20*/  SEL R3, R3, RZ, P0 ;  /* 0x000000ff03037207 */ /* 0x000fe40000000000 */
[----:B------:R-:W-:-:S03]  /*6c30*/  LOP3.LUT R6, R5, R6, RZ, 0x3c, !PT ;  /* 0x0000000605067212 */ /* 0x000fc600078e3cff */
[----:B------:R-:W-:Y:S01]  /*6c40*/  IMAD R5, R3, 0x8, R4 ;  /* 0x0000000803057824 */ /* 0x000fe200078e0204 */
[----:B------:R-:W-:Y:S01]  /*6c50*/  SHF.L.U32 R7, R6, 0x1f, RZ ;  /* 0x0000001f06077819 */ /* 0x000fe200000006ff */
[----:B-1----:R-:W-:Y:S06]  /*6c60*/  @!P1 BRA `(.L_x_33) ;  /* 0x00000090000c9947 */ /* 0x002fec0003800000 */
.L_x_161:
[----:B------:R-:W2:Y:S01]  /*6c70*/  SYNCS.PHASECHK.TRANS64.TRYWAIT P1, [R5+URZ], R7 ;  /* 0x00000007050075a7 */ /* 0x000ea200080211ff */
[----:B-1----:R-:W-:-:S05]  /*6c80*/  VIADD R2, R3, 0x1 ;  /* 0x0000000103027836 */ /* 0x002fca0000000000 */
[----:B------:R-:W-:-:S04]  /*6c90*/  ISETP.NE.AND P0, PT, R2, 0x3, PT ;  /* 0x000000030200780c */ /* 0x000fc80003f05270 */
[----:B------:R-:W-:Y:S02]  /*6ca0*/  SEL R0, RZ, 0x1, P0 ;  /* 0x00000001ff007807 */ /* 0x000fe40000000000 */
[----:B------:R-:W-:Y:S02]  /*6cb0*/  SEL R2, R2, RZ, P0 ;  /* 0x000000ff02027207 */ /* 0x000fe40000000000 */
[----:B------:R-:W-:Y:S01]  /*6cc0*/  LOP3.LUT R0, R6, R0, RZ, 0x3c, !PT ;  /* 0x0000000006007212 */ /* 0x000fe200078e3cff */
[----:B--2---:R-:W-:Y:S06]  /*6cd0*/  @!P1 BRA `(.L_x_34) ;  /* 0x0000009000049947 */ /* 0x004fec0003800000 */
.L_x_162:
[----:B------:R-:W-:Y:S02]  /*6ce0*/  LEA R2, R2, R4, 0x3 ;  /* 0x0000000402027211 */ /* 0x000fe400078e18ff */
[----:B------:R-:W-:-:S07]  /*6cf0*/  SHF.L.U32 R0, R0, 0x1f, RZ ;  /* 0x0000001f00007819 */ /* 0x000fce00000006ff */
.L_x_35:
[----:B--2---:R2:W3:Y:S02]  /*6d00*/  SYNCS.PHASECHK.TRANS64.TRYWAIT P0, [R2+URZ], R0 ;  /* 0x00000000020075a7 */ /* 0x0044e400080011ff */
[----:B---3--:R-:W-:Y:S05]  /*6d10*/  @!P0 NANOSLEEP.SYNCS 0x989680 ;  /* 0x009896800000895d */ /* 0x008fea0003900000 */
[----:B------:R-:W3:Y:S02]  /*6d20*/  @!P0 SYNCS.PHASECHK.TRANS64 P0, [R2+URZ], R0 ;  /* 0x00000000020085a7 */ /* 0x000ee400080010ff */
[----:B---3--:R-:W-:Y:S05]  /*6d30*/  @P0 EXIT ;  /* 0x000000000000094d */ /* 0x008fea0003800000 */
[----:B------:R-:W-:Y:S05]  /*6d40*/  BRA `(.L_x_35) ;  /* 0xfffffffc00ec7947 */ /* 0x000fea000383ffff */
.L_x_16:
[----:B------:R-:W2:Y:S02]  /*6d50*/  S2UR UR4, SR_CgaCtaId ;  /* 0x00000000000479c3 */ /* 0x000ea40000008800 */
[----:B--2---:R-:W-:-:S04]  /*6d60*/  UISETP.NE.AND UP0, UPT, UR4, URZ, UPT ;  /* 0x000000ff0400728c */ /* 0x004fc8000bf05270 */
[----:B------:R-:W-:-:S09]  /*6d70*/  UISETP.NE.OR UP0, UPT, UR18, 0x1, UP0 ;  /* 0x000000011200788c */ /* 0x000fd20008705670 */
[----:B------:R-:W-:Y:S05]  /*6d80*/  BRA.U UP0, `(.L_x_36) ;  /* 0x0000000100b47547 */ /* 0x000fea000b800000 */
[----:B------:R-:W2:Y:S01]  /*6d90*/  S2UR UR5, SR_CgaCtaId ;  /* 0x00000000000579c3 */ /* 0x000ea20000008800 */
[----:B------:R-:W-:Y:S01]  /*6da0*/  UMOV UR4, 0x400 ;  /* 0x0000040000047882 */ /* 0x000fe20000000000 */
[----:B------:R-:W-:Y:S01]  /*6db0*/  HFMA2 R3, -RZ, RZ, 0, 5.9604644775390625e-08 ;  /* 0x00000001ff037431 */ /* 0x000fe200000001ff */
[----:B------:R-:W-:Y:S01]  /*6dc0*/  ISETP.NE.AND P0, PT, R0, RZ, PT ;  /* 0x000000ff0000720c */ /* 0x000fe20003f05270 */
[----:B------:R-:W-:Y:S01]  /*6dd0*/  IMAD.MOV.U32 R8, RZ, RZ, RZ ;  /* 0x000000ffff087224 */ /* 0x000fe200078e00ff */
[----:B--2---:R-:W-:-:S04]  /*6de0*/  ULEA UR4, UR5, UR4, 0x18 ;  /* 0x0000000405047291 */ /* 0x004fc8000f8ec0ff */
[----:B------:R-:W-:Y:S02]  /*6df0*/  UIADD3 UR5, UPT, UPT, UR4, 0x88, URZ ;  /* 0x0000008804057890 */ /* 0x000fe4000fffe0ff */
[----:B------:R-:W-:Y:S02]  /*6e00*/  UIADD3 UR8, UPT, UPT, UR4, 0x80, URZ ;  /* 0x0000008004087890 */ /* 0x000fe4000fffe0ff */
[----:B------:R-:W-:-:S12]  /*6e10*/  UPRMT UR5, URZ, 0x654, UR5 ;  /* 0x00000654ff057896 */ /* 0x000fd80008000005 */
.L_x_39:
[----:B------:R-:W-:Y:S01]  /*6e20*/  SHF.L.U32 R6, R3, 0x1f, RZ ;  /* 0x0000001f03067819 */ /* 0x000fe200000006ff */
[----:B------:R-:W-:Y:S02]  /*6e30*/  IMAD.U32 R4, RZ, RZ, UR8 ;  /* 0x00000008ff047e24 */ /* 0x000fe4000f8e00ff */
[----:B------:R-:W-:Y:S01]  /*6e40*/  @!P0 IMAD.MOV.U32 R5, RZ, RZ, 0x10 ;  /* 0x00000010ff058424 */ /* 0x000fe200078e00ff */
[----:B------:R-:W2:Y:S02]  /*6e50*/  SYNCS.PHASECHK.TRANS64.TRYWAIT P1, [UR4+0x88], R6 ;  /* 0x00008806ff0075a7 */ /* 0x000ea40008021104 */
[----:B------:R-:W-:-:S04]  /*6e60*/  PRMT R4, R0, 0x654, R4 ;  /* 0x0000065400047816 */ /* 0x000fc80000000004 */
[----:B------:R-:W-:Y:S01]  /*6e70*/  SEL R2, R4, R2, !P0 ;  /* 0x0000000204027207 */ /* 0x000fe20004000000 */
[----:B--2---:R-:W-:Y:S06]  /*6e80*/  @!P1 BRA `(.L_x_37) ;  /* 0x0000008c00ac9947 */ /* 0x004fec0003800000 */
.L_x_164:
[----:B------:R-:W-:Y:S01]  /*6e90*/  UIADD3 UR6, UPT, UPT, UR4, 0xc0, URZ ;  /* 0x000000c004067890 */ /* 0x000fe2000fffe0ff */
[----:B------:R3:W-:Y:S01]  /*6ea0*/  @!P0 SYNCS.ARRIVE.TRANS64.RED RZ, [R2+URZ], R5 ;  /* 0x0000000502ff89a7 */ /* 0x0007e200080004ff */
[----:B------:R-:W-:Y:S01]  /*6eb0*/  UIADD3 UR7, UPT, UPT, UR4, 0x80, URZ ;  /* 0x0000008004077890 */ /* 0x000fe2000fffe0ff */
[----:B------:R-:W-:-:S08]  /*6ec0*/  LOP3.LUT R3, R3, 0x1, RZ, 0x3c, !PT ;  /* 0x0000000103037812 */ /* 0x000fd000078e3cff */
[----:B------:R-:W-:Y:S06]  /*6ed0*/  UGETNEXTWORKID.BROADCAST [UR6], [UR7] ;  /* 0x00000000060073ca */ /* 0x000fec0008000100 */
[----:B---3--:R-:W-:-:S04]  /*6ee0*/  SHF.L.U32 R5, R8, 0x1f, RZ ;  /* 0x0000001f08057819 */ /* 0x008fc800000006ff */
[----:B------:R-:W3:Y:S02]  /*6ef0*/  SYNCS.PHASECHK.TRANS64.TRYWAIT P1, [UR4+0x80], R5 ;  /* 0x00008005ff0075a7 */ /* 0x000ee40008021104 */
[----:B---3--:R-:W-:Y:S05]  /*6f00*/  @!P1 BRA `(.L_x_38) ;  /* 0x0000008c00a49947 */ /* 0x008fea0003800000 */
.L_x_166:
[----:B--2---:R-:W2:Y:S01]  /*6f10*/  LDS.128 R4, [UR4+0xc0] ;  /* 0x0000c004ff047984 */ /* 0x004ea20008000c00 */
[----:B------:R-:W-:Y:S01]  /*6f20*/  LOP3.LUT R8, R8, 0x1, RZ, 0x3c, !PT ;  /* 0x0000000108087812 */ /* 0x000fe200078e3cff */
[----:B------:R-:W-:Y:S01]  /*6f30*/  @!PT LDS RZ, [RZ] ;  /* 0x00000000fffff984 */ /* 0x000fe20000000800 */
[----:B------:R-:W-:Y:S01]  /*6f40*/  @!PT LDS RZ, [RZ] ;  /* 0x00000000fffff984 */ /* 0x000fe20000000800 */
[----:B------:R-:W-:Y:S01]  /*6f50*/  @!PT LDS RZ, [RZ] ;  /* 0x00000000fffff984 */ /* 0x000fe20000000800 */
[----:B------:R-:W-:Y:S01]  /*6f60*/  @!PT LDS RZ, [RZ] ;  /* 0x00000000fffff984 */ /* 0x000fe20000000800 */
[----:B------:R3:W-:Y:S06]  /*6f70*/  MEMBAR.ALL.CTA ;  /* 0x0000000000007992 */ /* 0x0007ec0000008000 */
[----:B---3--:R-:W3:Y:S02]  /*6f80*/  FENCE.VIEW.ASYNC.S ;  /* 0x00000000000073c6 */ /* 0x008ee40000000000 */
[----:B---3--:R-:W-:Y:S01]  /*6f90*/  SYNCS.ARRIVE.TRANS64.RED.A1T0 RZ, [UR5], RZ ;  /* 0x000000ffffff79a7 */ /* 0x008fe20008100405 */
[----:B--2---:R-:W-:-:S13]  /*6fa0*/  LOP3.LUT P1, RZ, R6, 0x1, RZ, 0xc0, !PT ;  /* 0x0000000106ff7812 */ /* 0x004fda000782c0ff */
[----:B------:R-:W-:Y:S05]  /*6fb0*/  @P1 BRA `(.L_x_39) ;  /* 0xfffffffc00981947 */ /* 0x000fea000383ffff */
[----:B------:R-:W-:-:S04]  /*6fc0*/  SHF.L.U32 R0, R3, 0x1f, RZ ;  /* 0x0000001f03007819 */ /* 0x000fc800000006ff */
[----:B------:R-:W2:Y:S02]  /*6fd0*/  SYNCS.PHASECHK.TRANS64 P0, [UR4+0x88], R0 ;  /* 0x00008800ff0075a7 */ /* 0x000ea40008001004 */
[----:B-12---:R-:W-:Y:S05]  /*6fe0*/  @P0 EXIT ;  /* 0x000000000000094d */ /* 0x006fea0003800000 */
[----:B------:R-:W-:-:S07]  /*6ff0*/  MOV R0, UR4 ;  /* 0x0000000400007c02 */ /* 0x000fce0008000f00 */
.L_x_40:
[----:B-1----:R-:W-:-:S04]  /*7000*/  SHF.L.U32 R2, R3, 0x1f, RZ ;  /* 0x0000001f03027819 */ /* 0x002fc800000006ff */
[----:B------:R1:W2:Y:S03]  /*7010*/  SYNCS.PHASECHK.TRANS64.TRYWAIT P0, [R0+URZ+0x88], R2 ;  /* 0x00008802000075a7 */ /* 0x0002a600080011ff */
[----:B--2---:R-:W-:Y:S05]  /*7020*/  @!P0 NANOSLEEP.SYNCS 0x989680 ;  /* 0x009896800000895d */ /* 0x004fea0003900000 */
[----:B------:R-:W2:Y:S02]  /*7030*/  @!P0 SYNCS.PHASECHK.TRANS64 P0, [R0+URZ+0x88], R2 ;  /* 0x00008802000085a7 */ /* 0x000ea400080010ff */
[----:B--2---:R-:W-:Y:S05]  /*7040*/  @P0 EXIT ;  /* 0x000000000000094d */ /* 0x004fea0003800000 */
[----:B------:R-:W-:Y:S05]  /*7050*/  BRA `(.L_x_40) ;  /* 0xfffffffc00e87947 */ /* 0x000fea000383ffff */
.L_x_36:
[----:B------:R-:W-:-:S09]  /*7060*/  UISETP.NE.AND UP0, UPT, UR18, URZ, UPT ;  /* 0x000000ff1200728c */ /* 0x000fd2000bf05270 */
[----:B------:R-:W-:Y:S05]  /*7070*/  BRA.U UP0, `(.L_x_41) ;  /* 0x0000001100047547 */ /* 0x000fea000b800000 */
[----:B------:R-:W2:Y:S01]  /*7080*/  S2UR UR7, SR_CgaCtaId ;  /* 0x00000000000779c3 */ /* 0x000ea20000008800 */
[----:B------:R-:W-:Y:S01]  /*7090*/  UMOV UR4, 0x40 ;  /* 0x0000004000047882 */ /* 0x000fe20000000000 */
[----:B------:R-:W-:Y:S01]  /*70a0*/  NOP ;  /* 0x0000000000007918 */ /* 0x000fe20000000000 */
[----:B------:R-:W-:Y:S01]  /*70b0*/  UMOV UR6, 0x400 ;  /* 0x0000040000067882 */ /* 0x000fe20000000000 */
[----:B--2---:R-:W-:Y:S02]  /*70c0*/  ULEA UR5, UR7, UR4, 0x18 ;  /* 0x0000000407057291 */ /* 0x004fe4000f8ec0ff */
[----:B------:R-:W-:-:S07]  /*70d0*/  ULEA UR6, UR7, UR6, 0x18 ;  /* 0x0000000607067291 */ /* 0x000fce000f8ec0ff */
[----:B------:R-:W2:Y:S02]  /*70e0*/  LDS.U8 R0, [UR5+0x1c] ;  /* 0x00001c05ff007984 */ /* 0x000ea40008000000 */
[----:B--2---:R-:W-:-:S13]  /*70f0*/  ISETP.NE.AND P0, PT, R0, RZ, PT ;  /* 0x000000ff0000720c */ /* 0x004fda0003f05270 */
[----:B------:R-:W-:Y:S05]  /*7100*/  @P0 BRA `(.L_x_42) ;  /* 0x0000000000580947 */ /* 0x000fea0003800000 */
[----:B------:R-:W-:-:S13]  /*7110*/  ELECT P0, URZ, PT ;  /* 0x0000000000ff782f */ /* 0x000fda0003800000 */
[----:B------:R-:W-:Y:S05]  /*7120*/  @!P0 BRA `(.L_x_43) ;  /* 0x0000000000608947 */ /* 0x000fea0003800000 */
[----:B------:R-:W-:Y:S01]  /*7130*/  UMOV UR4, 0x10 ;  /* 0x0000001000047882 */ /* 0x000fe20000000000 */
[----:B------:R-:W-:Y:S01]  /*7140*/  HFMA2 R0, -RZ, RZ, 0, 5.9604644775390625e-08 ;  /* 0x00000001ff007431 */ /* 0x000fe200000001ff */
[----:B------:R-:W-:-:S03]  /*7150*/  MOV R2, 0xffff ;  /* 0x0000ffff00027802 */ /* 0x000fc60000000f00 */
[----:B------:R-:W-:Y:S04]  /*7160*/  DEPBAR.LE SB2, 0x36 ;  /* 0x0000ad800000791a */ /* 0x000fe80000000000 */
[----:B------:R-:W2:Y:S02]  /*7170*/  UTCATOMSWS.FIND_AND_SET.ALIGN UP0, UR4, UR4 ;  /* 0x00000004000475e3 */ /* 0x000ea40008000800 */
[----:B--2---:R-:W-:Y:S01]  /*7180*/  MOV R3, UR4 ;  /* 0x0000000400037c02 */ /* 0x004fe20008000f00 */
[----:B------:R-:W-:Y:S06]  /*7190*/  BRA.U UP0, `(.L_x_44) ;  /* 0x0000000100187547 */ /* 0x000fec000b800000 */
.L_x_45:
[----:B------:R-:W-:Y:S05]  /*71a0*/  NANOSLEEP 0x64 ;  /* 0x000000640000795d */ /* 0x000fea0003800000 */
[----:B------:R-:W-:-:S05]  /*71b0*/  UMOV UR4, 0x10 ;  /* 0x0000001000047882 */ /* 0x000fca0000000000 */
[----:B------:R-:W-:Y:S04]  /*71c0*/  DEPBAR.LE SB2, 0x36 ;  /* 0x0000ad800000791a */ /* 0x000fe80000000000 */
[----:B------:R-:W2:Y:S02]  /*71d0*/  UTCATOMSWS.FIND_AND_SET.ALIGN UP0, UR4, UR4 ;  /* 0x00000004000475e3 */ /* 0x000ea40008000800 */
[----:B--2---:R-:W-:Y:S01]  /*71e0*/  MOV R3, UR4 ;  /* 0x0000000400037c02 */ /* 0x004fe20008000f00 */
[----:B------:R-:W-:Y:S05]  /*71f0*/  BRA.U !UP0, `(.L_x_45) ;  /* 0xfffffffd08e87547 */ /* 0x000fea000b83ffff */
.L_x_44:
[-C--:B------:R-:W-:Y:S02]  /*7200*/  SHF.L.U32 R2, R2, R3.reuse, RZ ;  /* 0x0000000302027219 */ /* 0x080fe400000006ff */
[----:B------:R-:W-:Y:S01]  /*7210*/  SHF.L.U32 R0, R0, R3, RZ ;  /* 0x0000000300007219 */ /* 0x000fe200000006ff */
[----:B------:R-:W-:Y:S02]  /*7220*/  IMAD.SHL.U32 R3, R3, 0x20, RZ ;  /* 0x0000002003037824 */ /* 0x000fe400078e00ff */
[----:B------:R2:W-:Y:S04]  /*7230*/  ATOMS.OR RZ, [UR5+0x14], R2 ;  /* 0x00001402ffff798c */ /* 0x0005e8000b000005 */
[----:B------:R2:W-:Y:S04]  /*7240*/  ATOMS.OR RZ, [UR5+0x18], R0 ;  /* 0x00001800ffff798c */ /* 0x0005e8000b000005 */
[----:B------:R2:W-:Y:S01]  /*7250*/  STS [UR6+0xd0], R3 ;  /* 0x0000d003ff007988 */ /* 0x0005e20008000806 */
[----:B------:R-:W-:Y:S05]  /*7260*/  BRA `(.L_x_43) ;  /* 0x0000000000107947 */ /* 0x000fea0003800000 */
.L_x_42:
[----:B------:R-:W-:Y:S02]  /*7270*/  MOV R0, 0xffffffff ;  /* 0xffffffff00007802 */ /* 0x000fe40000000f00 */
[----:B------:R-:W-:-:S03]  /*7280*/  MOV R2, 0x72b0 ;  /* 0x000072b000027802 */ /* 0x000fc60000000f00 */
[----:B------:R2:W-:Y:S04]  /*7290*/  STS [UR6+0xd0], R0 ;  /* 0x0000d000ff007988 */ /* 0x0005e80008000806 */
[----:B-12--5:R-:W-:Y:S05]  /*72a0*/  CALL.REL.NOINC `($__internal_1_$__cuda_sm10x_tcgen05_guardrail_trap_phase_invalid_during_alloc) ;  /* 0x0000009400607944 */ /* 0x026fea0003c00000 */
.L_x_43:
[----:B------:R-:W-:Y:S05]  /*72b0*/  WARPSYNC.ALL ;  /* 0x0000000000007948 */ /* 0x000fea0003800000 */
[----:B------:R-:W3:Y:S01]  /*72c0*/  S2UR UR4, SR_CgaCtaId ;  /* 0x00000000000479c3 */ /* 0x000ee20000008800 */
[----:B------:R-:W-:Y:S01]  /*72d0*/  UMOV UR23, 0x400 ;  /* 0x0000040000177882 */ /* 0x000fe20000000000 */
[----:B------:R-:W-:-:S06]  /*72e0*/  NOP ;  /* 0x0000000000007918 */ /* 0x000fcc0000000000 */
[----:B------:R-:W-:Y:S06]  /*72f0*/  BAR.ARV 0x6, 0xa0 ;  /* 0x0182800000007b1d */ /* 0x000fec0000002000 */
[----:B------:R-:W4:Y:S01]  /*7300*/  LDCU.64 UR6, c[0x0][0x388] ;  /* 0x00007100ff0677ac */ /* 0x000f220008000a00 */
[----:B------:R-:W-:Y:S01]  /*7310*/  IMAD.MOV.U32 R8, RZ, RZ, 0x1 ;  /* 0x00000001ff087424 */ /* 0x000fe200078e00ff */
[----:B------:R-:W-:Y:S01]  /*7320*/  UMOV UR26, URZ ;  /* 0x000000ff001a7c82 */ /* 0x000fe20008000000 */
[----:B------:R-:W-:Y:S01]  /*7330*/  UMOV UR22, URZ ;  /* 0x000000ff00167c82 */ /* 0x000fe20008000000 */
[----:B------:R-:W-:Y:S01]  /*7340*/  UMOV UR42, 0x0 ;  /* 0x00000000002a7882 */ /* 0x000fe20000000000 */
[----:B------:R-:W-:Y:S01]  /*7350*/  UMOV UR43, 0x8210910 ;  /* 0x08210910002b7882 */ /* 0x000fe20000000000 */
[----:B------:R-:W-:Y:S01]  /*7360*/  UMOV UR40, 0x0 ;  /* 0x0000000000287882 */ /* 0x000fe20000000000 */
[----:B------:R-:W-:Y:S01]  /*7370*/  UMOV UR41, 0x8210910 ;  /* 0x0821091000297882 */ /* 0x000fe20000000000 */
[----:B---3--:R-:W-:Y:S01]  /*7380*/  ULEA UR23, UR4, UR23, 0x18 ;  /* 0x0000001704177291 */ /* 0x008fe2000f8ec0ff */
[----:B------:R-:W-:Y:S01]  /*7390*/  UMOV UR38, 0x0 ;  /* 0x0000000000267882 */ /* 0x000fe20000000000 */
[----:B-1----:R-:W-:-:S02]  /*73a0*/  UMOV UR39, 0x8210910 ;  /* 0x0821091000277882 */ /* 0x002fc40000000000 */
[----:B------:R-:W-:Y:S01]  /*73b0*/  UIADD3 UR44, UPT, UPT, UR23, 0x88, URZ ;  /* 0x00000088172c7890 */ /* 0x000fe2000fffe0ff */
[----:B------:R-:W-:Y:S01]  /*73c0*/  UMOV UR36, 0x0 ;  /* 0x0000000000247882 */ /* 0x000fe20000000000 */
[----:B------:R-:W-:Y:S01]  /*73d0*/  UMOV UR37, 0x8210910 ;  /* 0x0821091000257882 */ /* 0x000fe20000000000 */
[----:B----4-:R-:W-:Y:S02]  /*73e0*/  UIADD3 UR4, UPT, UPT, UR6, 0x3f, URZ ;  /* 0x0000003f06047890 */ /* 0x010fe4000fffe0ff */
[----:B------:R-:W2:Y:S01]  /*73f0*/  LDS R9, [UR23+0xd0] ;  /* 0x0000d017ff097984 */ /* 0x000ea20008000800 */
[----:B------:R-:W1:Y:S01]  /*7400*/  LDCU UR6, c[0x0][0x390] ;  /* 0x00007200ff0677ac */ /* 0x000e620008000800 */
[----:B------:R-:W-:Y:S01]  /*7410*/  USHF.R.S32.HI UR5, URZ, 0x1f, UR4 ;  /* 0x0000001fff057899 */ /* 0x000fe20008011404 */
[----:B------:R-:W-:Y:S01]  /*7420*/  UMOV UR34, 0x0 ;  /* 0x0000000000227882 */ /* 0x000fe20000000000 */
[----:B------:R-:W-:Y:S02]  /*7430*/  UMOV UR35, 0x8210910 ;  /* 0x0821091000237882 */ /* 0x000fe40000000000 */
[----:B------:R-:W-:-:S02]  /*7440*/  ULEA.HI UR4, UR5, UR4, URZ, 0x6 ;  /* 0x0000000405047291 */ /* 0x000fc4000f8f30ff */
[----:B------:R-:W-:Y:S02]  /*7450*/  UIADD3 UR5, UPT, UPT, UR23, 0x8400, URZ ;  /* 0x0000840017057890 */ /* 0x000fe4000fffe0ff */
[----:B------:R-:W-:Y:S02]  /*7460*/  USHF.R.S32.HI UR4, URZ, 0x6, UR4 ;  /* 0x00000006ff047899 */ /* 0x000fe40008011404 */
[----:B------:R-:W-:Y:S02]  /*7470*/  USHF.R.U32.HI UR5, URZ, 0x4, UR5 ;  /* 0x00000004ff057899 */ /* 0x000fe40008011605 */
[----:B------:R-:W-:Y:S02]  /*7480*/  UIMAD UR7, UR4, UR7, URZ ;  /* 0x00000007040772a4 */ /* 0x000fe4000f8e02ff */
[----:B------:R-:W-:Y:S02]  /*7490*/  UIADD3 UR4, UPT, UPT, UR23, 0x20400, URZ ;  /* 0x0002040017047890 */ /* 0x000fe4000fffe0ff */
[----:B------:R-:W-:-:S02]  /*74a0*/  ULOP3.LUT UR24, UR5, 0x3fff, URZ, 0xc0, !UPT ;  /* 0x00003fff05187892 */ /* 0x000fc4000f8ec0ff */
[----:B------:R-:W-:Y:S02]  /*74b0*/  USHF.R.U32.HI UR4, URZ, 0x4, UR4 ;  /* 0x00000004ff047899 */ /* 0x000fe40008011604 */
[----:B------:R-:W-:Y:S02]  /*74c0*/  UPRMT UR44, URZ, 0x654, UR44 ;  /* 0x00000654ff2c7896 */ /* 0x000fe4000800002c */
[----:B------:R-:W-:Y:S02]  /*74d0*/  ULOP3.LUT UR25, UR4, 0x3fff, URZ, 0xc0, !UPT ;  /* 0x00003fff04197892 */ /* 0x000fe4000f8ec0ff */
[----:B-1----:R-:W-:Y:S02]  /*74e0*/  UIMAD UR4, UR7, UR6, URZ ;  /* 0x00000006070472a4 */ /* 0x002fe4000f8e02ff */
[----:B------:R-:W-:Y:S02]  /*74f0*/  ULOP3.LUT UR24, UR24, 0x10000, URZ, 0xfc, !UPT ;  /* 0x0001000018187892 */ /* 0x000fe4000f8efcff */
[----:B------:R-:W-:-:S02]  /*7500*/  ULOP3.LUT UR25, UR25, 0x2000000, URZ, 0xfc, !UPT ;  /* 0x0200000019197892 */ /* 0x000fc4000f8efcff */
[----:B------:R-:W-:Y:S02]  /*7510*/  UIADD3 UR45, UPT, UPT, UR4, -0x1, URZ ;  /* 0xffffffff042d7890 */ /* 0x000fe4000fffe0ff */
[----:B------:R-:W-:Y:S01]  /*7520*/  UISETP.GE.AND UP3, UPT, UR4, 0x1, UPT ;  /* 0x000000010400788c */ /* 0x000fe2000bf66270 */
[----:B------:R-:W-:Y:S01]  /*7530*/  UMOV UR32, 0x0 ;  /* 0x0000000000207882 */ /* 0x000fe20000000000 */
[C---:B--2---:R-:W-:Y:S01]  /*7540*/  VIADD R3, R9.reuse, 0x80 ;  /* 0x0000008009037836 */ /* 0x044fe20000000000 */
[----:B------:R-:W-:Y:S01]  /*7550*/  LOP3.LUT R2, R9, 0xffff, RZ, 0xc0, !PT ;  /* 0x0000ffff09027812 */ /* 0x000fe200078ec0ff */
[----:B------:R-:W-:Y:S01]  /*7560*/  UMOV UR33, 0x8210910 ;  /* 0x0821091000217882 */ /* 0x000fe20000000000 */
[----:B------:R-:W-:Y:S01]  /*7570*/  UMOV UR30, 0x0 ;  /* 0x00000000001e7882 */ /* 0x000fe20000000000 */
[----:B------:R-:W-:Y:S01]  /*7580*/  UMOV UR31, 0x8210910 ;  /* 0x08210910001f7882 */ /* 0x000fe20000000000 */
[----:B------:R-:W-:Y:S01]  /*7590*/  LOP3.LUT R3, R3, 0xffff, RZ, 0xc0, !PT ;  /* 0x0000ffff03037812 */ /* 0x000fe200078ec0ff */
[----:B------:R-:W-:Y:S01]  /*75a0*/  UMOV UR28, 0x0 ;  /* 0x00000000001c7882 */ /* 0x000fe20000000000 */
[----:B------:R-:W-:-:S03]  /*75b0*/  UMOV UR29, 0x8210910 ;  /* 0x08210910001d7882 */ /* 0x000fc60000000000 */
[----:B------:R1:W-:Y:S02]  /*75c0*/  STL.64 [R1], R2 ;  /* 0x0000000201007387 */ /* 0x0003e40000100a00 */
[----:B-1----:R-:W-:-:S07]  /*75d0*/  CS2R R2, SRZ ;  /* 0x0000000000027805 */ /* 0x002fce000001ff00 */
.L_x_52:
[----:B-1----:R-:W-:-:S04]  /*75e0*/  SHF.L.U32 R4, R3, 0x1f, RZ ;  /* 0x0000001f03047819 */ /* 0x002fc800000006ff */
[----:B------:R-:W1:Y:S02]  /*75f0*/  SYNCS.PHASECHK.TRANS64.TRYWAIT P0, [UR23+0x80], R4 ;  /* 0x00008004ff0075a7 */ /* 0x000e640008001117 */
[----:B-12---:R-:W-:Y:S05]  /*7600*/  @!P0 BRA `(.L_x_46) ;  /* 0x0000008400fc8947 */ /* 0x006fea0003800000 */
.L_x_168:
[----:B-1----:R-:W1:Y:S01]  /*7610*/  LDS.128 R4, [UR23+0xc0] ;  /* 0x0000c017ff047984 */ /* 0x002e620008000c00 */
[----:B------:R-:W-:Y:S01]  /*7620*/  ULEA UR27, UR26, UR23, 0x3 ;  /* 0x000000171a1b7291 */ /* 0x000fe2000f8e18ff */
[----:B------:R-:W-:Y:S01]  /*7630*/  SHF.L.U32 R0, R8, 0x1f, RZ ;  /* 0x0000001f08007819 */ /* 0x000fe200000006ff */
[----:B------:R-:W-:Y:S01]  /*7640*/  @!PT LDS RZ, [RZ] ;  /* 0x00000000fffff984 */ /* 0x000fe20000000800 */
[----:B------:R-:W-:Y:S01]  /*7650*/  @!PT LDS RZ, [RZ] ;  /* 0x00000000fffff984 */ /* 0x000fe20000000800 */
[----:B------:R-:W-:Y:S01]  /*7660*/  @!PT LDS RZ, [RZ] ;  /* 0x00000000fffff984 */ /* 0x000fe20000000800 */
[----:B------:R-:W-:Y:S01]  /*7670*/  @!PT LDS RZ, [RZ] ;  /* 0x00000000fffff984 */ /* 0x000fe20000000800 */
[----:B------:R2:W-:Y:S06]  /*7680*/  MEMBAR.ALL.CTA ;  /* 0x0000000000007992 */ /* 0x0005ec0000008000 */
[----:B--2---:R-:W2:Y:S02]  /*7690*/  FENCE.VIEW.ASYNC.S ;  /* 0x00000000000073c6 */ /* 0x004ea40000000000 */
[----:B--2---:R-:W-:Y:S01]  /*76a0*/  SYNCS.ARRIVE.TRANS64.RED.A1T0 RZ, [UR44], RZ ;  /* 0x000000ffffff79a7 */ /* 0x004fe2000810042c */
[----:B------:R-:W2:Y:S01]  /*76b0*/  SYNCS.PHASECHK.TRANS64.TRYWAIT P0, [UR27+0xa0], R0 ;  /* 0x0000a000ff0075a7 */ /* 0x000ea2000800111b */
[----:B-1----:R-:W-:Y:S01]  /*76c0*/  LOP3.LUT P3, RZ, R6, 0x1, RZ, 0xc0, !PT ;  /* 0x0000000106ff7812 */ /* 0x002fe2000786c0ff */
[----:B--2---:R-:W-:-:S12]  /*76d0*/  @!P0 BRA `(.L_x_47) ;  /* 0x0000008400e08947 */ /* 0x004fd80003800000 */
.L_x_170:
[----:B------:R-:W-:Y:S05]  /*76e0*/  BRA.U !UP3, `(.L_x_48) ;  /* 0x000000050b587547 */ /* 0x000fea000b800000 */
[----:B-1----:R-:W-:Y:S01]  /*76f0*/  IMAD.U32 R0, RZ, RZ, UR26 ;  /* 0x0000001aff007e24 */ /* 0x002fe2000f8e00ff */
[----:B------:R-:W-:-:S04]  /*7700*/  ULEA UR4, UR22, UR23, 0x3 ;  /* 0x0000001716047291 */ /* 0x000fc8000f8e18ff */
[----:B------:R-:W-:-:S05]  /*7710*/  LEA R0, R0, R1, 0x2 ;  /* 0x0000000100007211 */ /* 0x000fca00078e10ff */
[----:B------:R1:W5:Y:S01]  /*7720*/  LDL R4, [R0] ;  /* 0x0000000000047983 */ /* 0x0003620000100800 */
[----:B------:R-:W-:Y:S01]  /*7730*/  UPLOP3.LUT UP2, UPT, UPT, UPT, UPT, 0x40, 0x4 ;  /* 0x000000000004789c */ /* 0x000fe20003f4e870 */
[----:B------:R-:W-:Y:S01]  /*7740*/  UMOV UR20, UR45 ;  /* 0x0000002d00147c82 */ /* 0x000fe20008000000 */
[----:B-1----:R-:W-:-:S04]  /*7750*/  SHF.L.U32 R0, R2, 0x1f, RZ ;  /* 0x0000001f02007819 */ /* 0x002fc800000006ff */
[----:B------:R1:W2:Y:S01]  /*7760*/  SYNCS.PHASECHK.TRANS64.TRYWAIT P2, [UR4], R0 ;  /* 0x00000000ff0075a7 */ /* 0x0002a20008041104 */
[----:B------:R-:W-:-:S05]  /*7770*/  UMOV UR4, UR22 ;  /* 0x0000001600047c82 */ /* 0x000fca0008000000 */
.L_x_51:
[----:B------:R-:W-:Y:S01]  /*7780*/  ULEA UR21, UR4, UR23, 0x3 ;  /* 0x0000001704157291 */ /* 0x000fe2000f8e18ff */
[----:B--23--:R-:W-:Y:S11]  /*7790*/  @P2 BRA `(.L_x_49) ;  /* 0x00000000000c2947 */ /* 0x00cff60003800000 */
[----:B------:R-:W-:Y:S04]  /*77a0*/  SHF.L.U32 R5, R2, 0x1f, RZ ;  /* 0x0000001f02057819 */ /* 0x000fe800000006ff */
[----:B------:R-:W2:Y:S02]  /*77b0*/  SYNCS.PHASECHK.TRANS64.TRYWAIT P0, [UR21], R5 ;  /* 0x00000005ff0075a7 */ /* 0x000ea40008001115 */
[----:B--2---:R-:W-:Y:S05]  /*77c0*/  @!P0 BRA `(.L_x_50) ;  /* 0x0000008400bc8947 */ /* 0x004fea0003800000 */
.L_x_49:
[----:B------:R-:W-:Y:S01]  /*77d0*/  UISETP.NE.AND UP0, UPT, UR20, URZ, UPT ;  /* 0x000000ff1400728c */ /* 0x000fe2000bf05270 */
[----:B------:R-:W-:Y:S01]  /*77e0*/  PLOP3.LUT P2, PT, PT, PT, PT, 0x80, 0x8 ;  /* 0x000000000008781c */ /* 0x000fe20003f4f070 */
[----:B------:R-:W-:Y:S01]  /*77f0*/  UIADD3 UR5, UPT, UPT, UR4, 0x1, URZ ;  /* 0x0000000104057890 */ /* 0x000fe2000fffe0ff */
[----:B------:R-:W-:Y:S03]  /*7800*/  ELECT P1, URZ, PT ;  /* 0x0000000000ff782f */ /* 0x000fe60003820000 */
[----:B------:R-:W-:Y:S01]  /*7810*/  UISETP.NE.AND UP1, UPT, UR5, 0x3, UPT ;  /* 0x000000030500788c */ /* 0x000fe2000bf25270 */
[----:B------:R-:W-:Y:S01]  /*7820*/  PLOP3.LUT P0, PT, PT, PT, UP0, 0x80, 0x8 ;  /* 0x000000000008781c */ /* 0x000fe20003f0f008 */
[----:B------:R-:W-:Y:S02]  /*7830*/  ULEA UR18, UR4, UR25, 0xb ;  /* 0x0000001904127291 */ /* 0x000fe4000f8e58ff */
[----:B------:R-:W-:Y:S02]  /*7840*/  USEL UR6, URZ, 0x1, UP1 ;  /* 0x00000001ff067887 */ /* 0x000fe40008800000 */
[----:B------:R-:W-:Y:S02]  /*7850*/  USEL UR22, UR5, URZ, UP1 ;  /* 0x000000ff05167287 */ /* 0x000fe40008800000 */
[----:B------:R-:W-:Y:S02]  /*7860*/  ULEA UR16, UR4, UR24, 0xb ;  /* 0x0000001804107291 */ /* 0x000fe4000f8e58ff */
[----:B------:R-:W-:Y:S01]  /*7870*/  @UP0 ULEA UR5, UR22, UR23, 0x3 ;  /* 0x0000001716050291 */ /* 0x000fe2000f8e18ff */
[----:B------:R-:W-:Y:S01]  /*7880*/  LOP3.LUT R2, R2, UR6, RZ, 0x3c, !PT ;  /* 0x0000000602027c12 */ /* 0x000fe2000f8e3cff */
[----:B------:R-:W-:Y:S01]  /*7890*/  UIADD3 UR8, UPT, UPT, UR18, 0x40, URZ ;  /* 0x0000004012087890 */ /* 0x000fe2000fffe0ff */
[----:B-----5:R-:W-:Y:S01]  /*78a0*/  @P1 R2UR.BROADCAST UR6, R4 ;  /* 0x00000000040612ca */ /* 0x020fe200008e0000 */
[----:B------:R-:W-:Y:S01]  /*78b0*/  UIADD3 UR4, UPT, UPT, UR16, 0x2, URZ ;  /* 0x0000000210047890 */ /* 0x000fe2000fffe0ff */
[----:B-1----:R-:W-:Y:S01]  /*78c0*/  @P0 SHF.L.U32 R0, R2, 0x1f, RZ ;  /* 0x0000001f02000819 */ /* 0x002fe200000006ff */
[----:B------:R-:W-:Y:S02]  /*78d0*/  UIADD3 UR12, UPT, UPT, UR18, 0x80, URZ ;  /* 0x00000080120c7890 */ /* 0x000fe4000fffe0ff */
[----:B------:R-:W-:Y:S01]  /*78e0*/  UIADD3 UR10, UPT, UPT, UR18, 0xc0, URZ ;  /* 0x000000c0120a7890 */ /* 0x000fe2000fffe0ff */
[----:B------:R3:W4:Y:S01]  /*78f0*/  @P0 SYNCS.PHASECHK.TRANS64.TRYWAIT P2, [UR5], R0 ;  /* 0x00000000ff0005a7 */ /* 0x0007220008041105 */
[----:B------:R-:W-:Y:S11]  /*7900*/  ELECT P0, URZ, PT ;  /* 0x0000000000ff782f */ /* 0x000ff60003800000 */
[----:B------:R-:W-:Y:S02]  /*7910*/  @!UPT UIADD3 URZ, UPT, UPT, URZ, URZ, URZ ;  /* 0x000000fffffff290 */ /* 0x000fe4000fffe0ff */
[C---:B------:R-:W-:Y:S02]  /*7920*/  @P0 R2UR.BROADCAST UR15, R4.reuse ;  /* 0x00000000040f02ca */ /* 0x040fe400008e0000 */
[----:B------:R-:W-:Y:S11]  /*7930*/  ELECT P0, URZ, PT ;  /* 0x0000000000ff782f */ /* 0x000ff60003800000 */
[----:B------:R-:W-:Y:S02]  /*7940*/  @!UPT UIADD3 URZ, UPT, UPT, URZ, URZ, URZ ;  /* 0x000000fffffff290 */ /* 0x000fe4000fffe0ff */
[C---:B------:R-:W-:Y:S02]  /*7950*/  @P0 R2UR.BROADCAST UR14, R4.reuse ;  /* 0x00000000040e02ca */ /* 0x040fe400008e0000 */
[----:B------:R-:W-:Y:S01]  /*7960*/  ELECT P0, URZ, PT ;  /* 0x0000000000ff782f */ /* 0x000fe20003800000 */
[----:B------:R-:W-:Y:S01]  /*7970*/  UMOV UR19, 0x20004020 ;  /* 0x2000402000137882 */ /* 0x000fe20000000000 */
[----:B------:R-:W-:Y:S01]  /*7980*/  UMOV UR17, 0x40004080 ;  /* 0x4000408000117882 */ /* 0x000fe20000000000 */
[----:B------:R-:W-:Y:S01]  /*7990*/  UMOV UR9, 0x20004020 ;  /* 0x2000402000097882 */ /* 0x000fe20000000000 */
[----:B------:R1:W-:Y:S01]  /*79a0*/  UTCHMMA gdesc[UR16], gdesc[UR18], tmem[UR6], tmem[UR42], idesc[UR43], UP2 ;  /* 0x00ff2a12100075ea */ /* 0x0003e20009000006 */
[----:B------:R-:W-:Y:S01]  /*79b0*/  UPLOP3.LUT UP2, UPT, UPT, UPT, UPT, 0x80, 0x8 ;  /* 0x000000000008789c */ /* 0x000fe20003f4f070 */
[----:B------:R-:W-:Y:S01]  /*79c0*/  UMOV UR5, 0x40004080 ;  /* 0x4000408000057882 */ /* 0x000fe20000000000 */
[----:B------:R-:W-:Y:S01]  /*79d0*/  UMOV UR13, 0x20004020 ;  /* 0x20004020000d7882 */ /* 0x000fe20000000000 */
[----:B------:R2:W-:Y:S01]  /*79e0*/  UTCHMMA gdesc[UR4], gdesc[UR8], tmem[UR15], tmem[UR40], idesc[UR41], UPT ;  /* 0x00ff2808040075ea */ /* 0x0005e2000b80000f */
[----:B------:R-:W-:Y:S01]  /*79f0*/  UMOV UR7, 0x40004080 ;  /* 0x4000408000077882 */ /* 0x000fe20000000000 */
[----:B------:R-:W-:Y:S01]  /*7a00*/  UMOV UR11, 0x20004020 ;  /* 0x20004020000b7882 */ /* 0x000fe20000000000 */
[----:B-1----:R-:W-:Y:S02]  /*7a10*/  UIADD3 UR6, UPT, UPT, UR16, 0x4, URZ ;  /* 0x0000000410067890 */ /* 0x002fe4000fffe0ff */
[C---:B------:R-:W-:Y:S02]  /*7a20*/  @P0 R2UR.BROADCAST UR19, R4.reuse ;  /* 0x00000000041302ca */ /* 0x040fe400008e0000 */
[----:B------:R-:W-:Y:S11]  /*7a30*/  ELECT P0, URZ, PT ;  /* 0x0000000000ff782f */ /* 0x000ff60003800000 */
[----:B------:R-:W-:Y:S02]  /*7a40*/  @!UPT UIADD3 URZ, UPT, UPT, URZ, URZ, URZ ;  /* 0x000000fffffff290 */ /* 0x000fe4000fffe0ff */
[C---:B------:R-:W-:Y:S02]  /*7a50*/  @P0 R2UR.BROADCAST UR17, R4.reuse ;  /* 0x00000000041102ca */ /* 0x040fe400008e0000 */
[----:B------:R-:W-:Y:S01]  /*7a60*/  ELECT P0, URZ, PT ;  /* 0x0000000000ff782f */ /* 0x000fe20003800000 */
[----:B--2---:R-:W-:Y:S02]  /*7a70*/  UIADD3 UR4, UPT, UPT, UR16, 0x6, URZ ;  /* 0x0000000610047890 */ /* 0x004fe4000fffe0ff */
[----:B------:R-:W-:Y:S01]  /*7a80*/  UIADD3 UR8, UPT, UPT, UR18, 0x100, URZ ;  /* 0x0000010012087890 */ /* 0x000fe2000fffe0ff */
[----:B------:R1:W-:Y:S01]  /*7a90*/  UTCHMMA gdesc[UR6], gdesc[UR12], tmem[UR14], tmem[UR38], idesc[UR39], UPT ;  /* 0x00ff260c060075ea */ /* 0x0003e2000b80000e */
[----:B------:R-:W-:Y:S05]  /*7aa0*/  UMOV UR15, 0x20004020 ;  /* 0x20004020000f7882 */ /* 0x000fea0000000000 */
[----:B------:R2:W-:Y:S01]  /*7ab0*/  UTCHMMA gdesc[UR4], gdesc[UR10], tmem[UR19], tmem[UR36], idesc[UR37], UPT ;  /* 0x00ff240a040075ea */ /* 0x0005e2000b800013 */
[----:B-1----:R-:W-:Y:S02]  /*7ac0*/  UIADD3 UR6, UPT, UPT, UR16, 0x40, URZ ;  /* 0x0000004010067890 */ /* 0x002fe4000fffe0ff */
[----:B------:R-:W-:Y:S02]  /*7ad0*/  UIADD3 UR14, UPT, UPT, UR18, 0x140, URZ ;  /* 0x00000140120e7890 */ /* 0x000fe4000fffe0ff */
[----:B------:R-:W-:Y:S02]  /*7ae0*/  UIADD3 UR12, UPT, UPT, UR18, 0x180, URZ ;  /* 0x00000180120c7890 */ /* 0x000fe4000fffe0ff */
[----:B--2---:R-:W-:Y:S01]  /*7af0*/  UIADD3 UR4, UPT, UPT, UR16, 0x42, URZ ;  /* 0x0000004210047890 */ /* 0x004fe2000fffe0ff */
[C---:B------:R-:W-:Y:S02]  /*7b00*/  @P0 R2UR.BROADCAST UR19, R4.reuse ;  /* 0x00000000041302ca */ /* 0x040fe400008e0000 */
[----:B------:R-:W-:Y:S01]  /*7b10*/  ELECT P0, URZ, PT ;  /* 0x0000000000ff782f */ /* 0x000fe20003800000 */
[----:B------:R1:W-:Y:S01]  /*7b20*/  UTCHMMA gdesc[UR6], gdesc[UR8], tmem[UR17], tmem[UR34], idesc[UR35], UPT ;  /* 0x00ff2208060075ea */ /* 0x0003e2000b800011 */
[----:B------:R-:W-:Y:S09]  /*7b30*/  UIADD3 UR10, UPT, UPT, UR18, 0x1c0, URZ ;  /* 0x000001c0120a7890 */ /* 0x000ff2000fffe0ff */
[----:B------:R2:W-:Y:S01]  /*7b40*/  UTCHMMA gdesc[UR4], gdesc[UR14], tmem[UR19], tmem[UR32], idesc[UR33], UPT ;  /* 0x00ff200e040075ea */ /* 0x0005e2000b800013 */
[----:B-1----:R-:W-:Y:S01]  /*7b50*/  UIADD3 UR8, UPT, UPT, UR16, 0x44, URZ ;  /* 0x0000004410087890 */ /* 0x002fe2000fffe0ff */
[C---:B------:R-:W-:Y:S02]  /*7b60*/  @P0 R2UR.BROADCAST UR17, R4.reuse ;  /* 0x00000000041102ca */ /* 0x040fe400008e0000 */
[----:B------:R-:W-:Y:S01]  /*7b70*/  ELECT P0, URZ, PT ;  /* 0x0000000000ff782f */ /* 0x000fe20003800000 */
[----:B------:R-:W-:Y:S01]  /*7b80*/  UIADD3 UR6, UPT, UPT, UR16, 0x46, URZ ;  /* 0x0000004610067890 */ /* 0x000fe2000fffe0ff */
[----:B------:R-:W-:Y:S01]  /*7b90*/  UMOV UR9, 0x40004080 ;  /* 0x4000408000097882 */ /* 0x000fe20000000000 */
[----:B--2---:R-:W-:Y:S10]  /*7ba0*/  UIADD3 UR5, UPT, UPT, UR21, 0x18, URZ ;  /* 0x0000001815057890 */ /* 0x004ff4000fffe0ff */
[----:B------:R-:W-:Y:S01]  /*7bb0*/  @P0 R2UR.BROADCAST UR14, R4 ;  /* 0x00000000040e02ca */ /* 0x000fe200008e0000 */
[----:B------:R-:W-:Y:S01]  /*7bc0*/  UIADD3 UR4, UPT, UPT, UR20, 0x1, URZ ;  /* 0x0000000114047890 */ /* 0x000fe2000fffe0ff */
[----:B------:R1:W-:Y:S03]  /*7bd0*/  UTCHMMA gdesc[UR8], gdesc[UR12], tmem[UR17], tmem[UR30], idesc[UR31], UPT ;  /* 0x00ff1e0c080075ea */ /* 0x0003e6000b800011 */
[----:B------:R-:W-:Y:S03]  /*7be0*/  UISETP.GT.U32.AND UP0, UPT, UR4, 0x1, UPT ;  /* 0x000000010400788c */ /* 0x000fe6000bf04070 */
[----:B------:R-:W-:Y:S05]  /*7bf0*/  UMOV UR4, UR22 ;  /* 0x0000001600047c82 */ /* 0x000fea0008000000 */
[----:B------:R3:W-:Y:S01]  /*7c00*/  UTCHMMA gdesc[UR6], gdesc[UR10], tmem[UR14], tmem[UR28], idesc[UR29], UPT ;  /* 0x00ff1c0a060075ea */ /* 0x0007e2000b80000e */
[----:B------:R3:W-:Y:S01]  /*7c10*/  UTCBAR [UR5], URZ ;  /* 0x000000ff050073e9 */ /* 0x0007e200080000ff */
[----:B-1----:R-:W-:Y:S07]  /*7c20*/  UIADD3 UR8, UPT, UPT, UR20, -0x1, URZ ;  /* 0xffffffff14087890 */ /* 0x002fee000fffe0ff */
[----:B------:R-:W-:Y:S01]  /*7c30*/  UMOV UR20, UR8 ;  /* 0x0000000800147c82 */ /* 0x000fe20008000000 */
[----:B----4-:R-:W-:Y:S05]  /*7c40*/  BRA.U UP0, `(.L_x_51) ;  /* 0xfffffff900cc7547 */ /* 0x010fea000b83ffff */
.L_x_48:
[----:B------:R-:W-:Y:S01]  /*7c50*/  UIADD3 UR4, UPT, UPT, UR26, 0x1, URZ ;  /* 0x000000011a047890 */ /* 0x000fe2000fffe0ff */
[----:B------:R-:W-:Y:S01]  /*7c60*/  LOP3.LUT R3, R3, 0x1, RZ, 0x3c, !PT ;  /* 0x0000000103037812 */ /* 0x000fe200078e3cff */
[----:B---3--:R-:W-:Y:S02]  /*7c70*/  UIADD3 UR5, UPT, UPT, UR27, 0x90, URZ ;  /* 0x000000901b057890 */ /* 0x008fe4000fffe0ff */
[----:B------:R-:W-:-:S04]  /*7c80*/  UISETP.NE.AND UP0, UPT, UR4, 0x2, UPT ;  /* 0x000000020400788c */ /* 0x000fc8000bf05270 */
[----:B------:R-:W-:Y:S02]  /*7c90*/  USEL UR6, URZ, 0x1, UP0 ;  /* 0x00000001ff067887 */ /* 0x000fe40008000000 */
[----:B------:R-:W-:Y:S01]  /*7ca0*/  USEL UR26, UR4, URZ, UP0 ;  /* 0x000000ff041a7287 */ /* 0x000fe20008000000 */
[----:B------:R2:W-:Y:S03]  /*7cb0*/  UTCBAR [UR5], URZ ;  /* 0x000000ff050073e9 */ /* 0x0005e600080000ff */
[----:B------:R-:W-:Y:S01]  /*7cc0*/  LOP3.LUT R8, R8, UR6, RZ, 0x3c, !PT ;  /* 0x0000000608087c12 */ /* 0x000fe2000f8e3cff */
[----:B------:R-:W-:Y:S07]  /*7cd0*/  @P3 BRA `(.L_x_52) ;  /* 0xfffffff800403947 */ /* 0x000fee000383ffff */
[----:B------:R-:W3:Y:S01]  /*7ce0*/  S2UR UR6, SR_CgaCtaId ;  /* 0x00000000000679c3 */ /* 0x000ee20000008800 */
[----:B------:R-:W-:Y:S01]  /*7cf0*/  ELECT P0, URZ, PT ;  /* 0x0000000000ff782f */ /* 0x000fe20003800000 */
[----:B-1----:R-:W-:Y:S01]  /*7d00*/  IMAD.MOV.U32 R0, RZ, RZ, 0x1 ;  /* 0x00000001ff007424 */ /* 0x002fe200078e00ff */
[----:B------:R-:W-:Y:S01]  /*7d10*/  UIADD3 UR23, UPT, UPT, UR23, 0xa0, URZ ;  /* 0x000000a017177890 */ /* 0x000fe2000fffe0ff */
[----:B------:R-:W-:Y:S01]  /*7d20*/  SHF.L.U32 R2, R8, 0x1f, RZ ;  /* 0x0000001f08027819 */ /* 0x000fe200000006ff */
[----:B------:R-:W-:-:S03]  /*7d30*/  UMOV UR4, 0x40 ;  /* 0x0000004000047882 */ /* 0x000fc60000000000 */
[----:B------:R-:W-:Y:S01]  /*7d40*/  UVIRTCOUNT.DEALLOC.SMPOOL 0x80 ;  /* 0x000000800000784c */ /* 0x000fe20000000000 */
[----:B---3--:R-:W-:Y:S02]  /*7d50*/  ULEA UR6, UR6, UR4, 0x18 ;  /* 0x0000000406067291 */ /* 0x008fe4000f8ec0ff */
[----:B------:R-:W-:-:S07]  /*7d60*/  ULEA UR4, UR26, UR23, 0x3 ;  /* 0x000000171a047291 */ /* 0x000fce000f8e18ff */
[----:B------:R1:W-:Y:S02]  /*7d70*/  @P0 STS.U8 [UR6+0x1c], R0 ;  /* 0x00001c00ff000988 */ /* 0x0003e40008000006 */
[----:B------:R-:W3:Y:S02]  /*7d80*/  SYNCS.PHASECHK.TRANS64.TRYWAIT P0, [UR4], R2 ;  /* 0x00000002ff0075a7 */ /* 0x000ee40008001104 */
[----:B-1-3--:R-:W-:Y:S05]  /*7d90*/  @!P0 BRA `(.L_x_53) ;  /* 0x0000008000608947 */ /* 0x00afea0003800000 */
.L_x_173:
[----:B------:R-:W-:-:S04]  /*7da0*/  UIADD3 UR4, UPT, UPT, UR26, 0x1, URZ ;  /* 0x000000011a047890 */ /* 0x000fc8000fffe0ff */
[----:B------:R-:W-:-:S04]  /*7db0*/  UISETP.NE.AND UP0, UPT, UR4, 0x2, UPT ;  /* 0x000000020400788c */ /* 0x000fc8000bf05270 */
[----:B--2---:R-:W-:Y:S02]  /*7dc0*/  USEL UR5, URZ, 0x1, UP0 ;  /* 0x00000001ff057887 */ /* 0x004fe40008000000 */
[----:B------:R-:W-:-:S04]  /*7dd0*/  USEL UR4, UR4, URZ, UP0 ;  /* 0x000000ff04047287 */ /* 0x000fc80008000000 */
[----:B------:R-:W-:Y:S01]  /*7de0*/  ULEA UR4, UR4, UR23, 0x3 ;  /* 0x0000001704047291 */ /* 0x000fe2000f8e18ff */
[----:B-1----:R-:W-:-:S04]  /*7df0*/  LOP3.LUT R2, R8, UR5, RZ, 0x3c, !PT ;  /* 0x0000000508027c12 */ /* 0x002fc8000f8e3cff */
[----:B------:R-:W-:-:S04]  /*7e00*/  SHF.L.U32 R2, R2, 0x1f, RZ ;  /* 0x0000001f02027819 */ /* 0x000fc800000006ff */
[----:B------:R-:W1:Y:S02]  /*7e10*/  SYNCS.PHASECHK.TRANS64.TRYWAIT P0, [UR4], R2 ;  /* 0x00000002ff0075a7 */ /* 0x000e640008001104 */
[----:B-1----:R-:W-:Y:S05]  /*7e20*/  @!P0 BRA `(.L_x_54) ;  /* 0x0000008000548947 */ /* 0x002fea0003800000 */
.L_x_175:
[----:B------:R-:W-:Y:S01]  /*7e30*/  NOP ;  /* 0x0000000000007918 */ /* 0x000fe20000000000 */
[----:B-1----:R-:W1:Y:S01]  /*7e40*/  LDS R0, [UR6+0x14] ;  /* 0x00001406ff007984 */ /* 0x002e620008000800 */
[----:B------:R-:W-:Y:S01]  /*7e50*/  LOP3.LUT R3, R9, 0xffff, RZ, 0xc0, !PT ;  /* 0x0000ffff09037812 */ /* 0x000fe200078ec0ff */
[----:B------:R-:W-:-:S03]  /*7e60*/  IMAD.MOV.U32 R2, RZ, RZ, 0xffff ;  /* 0x0000ffffff027424 */ /* 0x000fc600078e00ff */
[----:B------:R-:W-:-:S04]  /*7e70*/  SHF.R.U32.HI R3, RZ, 0x5, R3 ;  /* 0x00000005ff037819 */ /* 0x000fc80000011603 */
[----:B------:R-:W-:-:S04]  /*7e80*/  SHF.L.U32 R2, R2, R3, RZ ;  /* 0x0000000302027219 */ /* 0x000fc800000006ff */
[----:B-1----:R-:W-:-:S04]  /*7e90*/  LOP3.LUT R0, R0, R2, RZ, 0xc0, !PT ;  /* 0x0000000200007212 */ /* 0x002fc800078ec0ff */
[----:B------:R-:W-:Y:S01]  /*7ea0*/  ISETP.NE.AND P0, PT, R0, R2, PT ;  /* 0x000000020000720c */ /* 0x000fe20003f05270 */
[----:B------:R-:W-:-:S05]  /*7eb0*/  IMAD.MOV.U32 R0, RZ, RZ, 0x1 ;  /* 0x00000001ff007424 */ /* 0x000fca00078e00ff */
[----:B------:R-:W-:-:S07]  /*7ec0*/  SHF.L.U32 R0, R0, R3, RZ ;  /* 0x0000000300007219 */ /* 0x000fce00000006ff */
[----:B------:R-:W-:Y:S05]  /*7ed0*/  @P0 BRA `(.L_x_55) ;  /* 0x00000000005c0947 */ /* 0x000fea0003800000 */
[----:B------:R-:W1:Y:S02]  /*7ee0*/  LDS R3, [UR6+0x18] ;  /* 0x00001806ff037984 */ /* 0x000e640008000800 */
[----:B-1----:R-:W-:-:S04]  /*7ef0*/  LOP3.LUT R3, R3, R0, RZ, 0xc0, !PT ;  /* 0x0000000003037212 */ /* 0x002fc800078ec0ff */
[----:B------:R-:W-:-:S13]  /*7f00*/  ISETP.NE.AND P0, PT, R3, R0, PT ;  /* 0x000000000300720c */ /* 0x000fda0003f05270 */
[----:B------:R-:W-:Y:S05]  /*7f10*/  @P0 BRA `(.L_x_56) ;  /* 0x0000000000400947 */ /* 0x000fea0003800000 */
[----:B------:R-:W-:Y:S01]  /*7f20*/  R2UR UR4, R2 ;  /* 0x00000000020472ca */ /* 0x000fe200000e0000 */
[----:B------:R-:W1:Y:S01]  /*7f30*/  S2R R3, SR_LANEID ;  /* 0x0000000000037919 */ /* 0x000e620000000000 */
[----:B------:R-:W-:-:S04]  /*7f40*/  LOP3.LUT R0, RZ, R0, RZ, 0x33, !PT ;  /* 0x00000000ff007212 */ /* 0x000fc800078e33ff */
[----:B------:R-:W2:Y:S07]  /*7f50*/  REDUX UR7, R0 ;  /* 0x00000000000773c4 */ /* 0x000eae0000000000 */
[----:B------:R-:W-:-:S03]  /*7f60*/  ULOP3.LUT UR5, URZ, UR4, URZ, 0x33, !UPT ;  /* 0x00000004ff057292 */ /* 0x000fc6000f8e33ff */
[----:B------:R-:W-:Y:S02]  /*7f70*/  VOTEU.ANY UR4, UPT, PT ;  /* 0x0000000000047886 */ /* 0x000fe400038e0100 */
[----:B------:R-:W-:Y:S01]  /*7f80*/  UFLO.U32 UR4, UR4 ;  /* 0x00000004000472bd */ /* 0x000fe200080e0000 */
[----:B------:R-:W-:-:S04]  /*7f90*/  IMAD.U32 R2, RZ, RZ, UR5 ;  /* 0x00000005ff027e24 */ /* 0x000fc8000f8e00ff */
[----:B------:R-:W3:Y:S02]  /*7fa0*/  REDUX UR8, R2 ;  /* 0x00000000020873c4 */ /* 0x000ee40000000000 */
[----:B------:R4:W-:Y:S01]  /*7fb0*/  UTCATOMSWS.AND URZ, UR5 ;  /* 0x0000000500ff79e3 */ /* 0x0009e20008000000 */
[----:B--2---:R-:W-:Y:S01]  /*7fc0*/  IMAD.U32 R0, RZ, RZ, UR7 ;  /* 0x00000007ff007e24 */ /* 0x004fe2000f8e00ff */
[----:B-1----:R-:W-:Y:S01]  /*7fd0*/  ISETP.EQ.U32.AND P0, PT, R3, UR4, PT ;  /* 0x0000000403007c0c */ /* 0x002fe2000bf02070 */
[----:B---3--:R-:W-:-:S12]  /*7fe0*/  IMAD.U32 R2, RZ, RZ, UR8 ;  /* 0x00000008ff027e24 */ /* 0x008fd8000f8e00ff */
[----:B------:R4:W-:Y:S04]  /*7ff0*/  @P0 ATOMS.AND RZ, [UR6+0x14], R2 ;  /* 0x00001402ffff098c */ /* 0x0009e8000a800006 */
[----:B------:R4:W-:Y:S01]  /*8000*/  @P0 ATOMS.AND RZ, [UR6+0x18], R0 ;  /* 0x00001800ffff098c */ /* 0x0009e2000a800006 */
[----:B------:R-:W-:Y:S05]  /*8010*/  BRA `(.L_x_57) ;  /* 0x0000000000147947 */ /* 0x000fea0003800000 */
.L_x_56:
[----:B------:R-:W-:Y:S02]  /*8020*/  MOV R2, 0x8040 ;  /* 0x0000804000027802 */ /* 0x000fe40000000f00 */
[----:B-----5:R-:W-:Y:S05]  /*8030*/  CALL.REL.NOINC `($__internal_0_$__cuda_sm10x_tcgen05_guardrail_trap_col_being_dealloced_not_returned_by_alloc) ;  /* 0x0000008400f07944 */ /* 0x020fea0003c00000 */
[----:B------:R-:W-:Y:S05]  /*8040*/  BRA `(.L_x_57) ;  /* 0x0000000000087947 */ /* 0x000fea0003800000 */
.L_x_55:
[----:B------:R-:W-:Y:S02]  /*8050*/  MOV R2, 0x8070 ;  /* 0x0000807000027802 */ /* 0x000fe40000000f00 */
[----:B-----5:R-:W-:Y:S05]  /*8060*/  CALL.REL.NOINC `($__internal_2_$__cuda_sm10x_tcgen05_guardrail_trap_unallocated_columns_being_dealloced) ;  /* 0x0000008400fc7944 */ /* 0x020fea0003c00000 */
.L_x_57:
[----:B------:R-:W-:Y:S01]  /*8070*/  NOP ;  /* 0x0000000000007918 */ /* 0x000fe20000000000 */
[----:B----4-:R-:W-:Y:S05]  /*8080*/  EXIT ;  /* 0x000000000000794d */ /* 0x010fea0003800000 */
.L_x_41:
[----:B------:R-:W-:-:S09]  /*8090*/  UISETP.NE.OR UP0, UPT, UR18, 0x3, !UP3 ;  /* 0x000000031200788c */ /* 0x000fd2000df05670 */
[----:B------:R-:W-:Y:S05]  /*80a0*/  BRA.U UP0, `(.L_x_58) ;  /* 0x00000019003c7547 */ /* 0x000fea000b800000 */
[----:B------:R-:W2:Y:S01]  /*80b0*/  LDCU.64 UR4, c[0x0][0x888] ;  /* 0x00011100ff0477ac */ /* 0x000ea20008000a00 */
[----:B------:R-:W3:Y:S01]  /*80c0*/  S2UR UR10, SR_CgaCtaId ;  /* 0x00000000000a79c3 */ /* 0x000ee20000008800 */
[----:B------:R-:W-:Y:S01]  /*80d0*/  R2UR UR66, R52 ;  /* 0x00000000344272ca */ /* 0x000fe200000e0000 */
[----:B------:R-:W-:Y:S01]  /*80e0*/  IMAD.MOV.U32 R10, RZ, RZ, RZ ;  /* 0x000000ffff0a7224 */ /* 0x000fe200078e00ff */
[----:B------:R-:W4:Y:S01]  /*80f0*/  LDCU UR64, c[0x0][0x370] ;  /* 0x00006e00ff4077ac */ /* 0x000f220008000800 */
[----:B------:R-:W-:Y:S01]  /*8100*/  R2UR UR65, R53 ;  /* 0x00000000354172ca */ /* 0x000fe200000e0000 */
[----:B------:R-:W-:Y:S01]  /*8110*/  IMAD.MOV.U32 R0, RZ, RZ, 0x2000 ;  /* 0x00002000ff007424 */ /* 0x000fe200078e00ff */
[----:B------:R-:W4:Y:S02]  /*8120*/  LDCU.128 UR56, c[0x0][0xb10] ;  /* 0x00016200ff3877ac */ /* 0x000f240008000c00 */
[----:B------:R-:W1:Y:S01]  /*8130*/  LDC.64 R12, c[0x0][0x348] ;  /* 0x0000d200ff0c7b82 */ /* 0x000e620000000a00 */
[----:B------:R-:W3:Y:S01]  /*8140*/  LDCU UR49, c[0x0][0x374] ;  /* 0x00006e80ff3177ac */ /* 0x000ee20008000800 */
[----:B------:R-:W1:Y:S01]  /*8150*/  LDCU.64 UR52, c[0x0][0x890] ;  /* 0x00011200ff3477ac */ /* 0x000e620008000a00 */
[----:B------:R-:W1:Y:S01]  /*8160*/  LDCU UR30, c[0x0][0xb0c] ;  /* 0x00016180ff1e77ac */ /* 0x000e620008000800 */
[----:B--2---:R-:W-:Y:S01]  /*8170*/  UISETP.NE.U32.AND UP0, UPT, UR4, URZ, UPT ;  /* 0x000000ff0400728c */ /* 0x004fe2000bf05070 */
[----:B------:R-:W2:Y:S01]  /*8180*/  LDCU UR71, c[0x0][0xb20] ;  /* 0x00016400ff4777ac */ /* 0x000ea20008000800 */
[----:B------:R-:W2:Y:S01]  /*8190*/  LDCU UR4, c[0x0][0xb30] ;  /* 0x00016600ff0477ac */ /* 0x000ea20008000800 */
[----:B------:R-:W2:Y:S01]  /*81a0*/  LDCU.128 UR60, c[0x0][0x980] ;  /* 0x00013000ff3c77ac */ /* 0x000ea20008000c00 */
[----:B------:R-:W-:Y:S01]  /*81b0*/  UMOV UR31, 0x400 ;  /* 0x00000400001f7882 */ /* 0x000fe20000000000 */
[----:B----4-:R-:W-:-:S02]  /*81c0*/  UIMAD.WIDE.U32 UR6, UR64, UR56, URZ ;  /* 0x00000038400672a5 */ /* 0x010fc4000f8e00ff */
[----:B---3--:R-:W-:Y:S02]  /*81d0*/  UIMAD.WIDE.U32 UR8, UR49, UR59, URZ ;  /* 0x0000003b310872a5 */ /* 0x008fe4000f8e00ff */
[----:B------:R-:W-:Y:S02]  /*81e0*/  UISETP.NE.AND.EX UP6, UPT, UR5, URZ, UPT, UP0 ;  /* 0x000000ff0500728c */ /* 0x000fe4000bfc5300 */
[----:B------:R-:W-:Y:S02]  /*81f0*/  ULEA UR31, UR10, UR31, 0x18 ;  /* 0x0000001f0a1f7291 */ /* 0x000fe4000f8ec0ff */
[----:B-1----:R-:W-:Y:S02]  /*8200*/  UISETP.NE.AND UP0, UPT, UR39, 0x1, UPT ;  /* 0x000000012700788c */ /* 0x002fe4000bf05270 */
[----:B------:R-:W-:Y:S02]  /*8210*/  UISETP.NE.U32.AND UP0, UPT, UR52, URZ, UPT ;  /* 0x000000ff3400728c */ /* 0x000fe4000bf05070 */
[----:B------:R-:W-:-:S02]  /*8220*/  UIADD3 UR67, UPT, UPT, UR31, 0x88, URZ ;  /* 0x000000881f437890 */ /* 0x000fc4000fffe0ff */
[----:B------:R-:W-:Y:S02]  /*8230*/  UIADD3 UR41, UPT, UPT, UR31, 0x30, URZ ;  /* 0x000000301f297890 */ /* 0x000fe4000fffe0ff */
[----:B------:R-:W-:Y:S02]  /*8240*/  UIADD3 UR33, UPT, UPT, UR31, 0x38, URZ ;  /* 0x000000381f217890 */ /* 0x000fe4000fffe0ff */
[----:B------:R-:W-:Y:S02]  /*8250*/  UIADD3 UR25, UPT, UPT, UR31, 0x40, URZ ;  /* 0x000000401f197890 */ /* 0x000fe4000fffe0ff */
[----:B------:R-:W-:Y:S02]  /*8260*/  UIADD3 UR17, UPT, UPT, UR31, 0x48, URZ ;  /* 0x000000481f117890 */ /* 0x000fe4000fffe0ff */
[----:B------:R-:W-:Y:S02]  /*8270*/  UISETP.GE.AND UP3, UPT, UR39, 0x1, UPT ;  /* 0x000000012700788c */ /* 0x000fe4000bf66270 */
[----:B------:R-:W-:Y:S01]  /*8280*/  UISETP.NE.AND.EX UP5, UPT, UR53, URZ, UPT, UP0 ;  /* 0x000000ff3500728c */ /* 0x000fe2000bfa5300 */
[----:B------:R-:W-:Y:S01]  /*8290*/  UMOV UR69, UR7 ;  /* 0x0000000700457c82 */ /* 0x000fe20008000000 */
[----:B------:R-:W-:Y:S01]  /*82a0*/  UMOV UR68, UR9 ;  /* 0x0000000900447c82 */ /* 0x000fe20008000000 */
[----:B------:R-:W-:-:S02]  /*82b0*/  UISETP.NE.AND UP3, UPT, UR30, 0x1, UPT ;  /* 0x000000011e00788c */ /* 0x000fc4000bf65270 */
[----:B------:R-:W-:Y:S02]  /*82c0*/  UISETP.NE.AND UP0, UPT, UR58, 0x1, UPT ;  /* 0x000000013a00788c */ /* 0x000fe4000bf05270 */
[----:B------:R-:W-:Y:S01]  /*82d0*/  UPLOP3.LUT UP2, UPT, UPT, UPT, UPT, 0x40, 0x4 ;  /* 0x000000000004789c */ /* 0x000fe20003f4e870 */
[----:B------:R-:W1:Y:S01]  /*82e0*/  LDCU.64 UR22, c[0x0][0xb28] ;  /* 0x00016500ff1677ac */ /* 0x000e620008000a00 */
[----:B------:R-:W3:Y:S01]  /*82f0*/  LDCU.64 UR54, c[0x0][0x990] ;  /* 0x00013200ff3677ac */ /* 0x000ee20008000a00 */
[----:B------:R-:W-:Y:S02]  /*8300*/  UPRMT UR67, URZ, 0x654, UR67 ;  /* 0x00000654ff437896 */ /* 0x000fe40008000043 */
[----:B------:R-:W-:Y:S02]  /*8310*/  UPRMT UR48, UR10, 0x654, UR41 ;  /* 0x000006540a307896 */ /* 0x000fe40008000029 */
[----:B------:R-:W-:Y:S02]  /*8320*/  UPRMT UR47, UR10, 0x654, UR33 ;  /* 0x000006540a2f7896 */ /* 0x000fe40008000021 */
[----:B------:R-:W-:-:S02]  /*8330*/  UPRMT UR46, UR10, 0x654, UR25 ;  /* 0x000006540a2e7896 */ /* 0x000fc40008000019 */
[----:B------:R-:W-:Y:S02]  /*8340*/  UPRMT UR38, UR10, 0x654, UR17 ;  /* 0x000006540a267896 */ /* 0x000fe40008000011 */
[----:B------:R-:W-:Y:S02]  /*8350*/  USHF.R.U32.HI UR69, URZ, UR57, UR69 ;  /* 0x00000039ff457299 */ /* 0x000fe40008011645 */
[----:B--2---:R-:W-:Y:S02]  /*8360*/  USHF.R.U32.HI UR68, URZ, UR71, UR68 ;  /* 0x00000047ff447299 */ /* 0x004fe40008011644 */
[----:B------:R-:W-:Y:S02]  /*8370*/  UISETP.NE.AND UP4, UPT, UR4, 0x1, UPT ;  /* 0x000000010400788c */ /* 0x000fe4000bf85270 */
[----:B------:R-:W-:Y:S02]  /*8380*/  UISETP.NE.AND UP3, UPT, UR60, 0x1, UPT ;  /* 0x000000013c00788c */ /* 0x000fe4000bf65270 */
[----:B-1-3--:R-:W-:-:S11]  /*8390*/  UISETP.NE.AND UP0, UPT, UR63, 0x1, UPT ;  /* 0x000000013f00788c */ /* 0x00afd6000bf05270 */
.L_x_73:
[----:B------:R-:W-:Y:S04]  /*83a0*/  SHF.L.U32 R3, R10, 0x1f, RZ ;  /* 0x0000001f0a037819 */ /* 0x000fe800000006ff */
[----:B-1----:R-:W1:Y:S02]  /*83b0*/  SYNCS.PHASECHK.TRANS64.TRYWAIT P0, [UR31+0x80], R3 ;  /* 0x00008003ff0075a7 */ /* 0x002e64000800111f */
[----:B-1----:R-:W-:Y:S05]  /*83c0*/  @!P0 BRA `(.L_x_59) ;  /* 0x0000007c00048947 */ /* 0x002fea0003800000 */
.L_x_177:
[----:B------:R-:W2:Y:S01]  /*83d0*/  LDS.128 R4, [UR31+0xc0] ;  /* 0x0000c01fff047984 */ /* 0x000ea20008000c00 */
[----:B------:R-:W-:Y:S01]  /*83e0*/  UISETP.GE.AND UP0, UPT, UR39, 0x1, UPT ;  /* 0x000000012700788c */ /* 0x000fe2000bf06270 */
[----:B------:R-:W-:Y:S01]  /*83f0*/  @!PT LDS RZ, [RZ] ;  /* 0x00000000fffff984 */ /* 0x000fe20000000800 */
[----:B------:R-:W-:Y:S01]  /*8400*/  @!PT LDS RZ, [RZ] ;  /* 0x00000000fffff984 */ /* 0x000fe20000000800 */
[----:B------:R-:W-:Y:S01]  /*8410*/  @!PT LDS RZ, [RZ] ;  /* 0x00000000fffff984 */ /* 0x000fe20000000800 */
[----:B------:R-:W-:Y:S01]  /*8420*/  @!PT LDS RZ, [RZ] ;  /* 0x00000000fffff984 */ /* 0x000fe20000000800 */
[----:B------:R3:W-:Y:S06]  /*8430*/  MEMBAR.ALL.CTA ;  /* 0x0000000000007992 */ /* 0x0007ec0000008000 */
[----:B---3--:R-:W3:Y:S02]  /*8440*/  FENCE.VIEW.ASYNC.S ;  /* 0x00000000000073c6 */ /* 0x008ee40000000000 */
[----:B---3--:R-:W-:Y:S01]  /*8450*/  SYNCS.ARRIVE.TRANS64.RED.A1T0 RZ, [UR67], RZ ;  /* 0x000000ffffff79a7 */ /* 0x008fe20008100443 */
[----:B--2---:R-:W-:Y:S11]  /*8460*/  LOP3.LUT P0, RZ, R6, 0x1, RZ, 0xc0, !PT ;  /* 0x0000000106ff7812 */ /* 0x004ff6000780c0ff */
[----:B------:R-:W-:Y:S02]  /*8470*/  @!UPT UIADD3 URZ, UPT, UPT, URZ, URZ, URZ ;  /* 0x000000fffffff290 */ /* 0x000fe4000fffe0ff */
[----:B------:R-:W-:Y:S01]  /*8480*/  VOTEU.ANY UP3, P0 ;  /* 0x0000000000ff7886 */ /* 0x000fe20000060100 */
[----:B------:R-:W-:Y:S11]  /*8490*/  PLOP3.LUT P0, PT, PT, PT, UP3, 0x80, 0x8 ;  /* 0x000000000008781c */ /* 0x000ff60003f0f038 */
[----:B------:R-:W-:Y:S02]  /*84a0*/  @!UPT UIADD3 URZ, UPT, UPT, URZ, URZ, URZ ;  /* 0x000000fffffff290 */ /* 0x000fe4000fffe0ff */
[----:B-1----:R-:W-:Y:S02]  /*84b0*/  @P0 MOV R3, R4 ;  /* 0x0000000400030202 */ /* 0x002fe40000000f00 */
[----:B------:R-:W-:Y:S02]  /*84c0*/  @P0 LOP3.LUT R2, R5, 0xffff, RZ, 0xc0, !PT ;  /* 0x0000ffff05020812 */ /* 0x000fe400078ec0ff */
[----:B------:R-:W-:Y:S02]  /*84d0*/  @P0 R2UR UR5, R3 ;  /* 0x00000000030502ca */ /* 0x000fe400000e0000 */
[----:B------:R-:W-:Y:S11]  /*84e0*/  @P0 R2UR UR4, R2 ;  /* 0x00000000020402ca */ /* 0x000ff600000e0000 */
[----:B------:R-:W-:Y:S02]  /*84f0*/  @UP3 UMOV UR15, UR5 ;  /* 0x00000005000f3c82 */ /* 0x000fe40008000000 */
[----:B------:R-:W-:Y:S01]  /*8500*/  @UP3 UMOV UR14, UR4 ;  /* 0x00000004000e3c82 */ /* 0x000fe20008000000 */
[----:B------:R-:W-:Y:S05]  /*8510*/  BRA.U !UP0, `(.L_x_60) ;  /* 0x0000000108c07547 */ /* 0x000fea000b800000 */
[----:B------:R-:W-:Y:S02]  /*8520*/  UIMAD.WIDE.U32 UR12, UR14, UR59, URZ ;  /* 0x0000003b0e0c72a5 */ /* 0x000fe4000f8e00ff */
[----:B------:R-:W-:Y:S02]  /*8530*/  UP2UR UR16, UPR, URZ, 0x4 ;  /* 0x00000004ff107883 */ /* 0x000fe40008000000 */
[----:B------:R-:W-:Y:S02]  /*8540*/  UISETP.NE.AND UP2, UPT, UR58, 0x1, UPT ;  /* 0x000000013a00788c */ /* 0x000fe4000bf45270 */
[----:B------:R-:W-:Y:S02]  /*8550*/  UIMAD.WIDE.U32 UR18, UR15, UR56, URZ ;  /* 0x000000380f1272a5 */ /* 0x000fe4000f8e00ff */
[----:B------:R-:W-:Y:S02]  /*8560*/  USEL UR4, UR49, UR68, !UP2 ;  /* 0x0000004431047287 */ /* 0x000fe4000d000000 */
[----:B------:R-:W-:Y:S02]  /*8570*/  UISETP.NE.AND UP0, UPT, UR30, 0x1, UPT ;  /* 0x000000011e00788c */ /* 0x000fe4000bf05270 */
[----:B------:R-:W-:Y:S02]  /*8580*/  UP2UR UR20, UPR, URZ, 0x2 ;  /* 0x00000002ff147883 */ /* 0x000fe40008000000 */
[----:B------:R-:W-:Y:S02]  /*8590*/  UISETP.NE.AND UP1, UPT, UR39, 0x1, UPT ;  /* 0x000000012700788c */ /* 0x000fe4000bf25270 */
[----:B------:R-:W-:Y:S02]  /*85a0*/  UIMAD.WIDE.U32 UR8, UR4, UR22, URZ ;  /* 0x00000016040872a5 */ /* 0x000fe4000f8e00ff */
[----:B------:R-:W-:Y:S01]  /*85b0*/  USEL UR7, UR64, UR69, !UP0 ;  /* 0x0000004540077287 */ /* 0x000fe2000c000000 */
[----:B------:R-:W-:Y:S02]  /*85c0*/  UMOV UR5, UR13 ;  /* 0x0000000d00057c82 */ /* 0x000fe40008000000 */
[----:B------:R-:W-:Y:S02]  /*85d0*/  USHF.R.U32.HI UR6, URZ, UR71, UR5 ;  /* 0x00000047ff067299 */ /* 0x000fe40008011605 */
[----:B------:R-:W-:Y:S02]  /*85e0*/  UIMAD.WIDE.U32 UR10, UR7, UR22, URZ ;  /* 0x00000016070a72a5 */ /* 0x000fe4000f8e00ff */
[----:B------:R-:W-:Y:S02]  /*85f0*/  USEL UR6, UR14, UR6, !UP2 ;  /* 0x000000060e067287 */ /* 0x000fe4000d000000 */
[----:B------:R-:W-:Y:S01]  /*8600*/  UISETP.NE.AND UP2, UPT, UR16, URZ, UPT ;  /* 0x000000ff1000728c */ /* 0x000fe2000bf45270 */
[----:B------:R-:W-:Y:S02]  /*8610*/  UMOV UR5, UR19 ;  /* 0x0000001300057c82 */ /* 0x000fe40008000000 */
[----:B------:R-:W-:Y:S03]  /*8620*/  USHF.R.U32.HI UR12, URZ, UR57, UR5 ;  /* 0x00000039ff0c7299 */ /* 0x000fe60008011605 */
[----:B------:R-:W-:Y:S02]  /*8630*/  UMOV UR5, UR9 ;  /* 0x0000000900057c82 */ /* 0x000fe40008000000 */
[----:B------:R-:W-:Y:S03]  /*8640*/  @UP1 USHF.R.U32.HI UR4, URZ, UR23, UR5 ;  /* 0x00000017ff041299 */ /* 0x000fe60008011605 */
[----:B------:R-:W-:Y:S01]  /*8650*/  UMOV UR5, UR11 ;  /* 0x0000000b00057c82 */ /* 0x000fe20008000000 */
[----:B------:R-:W-:Y:S02]  /*8660*/  UIMAD UR4, UR39, UR4, URZ ;  /* 0x00000004270472a4 */ /* 0x000fe4000f8e02ff */
[----:B------:R-:W-:Y:S02]  /*8670*/  @UP1 USHF.R.U32.HI UR7, URZ, UR23, UR5 ;  /* 0x00000017ff071299 */ /* 0x000fe40008011605 */
[----:B------:R-:W-:Y:S02]  /*8680*/  USEL UR5, UR15, UR12, !UP0 ;  /* 0x0000000c0f057287 */ /* 0x000fe4000c000000 */
[----:B------:R-:W-:Y:S02]  /*8690*/  UIMAD.WIDE.U32 UR10, UR6, UR22, URZ ;  /* 0x00000016060a72a5 */ /* 0x000fe4000f8e00ff */
[----:B------:R-:W-:Y:S02]  /*86a0*/  UIMAD UR8, UR39, UR7, URZ ;  /* 0x00000007270872a4 */ /* 0x000fe4000f8e02ff */
[----:B------:R-:W-:Y:S03]  /*86b0*/  UISETP.GE.AND UP0, UPT, UR6, UR4, UPT ;  /* 0x000000040600728c */ /* 0x000fe6000bf06270 */
[----:B------:R-:W-:Y:S01]  /*86c0*/  UMOV UR4, UR11 ;  /* 0x0000000b00047c82 */ /* 0x000fe20008000000 */
[----:B------:R-:W-:Y:S02]  /*86d0*/  UISETP.GE.OR UP0, UPT, UR5, UR8, UP0 ;  /* 0x000000080500728c */ /* 0x000fe40008706670 */
[----:B------:R-:W-:Y:S02]  /*86e0*/  USHF.R.U32.HI UR4, URZ, UR23, UR4 ;  /* 0x00000017ff047299 */ /* 0x000fe40008011604 */
[----:B------:R-:W-:Y:S02]  /*86f0*/  UIMAD.WIDE.U32 UR8, UR5, UR22, URZ ;  /* 0x00000016050872a5 */ /* 0x000fe4000f8e00ff */
[----:B------:R-:W-:Y:S04]  /*8700*/  USEL UR10, UR6, UR4, !UP1 ;  /* 0x00000004060a7287 */ /* 0x000fe8000c800000 */
[----:B------:R-:W-:Y:S01]  /*8710*/  UIADD3 UR11, UPT, UPT, -UR10, URZ, URZ ;  /* 0x000000ff0a0b7290 */ /* 0x000fe2000fffe1ff */
[----:B------:R-:W-:Y:S02]  /*8720*/  @!UP0 UMOV UR4, UR9 ;  /* 0x0000000900048c82 */ /* 0x000fe40008000000 */
[----:B------:R-:W-:Y:S02]  /*8730*/  @!UP0 USHF.R.U32.HI UR4, URZ, UR23, UR4 ;  /* 0x00000017ff048299 */ /* 0x000fe40008011604 */
[----:B------:R-:W-:Y:S02]  /*8740*/  UIMAD UR8, UR39, UR11, UR6 ;  /* 0x0000000b270872a4 */ /* 0x000fe4000f8e0206 */
[----:B------:R-:W-:Y:S02]  /*8750*/  @!UP0 USEL UR4, UR5, UR4, !UP1 ;  /* 0x0000000405048287 */ /* 0x000fe4000c800000 */
[----:B------:R-:W-:Y:S02]  /*8760*/  UISETP.NE.AND UP1, UPT, UR20, URZ, UPT ;  /* 0x000000ff1400728c */ /* 0x000fe4000bf25270 */
[----:B------:R-:W-:Y:S02]  /*8770*/  @!UP0 UIMAD UR7, UR7, UR8, UR4 ;  /* 0x00000008070782a4 */ /* 0x000fe4000f8e0204 */
[----:B------:R-:W-:Y:S02]  /*8780*/  @!UP0 UIADD3 UR9, UPT, UPT, UR10, -UR4, URZ ;  /* 0x800000040a098290 */ /* 0x000fe4000fffe0ff */
[----:B------:R-:W-:Y:S02]  /*8790*/  UIADD3 UR8, UPT, UPT, -UR6, URZ, URZ ;  /* 0x000000ff06087290 */ /* 0x000fe4000fffe1ff */
[----:B------:R-:W-:Y:S02]  /*87a0*/  UIADD3 UR4, UPT, UPT, -UR5, URZ, URZ ;  /* 0x000000ff05047290 */ /* 0x000fe4000fffe1ff */
[----:B------:R-:W-:Y:S03]  /*87b0*/  @!UP0 UIMAD UR6, UR9, UR39, UR5 ;  /* 0x00000027090682a4 */ /* 0x000fe6000f8e0205 */
[----:B------:R-:W-:Y:S01]  /*87c0*/  @!UP0 UMOV UR5, UR7 ;  /* 0x0000000700058c82 */ /* 0x000fe20008000000 */
[----:B------:R-:W-:Y:S02]  /*87d0*/  UIMAD UR7, UR30, UR4, UR15 ;  /* 0x000000041e0772a4 */ /* 0x000fe4000f8e020f */
[----:B------:R-:W-:Y:S02]  /*87e0*/  UIMAD UR4, UR58, UR8, UR14 ;  /* 0x000000083a0472a4 */ /* 0x000fe4000f8e020e */
[----:B------:R-:W-:Y:S02]  /*87f0*/  UIMAD UR15, UR5, UR30, UR7 ;  /* 0x0000001e050f72a4 */ /* 0x000fe4000f8e0207 */
[----:B------:R-:W-:Y:S11]  /*8800*/  UIMAD UR14, UR6, UR58, UR4 ;  /* 0x0000003a060e72a4 */ /* 0x000ff6000f8e0204 */
[----:B------:R-:W-:Y:S01]  /*8810*/  @!UPT UIADD3 URZ, UPT, UPT, URZ, URZ, URZ ;  /* 0x000000fffffff290 */ /* 0x000fe2000fffe0ff */
.L_x_60:
[----:B------:R-:W1:Y:S01]  /*8820*/  @!UP4 LDCU.128 UR8, c[0x0][0xb10] ;  /* 0x00016200ff08c7ac */ /* 0x000e620008000c00 */
[----:B------:R-:W-:Y:S01]  /*8830*/  IMAD.MOV.U32 R9, RZ, RZ, 0x1 ;  /* 0x00000001ff097424 */ /* 0x000fe200078e00ff */
[----:B------:R-:W-:Y:S04]  /*8840*/  ISETP.NE.U32.AND P1, PT, RZ, UR52, PT ;  /* 0x00000034ff007c0c */ /* 0x000fe8000bf25070 */
[----:B------:R-:W-:Y:S01]  /*8850*/  ISETP.NE.AND.EX P1, PT, RZ, UR53, PT, P1 ;  /* 0x00000035ff007c0c */ /* 0x000fe2000bf25310 */
[----:B------:R-:W2:Y:S01]  /*8860*/  @!UP4 LDCU UR5, c[0x0][0xb0c] ;  /* 0x00016180ff05c7ac */ /* 0x000ea20008000800 */
[----:B------:R-:W-:Y:S01]  /*8870*/  SHF.L.U32 R9, R9, 0x1f, RZ ;  /* 0x0000001f09097819 */ /* 0x000fe200000006ff */
[----:B------:R-:W-:Y:S02]  /*8880*/  USHF.L.U32 UR42, UR21, 0x7, URZ ;  /* 0x00000007152a7899 */ /* 0x000fe400080006ff */
[----:B-1----:R-:W-:Y:S07]  /*8890*/  UIMAD.WIDE.U32 UR6, UR15, UR8, URZ ;  /* 0x000000080f0672a5 */ /* 0x002fee000f8e00ff */
[----:B------:R-:W-:Y:S01]  /*88a0*/  @!UP4 UMOV UR4, UR7 ;  /* 0x000000070004cc82 */ /* 0x000fe20008000000 */
[----:B--2---:R-:W-:Y:S02]  /*88b0*/  @!UP4 UISETP.NE.AND UP0, UPT, UR5, 0x1, UPT ;  /* 0x000000010500c88c */ /* 0x004fe4000bf05270 */
[----:B------:R-:W-:Y:S02]  /*88c0*/  @!UP4 USHF.R.U32.HI UR4, URZ, UR9, UR4 ;  /* 0x00000009ff04c299 */ /* 0x000fe40008011604 */
[----:B------:R-:W-:Y:S02]  /*88d0*/  UIMAD.WIDE.U32 UR6, UR14, UR11, URZ ;  /* 0x0000000b0e0672a5 */ /* 0x000fe4000f8e00ff */
[----:B------:R-:W-:Y:S02]  /*88e0*/  @!UP4 USEL UR8, UR15, UR4, !UP0 ;  /* 0x000000040f08c287 */ /* 0x000fe4000c000000 */
[----:B------:R-:W-:Y:S03]  /*88f0*/  @!UP4 UISETP.NE.AND UP0, UPT, UR10, 0x1, UPT ;  /* 0x000000010a00c88c */ /* 0x000fe6000bf05270 */
[----:B------:R-:W-:Y:S02]  /*8900*/  @!UP4 UMOV UR6, UR7 ;  /* 0x000000070006cc82 */ /* 0x000fe40008000000 */
[----:B------:R-:W1:Y:S02]  /*8910*/  @!UP4 LDCU UR4, c[0x0][0xb20] ;  /* 0x00016400ff04c7ac */ /* 0x000e640008000800 */
[----:B-1----:R-:W-:Y:S04]  /*8920*/  @!UP4 USHF.R.U32.HI UR6, URZ, UR4, UR6 ;  /* 0x00000004ff06c299 */ /* 0x002fe80008011606 */
[----:B------:R-:W-:Y:S04]  /*8930*/  @!UP4 USEL UR6, UR14, UR6, !UP0 ;  /* 0x000000060e06c287 */ /* 0x000fe8000c000000 */
[----:B------:R-:W-:Y:S02]  /*8940*/  @!UP4 UIADD3 UR4, UPT, UPT, -UR8, UR6, URZ ;  /* 0x000000060804c290 */ /* 0x000fe4000fffe1ff */
[----:B------:R-:W-:Y:S02]  /*8950*/  @!UP4 UIADD3 UR6, UPT, UPT, UR8, -UR6, URZ ;  /* 0x800000060806c290 */ /* 0x000fe4000fffe0ff */
[----:B------:R-:W-:Y:S02]  /*8960*/  @!UP4 UIMAD UR15, UR4, UR5, UR15 ;  /* 0x00000005040fc2a4 */ /* 0x000fe4000f8e020f */
[----:B------:R-:W-:Y:S01]  /*8970*/  @!UP4 UIMAD UR14, UR6, UR10, UR14 ;  /* 0x0000000a060ec2a4 */ /* 0x000fe2000f8e020e */
[----:B------:R-:W-:Y:S11]  /*8980*/  BRA.U UP2, `(.L_x_61) ;  /* 0x0000000102107547 */ /* 0x000ff6000b800000 */
[----:B------:R-:W-:Y:S04]  /*8990*/  MOV R3, UR70 ;  /* 0x0000004600037c02 */ /* 0x000fe80008000f00 */
[----:B------:R-:W-:Y:S04]  /*89a0*/  SHF.L.U32 R3, R3, 0x1f, RZ ;  /* 0x0000001f03037819 */ /* 0x000fe800000006ff */
[----:B------:R-:W1:Y:S02]  /*89b0*/  SYNCS.PHASECHK.TRANS64.TRYWAIT P2, [UR31+0x78], R3 ;  /* 0x00007803ff0075a7 */ /* 0x000e64000804111f */
[----:B-1----:R-:W-:Y:S05]  /*89c0*/  @!P2 BRA `(.L_x_62) ;  /* 0x00000074009ca947 */ /* 0x002fea0003800000 */
.L_x_61:
[----:B------:R-:W-:Y:S05]  /*89d0*/  BRA.U !UP5, `(.L_x_63) ;  /* 0x000000010d387547 */ /* 0x000fea000b800000 */
[----:B------:R-:W-:Y:S01]  /*89e0*/  UPLOP3.LUT UP1, UPT, UPT, UPT, UP6, 0x80, 0x8 ;  /* 0x000000000008789c */ /* 0x000fe20003f2f060 */
[----:B------:R-:W-:Y:S01]  /*89f0*/  IMAD.MOV.U32 R60, RZ, RZ, 0x1 ;  /* 0x00000001ff3c7424 */ /* 0x000fe200078e00ff */
[----:B------:R-:W2:Y:S04]  /*8a00*/  LDCU.64 UR8, c[0x0][0x358] ;  /* 0x00006b00ff0877ac */ /* 0x000ea80008000a00 */
[----:B------:R-:W-:Y:S05]  /*8a10*/  PLOP3.LUT P2, PT, PT, PT, UP1, 0x80, 0x8 ;  /* 0x000000000008781c */ /* 0x000fea0003f4f018 */
[----:B------:R-:W3:Y:S01]  /*8a20*/  @UP1 LDCU.64 UR4, c[0x0][0x888] ;  /* 0x00011100ff0417ac */ /* 0x000ee20008000a00 */
[----:B------:R-:W-:Y:S04]  /*8a30*/  @UP1 UIMAD UR6, UR51, UR52, URZ ;  /* 0x00000034330612a4 */ /* 0x000fe8000f8e02ff */
[----:B---3--:R-:W-:Y:S06]  /*8a40*/  @UP1 UIMAD.WIDE UR4, UR6, 0x4, UR4 ;  /* 0x00000004060418a5 */ /* 0x008fec000f8e0204 */
[----:B-1----:R-:W-:Y:S01]  /*8a50*/  IMAD.U32 R2, RZ, RZ, UR4 ;  /* 0x00000004ff027e24 */ /* 0x002fe2000f8e00ff */
[----:B------:R-:W-:Y:S04]  /*8a60*/  MOV R3, UR5 ;  /* 0x0000000500037c02 */ /* 0x000fe80008000f00 */
[----:B------:R-:W1:Y:S01]  /*8a70*/  @!UP1 LDCU UR4, c[0x0][0x880] ;  /* 0x00011000ff0497ac */ /* 0x000e620008000800 */
[----:B--2--5:R2:W5:Y:S02]  /*8a80*/  @P2 LDG.E R27, desc[UR8][R2.64] ;  /* 0x00000008021b2981 */ /* 0x024564000c1e1900 */
[----:B--2---:R-:W-:Y:S05]  /*8a90*/  HFMA2 R2, -RZ, RZ, 0, 5.9604644775390625e-08 ;  /* 0x00000001ff027431 */ /* 0x004fea00000001ff */
[----:B------:R-:W-:Y:S01]  /*8aa0*/  @!P2 PRMT R60, R2, 0x7610, R60 ;  /* 0x00007610023ca816 */ /* 0x000fe2000000003c */
[----:B-1----:R-:W-:Y:S07]  /*8ab0*/  @!P2 IMAD.U32 R27, RZ, RZ, UR4 ;  /* 0x00000004ff1bae24 */ /* 0x002fee000f8e00ff */
.L_x_63:
[----:B-----5:R-:W-:Y:S01]  /*8ac0*/  @!P1 FSETP.EQ.AND P3, PT, R27, RZ, PT ;  /* 0x000000ff1b00920b */ /* 0x020fe20003f62000 */
[----:B------:R-:W-:Y:S01]  /*8ad0*/  @!UPT UIADD3 URZ, UPT, UPT, URZ, URZ, URZ ;  /* 0x000000fffffff290 */ /* 0x000fe2000fffe0ff */
[----:B------:R-:W-:Y:S11]  /*8ae0*/  @!P1 BRA `(.L_x_64) ;  /* 0x0000000000149947 */ /* 0x000ff60003800000 */
[----:B------:R-:W-:Y:S02]  /*8af0*/  LOP3.LUT P1, RZ, R60, 0xff, RZ, 0xc0, !PT ;  /* 0x000000ff3cff7812 */ /* 0x000fe4000782c0ff */
[----:B------:R-:W-:Y:S04]  /*8b00*/  PLOP3.LUT P3, PT, PT, PT, UP1, 0x80, 0x8 ;  /* 0x000000000008781c */ /* 0x000fe80003f6f018 */
[----:B------:R-:W-:Y:S07]  /*8b10*/  PLOP3.LUT P3, PT, P3, PT, PT, 0x8, 0x80 ;  /* 0x000000000080781c */ /* 0x000fee0001f6e170 */
[----:B------:R-:W-:Y:S11]  /*8b20*/  @P1 FSETP.EQ.AND P3, PT, R27, RZ, PT ;  /* 0x000000ff1b00120b */ /* 0x000ff60003f62000 */
[----:B------:R-:W-:Y:S02]  /*8b30*/  @!UPT UIADD3 URZ, UPT, UPT, URZ, URZ, URZ ;  /* 0x000000fffffff290 */ /* 0x000fe4000fffe0ff */
.L_x_64:
[----:B------:R-:W-:Y:S01]  /*8b40*/  USHF.L.U32 UR43, UR50, 0x7, URZ ;  /* 0x00000007322b7899 */ /* 0x000fe200080006ff */
[----:B------:R-:W2:Y:S01]  /*8b50*/  SYNCS.PHASECHK.TRANS64.TRYWAIT P1, [UR31+0x50], R9 ;  /* 0x00005009ff0075a7 */ /* 0x000ea2000802111f */
[----:B------:R-:W-:Y:S02]  /*8b60*/  UISETP.NE.AND UP0, UPT, UR60, 0x1, UPT ;  /* 0x000000013c00788c */ /* 0x000fe4000bf05270 */
[----:B------:R-:W-:Y:S01]  /*8b70*/  UIMAD.WIDE.U32 UR4, UR43, UR61, URZ ;  /* 0x0000003d2b0472a5 */ /* 0x000fe2000f8e00ff */
[----:B------:R-:W-:Y:S04]  /*8b80*/  ELECT P2, URZ, PT ;  /* 0x0000000000ff782f */ /* 0x000fe80003840000 */
[----:B------:R-:W-:Y:S02]  /*8b90*/  PLOP3.LUT P2, PT, P3, P2, PT, 0xf2, 0x2f ;  /* 0x00000000002f781c */ /* 0x000fe40001f45e72 */
[----:B------:R-:W-:Y:S02]  /*8ba0*/  UMOV UR4, UR5 ;  /* 0x0000000500047c82 */ /* 0x000fe40008000000 */
[----:B------:R-:W-:Y:S04]  /*8bb0*/  USHF.R.U32.HI UR4, URZ, UR62, UR4 ;  /* 0x0000003eff047299 */ /* 0x000fe80008011604 */
[----:B------:R-:W-:Y:S02]  /*8bc0*/  USEL UR44, UR43, UR4, !UP0 ;  /* 0x000000042b2c7287 */ /* 0x000fe4000c000000 */
[----:B------:R-:W-:Y:S02]  /*8bd0*/  UISETP.NE.AND UP0, UPT, UR63, 0x1, UPT ;  /* 0x000000013f00788c */ /* 0x000fe4000bf05270 */
[----:B------:R-:W-:Y:S07]  /*8be0*/  UIMAD.WIDE.U32 UR4, UR44, UR54, URZ ;  /* 0x000000362c0472a5 */ /* 0x000fee000f8e00ff */
[----:B------:R-:W-:Y:S02]  /*8bf0*/  UMOV UR4, UR5 ;  /* 0x0000000500047c82 */ /* 0x000fe40008000000 */
[----:B------:R-:W-:Y:S04]  /*8c00*/  USHF.R.U32.HI UR4, URZ, UR55, UR4 ;  /* 0x00000037ff047299 */ /* 0x000fe80008011604 */
[----:B------:R-:W-:Y:S02]  /*8c10*/  USEL UR45, UR44, UR4, !UP0 ;  /* 0x000000042c2d7287 */ /* 0x000fe4000c000000 */
[----:B------:R-:W-:Y:S02]  /*8c20*/  UIADD3 UR4, UPT, UPT, -UR44, URZ, URZ ;  /* 0x000000ff2c047290 */ /* 0x000fe4000fffe1ff */
[----:B------:R-:W-:Y:S02]  /*8c30*/  UIADD3 UR5, UPT, UPT, -UR45, URZ, URZ ;  /* 0x000000ff2d057290 */ /* 0x000fe4000fffe1ff */
[----:B------:R-:W-:Y:S02]  /*8c40*/  UIMAD UR43, UR60, UR4, UR43 ;  /* 0x000000043c2b72a4 */ /* 0x000fe4000f8e022b */
[----:B------:R-:W-:Y:S01]  /*8c50*/  UIMAD UR44, UR63, UR5, UR44 ;  /* 0x000000053f2c72a4 */ /* 0x000fe2000f8e022c */
[----:B--2---:R-:W-:Y:S11]  /*8c60*/  @!P1 BRA `(.L_x_65) ;  /* 0x00000074000c9947 */ /* 0x004ff60003800000 */
.L_x_180:
[----:B------:R-:W-:Y:S01]  /*8c70*/  VOTEU.ALL UP0, P2 ;  /* 0x0000000000ff7886 */ /* 0x000fe20001000000 */
[----:B-1----:R-:W-:Y:S04]  /*8c80*/  @!P2 IADD3 R3, P1, PT, R12, 0x580, RZ ;  /* 0x000005800c03a810 */ /* 0x002fe80007f3e0ff */
[----:B------:R-:W-:Y:S01]  /*8c90*/  @!UP0 UPRMT UR4, URZ, 0x40, URZ ;  /* 0x00000040ff048896 */ /* 0x000fe200080000ff */
[----:B------:R-:W-:Y:S01]  /*8ca0*/  @!P2 IMAD.X R2, RZ, RZ, R13, P1 ;  /* 0x000000ffff02a224 */ /* 0x000fe200008e060d */
[----:B------:R-:W-:Y:S01]  /*8cb0*/  @!P2 R2UR UR5, R3 ;  /* 0x000000000305a2ca */ /* 0x000fe200000e0000 */
[----:B------:R-:W-:Y:S02]  /*8cc0*/  @!UP0 UIADD3 UR40, UPT, UPT, UR31, 0x200, URZ ;  /* 0x000002001f288890 */ /* 0x000fe4000fffe0ff */
[----:B------:R-:W-:Y:S02]  /*8cd0*/  @!UP0 UPRMT UR6, UR4, 0x5410, URZ ;  /* 0x0000541004068896 */ /* 0x000fe400080000ff */
[----:B------:R-:W-:Y:S01]  /*8ce0*/  @!P2 R2UR UR4, R2 ;  /* 0x000000000204a2ca */ /* 0x000fe200000e0000 */
[----:B------:R-:W-:Y:S07]  /*8cf0*/  VOTEU.ALL UP0, P2 ;  /* 0x0000000000ff7886 */ /* 0x000fee0001000000 */
[----:B------:R-:W-:Y:S05]  /*8d00*/  IMAD.U32 R2, RZ, RZ, UR5 ;  /* 0x00000005ff027e24 */ /* 0x000fea000f8e00ff */
[----:B------:R-:W-:Y:S01]  /*8d10*/  IMAD.U32 R3, RZ, RZ, UR4 ;  /* 0x00000004ff037e24 */ /* 0x000fe2000f8e00ff */
[----:B------:R-:W-:Y:S01]  /*8d20*/  @!P2 R2UR UR4, R2 ;  /* 0x000000000204a2ca */ /* 0x000fe200000e0000 */
[----:B------:R-:W-:Y:S03]  /*8d30*/  @!P2 IMAD.MOV.U32 R2, RZ, RZ, 0x2000 ;  /* 0x00002000ff02a424 */ /* 0x000fe600078e00ff */
[----:B------:R-:W-:Y:S11]  /*8d40*/  @!P2 R2UR UR5, R3 ;  /* 0x000000000305a2ca */ /* 0x000ff600000e0000 */
[----:B------:R-:W-:Y:S02]  /*8d50*/  @!UPT UIADD3 URZ, UPT, UPT, URZ, URZ, URZ ;  /* 0x000000fffffff290 */ /* 0x000fe4000fffe0ff */
[----:B------:R1:W-:Y:S01]  /*8d60*/  @!UP0 UTMALDG.4D.IM2COL [UR40], [UR4], UR6 ;  /* 0x00000028040083b4 */ /* 0x0003e20008058006 */
[----:B------:R1:W-:Y:S01]  /*8d70*/  @!P2 SYNCS.ARRIVE.TRANS64.RED.A0TR RZ, [UR31+0x30], R2 ;  /* 0x00003002ffffa9a7 */ /* 0x0003e2000830041f */
[----:B------:R-:W-:Y:S01]  /*8d80*/  SYNCS.ARRIVE.TRANS64.RED.A1T0 RZ, [UR48], RZ ;  /* 0x000000ffffff79a7 */ /* 0x000fe20008100430 */
[----:B------:R-:W2:Y:S02]  /*8d90*/  SYNCS.PHASECHK.TRANS64.TRYWAIT P1, [UR31+0x58], R9 ;  /* 0x00005809ff0075a7 */ /* 0x000ea4000802111f */
[----:B-12---:R-:W-:Y:S05]  /*8da0*/  @!P1 BRA `(.L_x_66) ;  /* 0x0000007000d49947 */ /* 0x006fea0003800000 */
.L_x_182:
[----:B------:R-:W-:Y:S01]  /*8db0*/  VOTEU.ALL UP0, P2 ;  /* 0x0000000000ff7886 */ /* 0x000fe20001000000 */
[----:B------:R-:W-:Y:S01]  /*8dc0*/  @!P2 IADD3 R3, P1, PT, R12, 0x580, RZ ;  /* 0x000005800c03a810 */ /* 0x000fe20007f3e0ff */
[----:B------:R-:W-:Y:S01]  /*8dd0*/  UMOV UR35, UR43 ;  /* 0x0000002b00237c82 */ /* 0x000fe20008000000 */
[----:B------:R-:W-:Y:S01]  /*8de0*/  UMOV UR36, UR44 ;  /* 0x0000002c00247c82 */ /* 0x000fe20008000000 */
[----:B------:R-:W-:Y:S01]  /*8df0*/  UMOV UR37, UR45 ;  /* 0x0000002d00257c82 */ /* 0x000fe20008000000 */
[----:B------:R-:W-:Y:S01]  /*8e00*/  @!UP0 UPRMT UR4, URZ, 0x40, URZ ;  /* 0x00000040ff048896 */ /* 0x000fe200080000ff */
[----:B-1----:R-:W-:Y:S01]  /*8e10*/  @!P2 IMAD.X R2, RZ, RZ, R13, P1 ;  /* 0x000000ffff02a224 */ /* 0x002fe200008e060d */
[----:B------:R-:W-:Y:S01]  /*8e20*/  @!P2 R2UR UR5, R3 ;  /* 0x000000000305a2ca */ /* 0x000fe200000e0000 */
[----:B------:R-:W-:Y:S02]  /*8e30*/  @!UP0 UIADD3 UR34, UPT, UPT, UR42, 0x10, URZ ;  /* 0x000000102a228890 */ /* 0x000fe4000fffe0ff */
[----:B------:R-:W-:Y:S02]  /*8e40*/  @!UP0 UPRMT UR6, UR4, 0x5410, URZ ;  /* 0x0000541004068896 */ /* 0x000fe400080000ff */
[----:B------:R-:W-:Y:S01]  /*8e50*/  @!P2 R2UR UR4, R2 ;  /* 0x000000000204a2ca */ /* 0x000fe200000e0000 */
[----:B------:R-:W-:Y:S01]  /*8e60*/  @!UP0 UIADD3 UR32, UPT, UPT, UR31, 0x2200, URZ ;  /* 0x000022001f208890 */ /* 0x000fe2000fffe0ff */
[----:B------:R-:W-:Y:S06]  /*8e70*/  VOTEU.ALL UP0, P2 ;  /* 0x0000000000ff7886 */ /* 0x000fec0001000000 */
        /* <DEDUP_REMOVED lines=11> */
.L_x_184:
        /* <DEDUP_REMOVED lines=24> */
.L_x_186:
        /* <DEDUP_REMOVED lines=8> */
[----:B------:R-:W-:Y:S01]  /*9130*/  @!UP0 UIADD3 UR18, UPT, UPT, UR42, 0x30, URZ ;  /* 0x000000302a128890 */ /* 0x000fe2000fffe0ff */
[----:B------:R-:W-:Y:S01]  /*9140*/  SHF.L.U32 R8, RZ, 0x1f, RZ ;  /* 0x0000001fff087819 */ /* 0x000fe200000006ff */
        /* <DEDUP_REMOVED lines=15> */
.L_x_188:
        /* <DEDUP_REMOVED lines=12> */
[----:B------:R-:W-:Y:S01]  /*9300*/  VOTEU.ALL UP0, P2 ;  /* 0x0000000000ff7886 */ /* 0x000fe20001000000 */
[----:B------:R-:W-:Y:S05]  /*9310*/  UMOV UR13, UR45 ;  /* 0x0000002d000d7c82 */ /* 0x000fea0008000000 */
        /* <DEDUP_REMOVED lines=11> */
.L_x_190:
        /* <DEDUP_REMOVED lines=25> */
.L_x_192:
        /* <DEDUP_REMOVED lines=9> */
[----:B------:R-:W-:Y:S01]  /*95f0*/  @P0 SHF.R.U32.HI R4, RZ, 0x10, R5 ;  /* 0x00000010ff040819 */ /* 0x000fe20000011605 */
[----:B------:R-:W-:Y:S02]  /*9600*/  @!UP0 UPRMT UR6, UR4, 0x5410, URZ ;  /* 0x0000541004068896 */ /* 0x000fe400080000ff */
[----:B------:R-:W-:Y:S01]  /*9610*/  @!P2 R2UR UR4, R2 ;  /* 0x000000000204a2ca */ /* 0x000fe200000e0000 */
[----:B------:R-:W-:Y:S01]  /*9620*/  @!UP0 UIADD3 UR8, UPT, UPT, UR31, 0x4200, URZ ;  /* 0x000042001f088890 */ /* 0x000fe2000fffe0ff */
[----:B------:R-:W-:Y:S01]  /*9630*/  @P0 R2UR UR51, R4 ;  /* 0x00000000043302ca */ /* 0x000fe200000e0000 */
[----:B------:R-:W-:Y:S01]  /*9640*/  VOTEU.ALL UP0, P2 ;  /* 0x0000000000ff7886 */ /* 0x000fe20001000000 */
[----:B------:R-:W-:Y:S04]  /*9650*/  UMOV UR13, UR45 ;  /* 0x0000002d000d7c82 */ /* 0x000fe80008000000 */
        /* <DEDUP_REMOVED lines=11> */
.L_x_194:
        /* <DEDUP_REMOVED lines=9> */
[----:B------:R-:W-:Y:S01]  /*97a0*/  LOP3.LUT R10, R10, 0x1, RZ, 0x3c, !PT ;  /* 0x000000010a0a7812 */ /* 0x000fe200078e3cff */
[----:B------:R-:W-:Y:S02]  /*97b0*/  @!UP0 UPRMT UR6, UR4, 0x5410, URZ ;  /* 0x0000541004068896 */ /* 0x000fe400080000ff */
[----:B------:R-:W-:Y:S01]  /*97c0*/  @!P2 R2UR UR4, R2 ;  /* 0x000000000204a2ca */ /* 0x000fe200000e0000 */
[----:B------:R-:W-:Y:S01]  /*97d0*/  @!UP0 UIADD3 UR8, UPT, UPT, UR31, 0x6200, URZ ;  /* 0x000062001f088890 */ /* 0x000fe2000fffe0ff */
[----:B------:R-:W-:Y:S01]  /*97e0*/  VOTEU.ALL UP0, P2 ;  /* 0x0000000000ff7886 */ /* 0x000fe20001000000 */
[----:B------:R-:W-:Y:S01]  /*97f0*/  UMOV UR13, UR45 ;  /* 0x0000002d000d7c82 */ /* 0x000fe20008000000 */
[----:B------:R-:W-:Y:S02]  /*9800*/  UIADD3 UR21, UPT, UPT, UR14, UR66, URZ ;  /* 0x000000420e157290 */ /* 0x000fe4000fffe0ff */
[----:B------:R-:W-:Y:S02]  /*9810*/  UIADD3 UR50, UPT, UPT, UR15, UR65, URZ ;  /* 0x000000410f327290 */ /* 0x000fe4000fffe0ff */
[----:B------:R-:W-:Y:S01]  /*9820*/  IMAD.U32 R2, RZ, RZ, UR5 ;  /* 0x00000005ff027e24 */ /* 0x000fe2000f8e00ff */
[----:B------:R-:W-:Y:S04]  /*9830*/  UPLOP3.LUT UP2, UPT, UPT, UPT, UPT, 0x80, 0x8 ;  /* 0x000000000008789c */ /* 0x000fe80003f4f070 */
[----:B------:R-:W-:Y:S01]  /*9840*/  IMAD.U32 R3, RZ, RZ, UR4 ;  /* 0x00000004ff037e24 */ /* 0x000fe2000f8e00ff */
[----:B------:R-:W-:Y:S04]  /*9850*/  @!P2 R2UR UR4, R2 ;  /* 0x000000000204a2ca */ /* 0x000fe800000e0000 */
[----:B------:R-:W-:Y:S11]  /*9860*/  @!P2 R2UR UR5, R3 ;  /* 0x000000000305a2ca */ /* 0x000ff600000e0000 */
[----:B------:R-:W-:Y:S02]  /*9870*/  @!UPT UIADD3 URZ, UPT, UPT, URZ, URZ, URZ ;  /* 0x000000fffffff290 */ /* 0x000fe4000fffe0ff */
[----:B------:R1:W-:Y:S01]  /*9880*/  @!UP0 UTMALDG.4D.IM2COL [UR8], [UR4], UR6 ;  /* 0x00000008040083b4 */ /* 0x0003e20008058006 */
[----:B------:R1:W-:Y:S01]  /*9890*/  @!P2 SYNCS.ARRIVE.TRANS64.RED.A0TR RZ, [UR31+0x48], R0 ;  /* 0x00004800ffffa9a7 */ /* 0x0003e2000830041f */
[----:B------:R-:W-:Y:S01]  /*98a0*/  SYNCS.ARRIVE.TRANS64.RED.A1T0 RZ, [UR38], RZ ;  /* 0x000000ffffff79a7 */ /* 0x000fe20008100426 */
[----:B------:R-:W-:Y:S05]  /*98b0*/  BRA.U UP3, `(.L_x_73) ;  /* 0xffffffe903b87547 */ /* 0x000fea000b83ffff */
[----:B------:R-:W2:Y:S02]  /*98c0*/  SYNCS.PHASECHK.TRANS64.TRYWAIT P0, [UR31+0x50], R9 ;  /* 0x00005009ff0075a7 */ /* 0x000ea4000800111f */
[----:B--2---:R-:W-:Y:S05]  /*98d0*/  @!P0 BRA `(.L_x_74) ;  /* 0x0000006800b08947 */ /* 0x004fea0003800000 */
.L_x_196:
[----:B------:R-:W2:Y:S02]  /*98e0*/  SYNCS.PHASECHK.TRANS64.TRYWAIT P0, [UR31+0x58], R9 ;  /* 0x00005809ff0075a7 */ /* 0x000ea4000800111f */
[----:B--2---:R-:W-:Y:S05]  /*98f0*/  @!P0 BRA `(.L_x_75) ;  /* 0x0000006800c08947 */ /* 0x004fea0003800000 */
.L_x_198:
[----:B------:R-:W2:Y:S01]  /*9900*/  SYNCS.PHASECHK.TRANS64.TRYWAIT P0, [UR31+0x60], R9 ;  /* 0x00006009ff0075a7 */ /* 0x000ea2000800111f */
[----:B-1----:R-:W-:Y:S01]  /*9910*/  HFMA2 R0, -RZ, RZ, 0, 5.9604644775390625e-08 ;  /* 0x00000001ff007431 */ /* 0x002fe200000001ff */
[----:B--2---:R-:W-:Y:S06]  /*9920*/  @!P0 BRA `(.L_x_76) ;  /* 0x0000006800cc8947 */ /* 0x004fec0003800000 */
.L_x_200:
[----:B-1----:R-:W-:Y:S02]  /*9930*/  MOV R2, UR31 ;  /* 0x0000001f00027c02 */ /* 0x002fe40008000f00 */
[----:B------:R-:W-:-:S07]  /*9940*/  SHF.L.U32 R0, R0, 0x1f, RZ ;  /* 0x0000001f00007819 */ /* 0x000fce00000006ff */
.L_x_77:
[----:B-1----:R1:W2:Y:S02]  /*9950*/  SYNCS.PHASECHK.TRANS64.TRYWAIT P0, [R2+URZ+0x68], R0 ;  /* 0x00006800020075a7 */ /* 0x0022a400080011ff */
[----:B--2---:R-:W-:Y:S05]  /*9960*/  @!P0 NANOSLEEP.SYNCS 0x989680 ;  /* 0x009896800000895d */ /* 0x004fea0003900000 */
[----:B------:R-:W2:Y:S02]  /*9970*/  @!P0 SYNCS.PHASECHK.TRANS64 P0, [R2+URZ+0x68], R0 ;  /* 0x00006800020085a7 */ /* 0x000ea400080010ff */
[----:B--2---:R-:W-:Y:S05]  /*9980*/  @P0 EXIT ;  /* 0x000000000000094d */ /* 0x004fea0003800000 */
[----:B------:R-:W-:Y:S05]  /*9990*/  BRA `(.L_x_77) ;  /* 0xfffffffc00ec7947 */ /* 0x000fea000383ffff */
.L_x_58:
[----:B------:R-:W-:-:S06]  /*99a0*/  UISETP.GE.AND UP0, UPT, UR18, 0x4, UPT ;  /* 0x000000041200788c */ /* 0x000fcc000bf06270 */
[----:B------:R-:W-:-:S13]  /*99b0*/  PLOP3.LUT P0, PT, PT, PT, UP0, 0x80, 0x8 ;  /* 0x000000000008781c */ /* 0x000fda0003f0f008 */
[----:B-1----:R-:W-:Y:S05]  /*99c0*/  @!P0 EXIT ;  /* 0x000000000000894d */ /* 0x002fea0003800000 */
[----:B------:R-:W1:Y:S08]  /*99d0*/  S2UR UR4, SR_CgaCtaId ;  /* 0x00000000000479c3 */ /* 0x000e700000008800 */
[----:B------:R-:W-:Y:S01]  /*99e0*/  BAR.SYNC.DEFER_BLOCKING 0x6, 0xa0 ;  /* 0x0182800000007b1d */ /* 0x000fe20000010000 */
[C---:B------:R-:W-:Y:S01]  /*99f0*/  IMAD.SHL.U32 R0, R58.reuse, 0x10, RZ ;  /* 0x000000103a007824 */ /* 0x040fe200078e00ff */
[C---:B------:R-:W-:Y:S01]  /*9a00*/  SHF.L.U32 R23, R58.reuse, 0x10, RZ ;  /* 0x000000103a177819 */ /* 0x040fe200000006ff */
[C---:B------:R-:W-:Y:S01]  /*9a10*/  IMAD.SHL.U32 R57, R58.reuse, 0x2, RZ ;  /* 0x000000023a397824 */ /* 0x040fe200078e00ff */
[----:B------:R-:W-:Y:S01]  /*9a20*/  LOP3.LUT R59, R58, 0x60, RZ, 0xc0, !PT ;  /* 0x000000603a3b7812 */ /* 0x000fe200078ec0ff */
[----:B------:R-:W-:Y:S01]  /*9a30*/  HFMA2 R55, -RZ, RZ, 0, 0 ;  /* 0x00000000ff377431 */ /* 0x000fe200000001ff */
[----:B------:R-:W-:-:S02]  /*9a40*/  UMOV UR48, 0x400 ;  /* 0x0000040000307882 */ /* 0x000fc40000000000 */
[----:B------:R-:W2:Y:S01]  /*9a50*/  LDC.64 R50, c[0x0][0x8b0] ;  /* 0x00022c00ff327b82 */ /* 0x000ea20000000a00 */
[----:B------:R-:W3:Y:S01]  /*9a60*/  LDCU.128 UR8, c[0x0][0xa80] ;  /* 0x00015000ff0877ac */ /* 0x000ee20008000c00 */
[----:B------:R-:W-:Y:S01]  /*9a70*/  LOP3.LUT R4, R0, 0x60, RZ, 0xc0, !PT ;  /* 0x0000006000047812 */ /* 0x000fe200078ec0ff */
[----:B------:R-:W-:Y:S01]  /*9a80*/  IMAD.MOV.U32 R56, RZ, RZ, RZ ;  /* 0x000000ffff387224 */ /* 0x000fe200078e00ff */
[----:B------:R-:W-:Y:S01]  /*9a90*/  LOP3.LUT R72, R58, 0x2, RZ, 0xc0, !PT ;  /* 0x000000023a487812 */ /* 0x000fe200078ec0ff */
[----:B------:R-:W4:Y:S01]  /*9aa0*/  LDCU UR62, c[0x0][0x370] ;  /* 0x00006e00ff3e77ac */ /* 0x000f220008000800 */
[----:B------:R-:W-:Y:S02]  /*9ab0*/  LOP3.LUT R57, R4, 0xc, R57, 0xf8, !PT ;  /* 0x0000000c04397812 */ /* 0x000fe400078ef839 */
[----:B------:R-:W2:Y:S01]  /*9ac0*/  LDC.64 R48, c[0x0][0x8a8] ;  /* 0x00022a00ff307b82 */ /* 0x000ea20000000a00 */
[----:B------:R-:W-:Y:S01]  /*9ad0*/  LOP3.LUT R58, R58, 0x4, RZ, 0xc0, !PT ;  /* 0x000000043a3a7812 */ /* 0x000fe200078ec0ff */
[----:B------:R-:W2:Y:S01]  /*9ae0*/  LDCU.64 UR54, c[0x0][0x348] ;  /* 0x00006900ff3677ac */ /* 0x000ea20008000a00 */
[----:B------:R-:W-:-:S02]  /*9af0*/  LOP3.LUT R57, R57, 0x790, R0, 0xf8, !PT ;  /* 0x0000079039397812 */ /* 0x000fc400078ef800 */
[----:B------:R-:W-:Y:S01]  /*9b00*/  MOV R22, RZ ;  /* 0x000000ff00167202 */ /* 0x000fe20000000f00 */
[----:B------:R-:W2:Y:S01]  /*9b10*/  LDCU UR45, c[0x0][0xb0c] ;  /* 0x00016180ff2d77ac */ /* 0x000ea20008000800 */
[----:B------:R-:W-:Y:S01]  /*9b20*/  LOP3.LUT R23, R23, 0x600000, RZ, 0xc0, !PT ;  /* 0x0060000017177812 */ /* 0x000fe200078ec0ff */
[----:B-1----:R-:W-:Y:S01]  /*9b30*/  ULEA UR48, UR4, UR48, 0x18 ;  /* 0x0000003004307291 */ /* 0x002fe2000f8ec0ff */
[----:B---3--:R-:W-:Y:S01]  /*9b40*/  IMAD.U32 R69, RZ, RZ, UR8 ;  /* 0x00000008ff457e24 */ /* 0x008fe2000f8e00ff */
[----:B------:R-:W1:Y:S01]  /*9b50*/  LDCU.64 UR4, c[0x0][0x890] ;  /* 0x00011200ff0477ac */ /* 0x000e620008000a00 */
[----:B------:R-:W-:Y:S01]  /*9b60*/  MOV R68, UR9 ;  /* 0x0000000900447c02 */ /* 0x000fe20008000f00 */
[----:B------:R-:W-:Y:S02]  /*9b70*/  IMAD.U32 R67, RZ, RZ, UR10 ;  /* 0x0000000aff437e24 */ /* 0x000fe4000f8e00ff */
[----:B------:R-:W-:Y:S01]  /*9b80*/  IMAD.U32 R66, RZ, RZ, UR11 ;  /* 0x0000000bff427e24 */ /* 0x000fe2000f8e00ff */
[----:B------:R-:W3:Y:S02]  /*9b90*/  LDCU UR38, c[0x0][0xb30] ;  /* 0x00016600ff2677ac */ /* 0x000ee40008000800 */
[----:B------:R-:W4:Y:S01]  /*9ba0*/  LDS R2, [UR48+0xd0] ;  /* 0x0000d030ff027984 */ /* 0x000f220008000800 */
[----:B------:R-:W2:Y:S01]  /*9bb0*/  LDCU.64 UR60, c[0x0][0x888] ;  /* 0x00011100ff3c77ac */ /* 0x000ea20008000a00 */
[----:B------:R-:W2:Y:S01]  /*9bc0*/  LDCU.64 UR46, c[0x0][0xb28] ;  /* 0x00016500ff2e77ac */ /* 0x000ea20008000a00 */
[----:B------:R-:W2:Y:S01]  /*9bd0*/  LDCU.128 UR56, c[0x0][0xb10] ;  /* 0x00016200ff3877ac */ /* 0x000ea20008000c00 */
[----:B-1----:R-:W-:Y:S01]  /*9be0*/  MOV R63, UR4 ;  /* 0x00000004003f7c02 */ /* 0x002fe20008000f00 */
[----:B------:R-:W-:Y:S01]  /*9bf0*/  IMAD.U32 R62, RZ, RZ, UR5 ;  /* 0x00000005ff3e7e24 */ /* 0x000fe2000f8e00ff */
[----:B------:R-:W1:Y:S01]  /*9c00*/  LDCU.64 UR4, c[0x0][0xa90] ;  /* 0x00015200ff0477ac */ /* 0x000e620008000a00 */
[----:B------:R-:W2:Y:S01]  /*9c10*/  LDCU UR53, c[0x0][0x374] ;  /* 0x00006e80ff3577ac */ /* 0x000ea20008000800 */
[----:B------:R-:W-:Y:S01]  /*9c20*/  UMOV UR52, URZ ;  /* 0x000000ff00347c82 */ /* 0x000fe20008000000 */
[----:B------:R-:W-:Y:S01]  /*9c30*/  UMOV UR49, URZ ;  /* 0x000000ff00317c82 */ /* 0x000fe20008000000 */
[----:B-1----:R-:W-:Y:S01]  /*9c40*/  MOV R65, UR4 ;  /* 0x0000000400417c02 */ /* 0x002fe20008000f00 */
[----:B------:R-:W-:Y:S01]  /*9c50*/  UIADD3 UR4, UPT, UPT, UR48, 0x200, URZ ;  /* 0x0000020030047890 */ /* 0x000fe2000fffe0ff */
[----:B------:R-:W-:-:S05]  /*9c60*/  IMAD.U32 R64, RZ, RZ, UR5 ;  /* 0x00000005ff407e24 */ /* 0x000fca000f8e00ff */
[----:B------:R-:W-:Y:S02]  /*9c70*/  IMAD.U32 R54, RZ, RZ, UR4 ;  /* 0x00000004ff367e24 */ /* 0x000fe4000f8e00ff */
[C---:B----4-:R-:W-:Y:S01]  /*9c80*/  VIADD R3, R2.reuse, 0x80 ;  /* 0x0000008002037836 */ /* 0x050fe20000000000 */
[----:B------:R-:W-:Y:S01]  /*9c90*/  LOP3.LUT R2, R2, 0xffff, RZ, 0xc0, !PT ;  /* 0x0000ffff02027812 */ /* 0x000fe200078ec0ff */
[----:B------:R-:W-:-:S03]  /*9ca0*/  IMAD R57, R57, 0x4, R54 ;  /* 0x0000000439397824 */ /* 0x000fc600078e0236 */
[----:B------:R-:W-:Y:S01]  /*9cb0*/  LOP3.LUT R3, R3, 0xffff, RZ, 0xc0, !PT ;  /* 0x0000ffff03037812 */ /* 0x000fe200078ec0ff */
[--C-:B------:R-:W-:Y:S02]  /*9cc0*/  IMAD R72, R72, -0x10, R57.reuse ;  /* 0xfffffff048487824 */ /* 0x100fe400078e0239 */
[----:B------:R-:W-:Y:S02]  /*9cd0*/  IMAD R71, R58, -0x10, R57 ;  /* 0xfffffff03a477824 */ /* 0x000fe400078e0239 */
[----:B--23--:R1:W-:Y:S05]  /*9ce0*/  STL.64 [R1], R2 ;  /* 0x0000000201007387 */ /* 0x00c3ea0000100a00 */
.L_x_153:
[----:B-1----:R-:W-:Y:S04]  /*9cf0*/  SHF.L.U32 R2, R55, 0x1f, RZ ;  /* 0x0000001f37027819 */ /* 0x002fe800000006ff */
[----:B------:R-:W1:Y:S02]  /*9d00*/  SYNCS.PHASECHK.TRANS64.TRYWAIT P0, [UR48+0x80], R2 ;  /* 0x00008002ff0075a7 */ /* 0x000e640008001130 */
[----:B-1-3--:R-:W-:Y:S05]  /*9d10*/  @!P0 BRA `(.L_x_78) ;  /* 0x0000006400e88947 */ /* 0x00afea0003800000 */
.L_x_202:
[----:B------:R-:W2:Y:S01]  /*9d20*/  LDS.128 R4, [UR48+0xc0] ;  /* 0x0000c030ff047984 */ /* 0x000ea20008000c00 */
[----:B------:R-:W-:Y:S01]  /*9d30*/  UIADD3 UR4, UPT, UPT, UR48, 0x88, URZ ;  /* 0x0000008830047890 */ /* 0x000fe2000fffe0ff */
[----:B-1----:R-:W-:Y:S01]  /*9d40*/  IMAD R2, R22, 0x4, R1 ;  /* 0x0000000416027824 */ /* 0x002fe200078e0201 */
[----:B------:R-:W-:Y:S01]  /*9d50*/  UISETP.GE.AND UP0, UPT, UR39, 0x1, UPT ;  /* 0x000000012700788c */ /* 0x000fe2000bf06270 */
[----:B------:R-:W-:Y:S01]  /*9d60*/  @!PT LDS RZ, [RZ] ;  /* 0x00000000fffff984 */ /* 0x000fe20000000800 */
[----:B------:R-:W-:Y:S01]  /*9d70*/  @!PT LDS RZ, [RZ] ;  /* 0x00000000fffff984 */ /* 0x000fe20000000800 */
[----:B------:R-:W-:Y:S01]  /*9d80*/  @!PT LDS RZ, [RZ] ;  /* 0x00000000fffff984 */ /* 0x000fe20000000800 */
[----:B------:R-:W-:Y:S01]  /*9d90*/  @!PT LDS RZ, [RZ] ;  /* 0x00000000fffff984 */ /* 0x000fe20000000800 */
[----:B------:R1:W-:Y:S06]  /*9da0*/  MEMBAR.ALL.CTA ;  /* 0x0000000000007992 */ /* 0x0003ec0000008000 */
[----:B-1----:R-:W1:Y:S01]  /*9db0*/  FENCE.VIEW.ASYNC.S ;  /* 0x00000000000073c6 */ /* 0x002e620000000000 */
[----:B------:R-:W-:Y:S09]  /*9dc0*/  UPRMT UR4, URZ, 0x654, UR4 ;  /* 0x00000654ff047896 */ /* 0x000ff20008000004 */
[----:B-1----:R-:W-:Y:S01]  /*9dd0*/  SYNCS.ARRIVE.TRANS64.RED.A1T0 RZ, [UR4], RZ ;  /* 0x000000ffffff79a7 */ /* 0x002fe20008100404 */
[----:B------:R-:W5:Y:S01]  /*9de0*/  LDL R2, [R2] ;  /* 0x0000000002027983 */ /* 0x000f620000100800 */
[----:B--2---:R-:W-:Y:S11]  /*9df0*/  LOP3.LUT P0, RZ, R6, 0x1, RZ, 0xc0, !PT ;  /* 0x0000000106ff7812 */ /* 0x004ff6000780c0ff */
[----:B------:R-:W-:Y:S02]  /*9e00*/  @!UPT UIADD3 URZ, UPT, UPT, URZ, URZ, URZ ;  /* 0x000000fffffff290 */ /* 0x000fe4000fffe0ff */
[----:B------:R-:W-:Y:S01]  /*9e10*/  VOTEU.ANY UP1, P0 ;  /* 0x0000000000ff7886 */ /* 0x000fe20000020100 */
[----:B------:R-:W-:Y:S01]  /*9e20*/  PLOP3.LUT P0, PT, PT, PT, UP1, 0x80, 0x8 ;  /* 0x000000000008781c */ /* 0x000fe20003f0f018 */
[----:B------:R-:W-:Y:S11]  /*9e30*/  UP2UR UR63, UPR, URZ, 0x2 ;  /* 0x00000002ff3f7883 */ /* 0x000ff60008000000 */
[----:B------:R-:W-:Y:S01]  /*9e40*/  @!UPT UIADD3 URZ, UPT, UPT, URZ, URZ, URZ ;  /* 0x000000fffffff290 */ /* 0x000fe2000fffe0ff */
[----:B------:R-:W-:Y:S02]  /*9e50*/  @P0 MOV R3, R4 ;  /* 0x0000000400030202 */ /* 0x000fe40000000f00 */
[----:B------:R-:W-:Y:S02]  /*9e60*/  @P0 LOP3.LUT R0, R5, 0xffff, RZ, 0xc0, !PT ;  /* 0x0000ffff05000812 */ /* 0x000fe400078ec0ff */
[----:B------:R-:W-:Y:S02]  /*9e70*/  @P0 R2UR UR5, R3 ;  /* 0x00000000030502ca */ /* 0x000fe400000e0000 */
[----:B------:R-:W-:Y:S11]  /*9e80*/  @P0 R2UR UR4, R0 ;  /* 0x00000000000402ca */ /* 0x000ff600000e0000 */
[----:B------:R-:W-:Y:S02]  /*9e90*/  @UP1 UMOV UR37, UR5 ;  /* 0x0000000500251c82 */ /* 0x000fe40008000000 */
[----:B------:R-:W-:Y:S01]  /*9ea0*/  @UP1 UMOV UR36, UR4 ;  /* 0x0000000400241c82 */ /* 0x000fe20008000000 */
[----:B------:R-:W-:Y:S05]  /*9eb0*/  BRA.U !UP0, `(.L_x_79) ;  /* 0x0000000108cc7547 */ /* 0x000fea000b800000 */
[----:B------:R-:W1:Y:S01]  /*9ec0*/  LDCU UR9, c[0x0][0xb20] ;  /* 0x00016400ff0977ac */ /* 0x000e620008000800 */
[----:B------:R-:W-:Y:S02]  /*9ed0*/  UIMAD.WIDE.U32 UR4, UR53, UR59, URZ ;  /* 0x0000003b350472a5 */ /* 0x000fe4000f8e00ff */
[----:B------:R-:W-:Y:S02]  /*9ee0*/  UIMAD.WIDE.U32 UR6, UR62, UR56, URZ ;  /* 0x000000383e0672a5 */ /* 0x000fe4000f8e00ff */
[----:B------:R-:W-:Y:S02]  /*9ef0*/  UIMAD.WIDE.U32 UR10, UR36, UR59, URZ ;  /* 0x0000003b240a72a5 */ /* 0x000fe4000f8e00ff */
[----:B------:R-:W-:Y:S02]  /*9f00*/  UISETP.NE.AND UP0, UPT, UR58, 0x1, UPT ;  /* 0x000000013a00788c */ /* 0x000fe4000bf05270 */
[----:B------:R-:W-:Y:S02]  /*9f10*/  UISETP.NE.AND UP1, UPT, UR45, 0x1, UPT ;  /* 0x000000012d00788c */ /* 0x000fe4000bf25270 */
[----:B------:R-:W-:Y:S02]  /*9f20*/  UISETP.NE.AND UP2, UPT, UR39, 0x1, UPT ;  /* 0x000000012700788c */ /* 0x000fe4000bf45270 */
[----:B------:R-:W-:Y:S01]  /*9f30*/  UIMAD.WIDE.U32 UR12, UR37, UR56, URZ ;  /* 0x00000038250c72a5 */ /* 0x000fe2000f8e00ff */
[----:B------:R-:W-:Y:S01]  /*9f40*/  UMOV UR4, UR5 ;  /* 0x0000000500047c82 */ /* 0x000fe20008000000 */
[----:B------:R-:W-:Y:S01]  /*9f50*/  UMOV UR6, UR11 ;  /* 0x0000000b00067c82 */ /* 0x000fe20008000000 */
[----:B-1----:R-:W-:Y:S03]  /*9f60*/  USHF.R.U32.HI UR8, URZ, UR9, UR4 ;  /* 0x00000009ff087299 */ /* 0x002fe60008011604 */
[----:B------:R-:W-:Y:S02]  /*9f70*/  UMOV UR4, UR7 ;  /* 0x0000000700047c82 */ /* 0x000fe40008000000 */
[----:B------:R-:W-:Y:S02]  /*9f80*/  USHF.R.U32.HI UR5, URZ, UR57, UR4 ;  /* 0x00000039ff057299 */ /* 0x000fe40008011604 */
[----:B------:R-:W-:Y:S02]  /*9f90*/  USEL UR4, UR53, UR8, !UP0 ;  /* 0x0000000835047287 */ /* 0x000fe4000c000000 */
[----:B------:R-:W-:Y:S02]  /*9fa0*/  USHF.R.U32.HI UR8, URZ, UR9, UR6 ;  /* 0x00000009ff087299 */ /* 0x000fe40008011606 */
[----:B------:R-:W-:Y:S02]  /*9fb0*/  UIMAD.WIDE.U32 UR6, UR4, UR46, URZ ;  /* 0x0000002e040672a5 */ /* 0x000fe4000f8e00ff */
[----:B------:R-:W-:Y:S02]  /*9fc0*/  USEL UR9, UR62, UR5, !UP1 ;  /* 0x000000053e097287 */ /* 0x000fe4000c800000 */
[----:B------:R-:W-:Y:S02]  /*9fd0*/  USEL UR8, UR36, UR8, !UP0 ;  /* 0x0000000824087287 */ /* 0x000fe4000c000000 */
[----:B------:R-:W-:Y:S01]  /*9fe0*/  UIMAD.WIDE.U32 UR10, UR9, UR46, URZ ;  /* 0x0000002e090a72a5 */ /* 0x000fe2000f8e00ff */
[----:B------:R-:W-:Y:S01]  /*9ff0*/  UMOV UR6, UR7 ;  /* 0x0000000700067c82 */ /* 0x000fe20008000000 */
[----:B------:R-:W-:Y:S01]  /*a000*/  UMOV UR5, UR13 ;  /* 0x0000000d00057c82 */ /* 0x000fe20008000000 */
[----:B------:R-:W-:Y:S02]  /*a010*/  @UP2 USHF.R.U32.HI UR4, URZ, UR47, UR6 ;  /* 0x0000002fff042299 */ /* 0x000fe40008011606 */
[----:B------:R-:W-:Y:S02]  /*a020*/  USHF.R.U32.HI UR5, URZ, UR57, UR5 ;  /* 0x00000039ff057299 */ /* 0x000fe40008011605 */
[----:B------:R-:W-:Y:S02]  /*a030*/  UIMAD UR4, UR39, UR4, URZ ;  /* 0x00000004270472a4 */ /* 0x000fe4000f8e02ff */
[----:B------:R-:W-:Y:S02]  /*a040*/  USEL UR5, UR37, UR5, !UP1 ;  /* 0x0000000525057287 */ /* 0x000fe4000c800000 */
[----:B------:R-:W-:Y:S01]  /*a050*/  UISETP.GE.AND UP0, UPT, UR8, UR4, UPT ;  /* 0x000000040800728c */ /* 0x000fe2000bf06270 */
[----:B------:R-:W-:Y:S01]  /*a060*/  UMOV UR6, UR11 ;  /* 0x0000000b00067c82 */ /* 0x000fe20008000000 */
[----:B------:R-:W-:Y:S02]  /*a070*/  UIMAD.WIDE.U32 UR10, UR8, UR46, URZ ;  /* 0x0000002e080a72a5 */ /* 0x000fe4000f8e00ff */
[----:B------:R-:W-:Y:S04]  /*a080*/  @UP2 USHF.R.U32.HI UR9, URZ, UR47, UR6 ;  /* 0x0000002fff092299 */ /* 0x000fe80008011606 */
[----:B------:R-:W-:Y:S01]  /*a090*/  UIMAD UR6, UR39, UR9, URZ ;  /* 0x00000009270672a4 */ /* 0x000fe2000f8e02ff */
[----:B------:R-:W-:Y:S03]  /*a0a0*/  UMOV UR4, UR11 ;  /* 0x0000000b00047c82 */ /* 0x000fe60008000000 */
[----:B------:R-:W-:Y:S02]  /*a0b0*/  UISETP.GE.OR UP0, UPT, UR5, UR6, UP0 ;  /* 0x000000060500728c */ /* 0x000fe40008706670 */
[----:B------:R-:W-:Y:S02]  /*a0c0*/  USHF.R.U32.HI UR4, URZ, UR47, UR4 ;  /* 0x0000002fff047299 */ /* 0x000fe40008011604 */
[----:B------:R-:W-:Y:S02]  /*a0d0*/  UIMAD.WIDE.U32 UR6, UR5, UR46, URZ ;  /* 0x0000002e050672a5 */ /* 0x000fe4000f8e00ff */
[----:B------:R-:W-:Y:S02]  /*a0e0*/  USEL UR11, UR8, UR4, !UP2 ;  /* 0x00000004080b7287 */ /* 0x000fe4000d000000 */
[----:B------:R-:W-:Y:S02]  /*a0f0*/  UIADD3 UR6, UPT, UPT, -UR5, URZ, URZ ;  /* 0x000000ff05067290 */ /* 0x000fe4000fffe1ff */
[----:B------:R-:W-:Y:S02]  /*a100*/  UIADD3 UR10, UPT, UPT, -UR11, URZ, URZ ;  /* 0x000000ff0b0a7290 */ /* 0x000fe4000fffe1ff */
[----:B------:R-:W-:Y:S02]  /*a110*/  UIMAD UR6, UR45, UR6, UR37 ;  /* 0x000000062d0672a4 */ /* 0x000fe4000f8e0225 */
[----:B------:R-:W-:Y:S01]  /*a120*/  UIMAD UR10, UR39, UR10, UR8 ;  /* 0x0000000a270a72a4 */ /* 0x000fe2000f8e0208 */
[----:B------:R-:W-:Y:S01]  /*a130*/  @!UP0 UMOV UR4, UR7 ;  /* 0x0000000700048c82 */ /* 0x000fe20008000000 */
[----:B------:R-:W-:Y:S02]  /*a140*/  UIADD3 UR7, UPT, UPT, -UR8, URZ, URZ ;  /* 0x000000ff08077290 */ /* 0x000fe4000fffe1ff */
[----:B------:R-:W-:Y:S04]  /*a150*/  @!UP0 USHF.R.U32.HI UR4, URZ, UR47, UR4 ;  /* 0x0000002fff048299 */ /* 0x000fe80008011604 */
[----:B------:R-:W-:Y:S04]  /*a160*/  @!UP0 USEL UR4, UR5, UR4, !UP2 ;  /* 0x0000000405048287 */ /* 0x000fe8000d000000 */
[----:B------:R-:W-:Y:S02]  /*a170*/  @!UP0 UIMAD UR9, UR9, UR10, UR4 ;  /* 0x0000000a090982a4 */ /* 0x000fe4000f8e0204 */
[----:B------:R-:W-:Y:S02]  /*a180*/  @!UP0 UIADD3 UR10, UPT, UPT, UR11, -UR4, URZ ;  /* 0x800000040b0a8290 */ /* 0x000fe4000fffe0ff */
[----:B------:R-:W-:Y:S02]  /*a190*/  UIMAD UR4, UR58, UR7, UR36 ;  /* 0x000000073a0472a4 */ /* 0x000fe4000f8e0224 */
[----:B------:R-:W-:Y:S03]  /*a1a0*/  @!UP0 UIMAD UR8, UR10, UR39, UR5 ;  /* 0x000000270a0882a4 */ /* 0x000fe6000f8e0205 */
[----:B------:R-:W-:Y:S02]  /*a1b0*/  @!UP0 UMOV UR5, UR9 ;  /* 0x0000000900058c82 */ /* 0x000fe40008000000 */
[----:B------:R-:W-:Y:S02]  /*a1c0*/  UIMAD UR37, UR5, UR45, UR6 ;  /* 0x0000002d052572a4 */ /* 0x000fe4000f8e0206 */
[----:B------:R-:W-:Y:S11]  /*a1d0*/  UIMAD UR36, UR8, UR58, UR4 ;  /* 0x0000003a082472a4 */ /* 0x000ff6000f8e0204 */
[----:B------:R-:W-:Y:S01]  /*a1e0*/  @!UPT UIADD3 URZ, UPT, UPT, URZ, URZ, URZ ;  /* 0x000000fffffff290 */ /* 0x000fe2000fffe0ff */
.L_x_79:
[----:B------:R-:W-:Y:S01]  /*a1f0*/  UISETP.NE.AND UP0, UPT, UR38, 0x1, UPT ;  /* 0x000000012600788c */ /* 0x000fe2000bf05270 */
[----:B------:R-:W-:Y:S01]  /*a200*/  @P0 SHF.R.U32.HI R4, RZ, 0x10, R5 ;  /* 0x00000010ff040819 */ /* 0x000fe20000011605 */
[----:B------:R-:W-:Y:S01]  /*a210*/  USHF.L.U32 UR41, UR21, 0x7, URZ ;  /* 0x0000000715297899 */ /* 0x000fe200080006ff */
[----:B------:R-:W-:Y:S01]  /*a220*/  R2UR UR11, R73 ;  /* 0x00000000490b72ca */ /* 0x000fe200000e0000 */
[----:B------:R-:W-:Y:S01]  /*a230*/  BSSY.RECONVERGENT B6, `(.L_x_80) ;  /* 0x0000035000067945 */ /* 0x000fe20003800200 */
[----:B------:R-:W-:Y:S02]  /*a240*/  @P0 R2UR UR11, R4 ;  /* 0x00000000040b02ca */ /* 0x000fe400000e0000 */
[----:B------:R-:W-:Y:S04]  /*a250*/  LOP3.LUT P0, RZ, R54, 0x1b0, RZ, 0xc0, !PT ;  /* 0x000001b036ff7812 */ /* 0x000fe8000780c0ff */
[----:B------:R-:W1:Y:S07]  /*a260*/  @!UP0 LDCU.128 UR12, c[0x0][0xb10] ;  /* 0x00016200ff0c87ac */ /* 0x000e6e0008000c00 */
[----:B------:R-:W-:Y:S01]  /*a270*/  IMAD.U32 R73, RZ, RZ, UR11 ;  /* 0x0000000bff497e24 */ /* 0x000fe2000f8e00ff */
[----:B------:R-:W2:Y:S01]  /*a280*/  @!UP0 LDCU UR5, c[0x0][0xb0c] ;  /* 0x00016180ff0587ac */ /* 0x000ea20008000800 */
[----:B------:R-:W3:Y:S01]  /*a290*/  @!UP0 LDCU UR10, c[0x0][0xb20] ;  /* 0x00016400ff0a87ac */ /* 0x000ee20008000800 */
[----:B-1----:R-:W-:Y:S02]  /*a2a0*/  UIMAD.WIDE.U32 UR8, UR37, UR12, URZ ;  /* 0x0000000c250872a5 */ /* 0x002fe4000f8e00ff */
[----:B------:R-:W-:Y:S02]  /*a2b0*/  UIMAD.WIDE.U32 UR6, UR36, UR15, URZ ;  /* 0x0000000f240672a5 */ /* 0x000fe4000f8e00ff */
[----:B------:R-:W-:Y:S03]  /*a2c0*/  @!UP0 UISETP.NE.AND UP1, UPT, UR14, 0x1, UPT ;  /* 0x000000010e00888c */ /* 0x000fe6000bf25270 */
[----:B------:R-:W-:Y:S01]  /*a2d0*/  @!UP0 UMOV UR4, UR9 ;  /* 0x0000000900048c82 */ /* 0x000fe20008000000 */
[----:B--2---:R-:W-:Y:S02]  /*a2e0*/  @!UP0 UISETP.NE.AND UP2, UPT, UR5, 0x1, UPT ;  /* 0x000000010500888c */ /* 0x004fe4000bf45270 */
[----:B------:R-:W-:Y:S01]  /*a2f0*/  @!UP0 USHF.R.U32.HI UR4, URZ, UR13, UR4 ;  /* 0x0000000dff048299 */ /* 0x000fe20008011604 */
[----:B------:R-:W-:Y:S02]  /*a300*/  @!UP0 UMOV UR6, UR7 ;  /* 0x0000000700068c82 */ /* 0x000fe40008000000 */
[----:B---3--:R-:W-:Y:S02]  /*a310*/  @!UP0 USHF.R.U32.HI UR6, URZ, UR10, UR6 ;  /* 0x0000000aff068299 */ /* 0x008fe40008011606 */
[----:B------:R-:W-:Y:S02]  /*a320*/  @!UP0 USEL UR7, UR37, UR4, !UP2 ;  /* 0x0000000425078287 */ /* 0x000fe4000d000000 */
[----:B------:R-:W-:Y:S04]  /*a330*/  @!UP0 USEL UR6, UR36, UR6, !UP1 ;  /* 0x0000000624068287 */ /* 0x000fe8000c800000 */
[----:B------:R-:W-:Y:S02]  /*a340*/  @!UP0 UIADD3 UR4, UPT, UPT, -UR7, UR6, URZ ;  /* 0x0000000607048290 */ /* 0x000fe4000fffe1ff */
[----:B------:R-:W-:Y:S02]  /*a350*/  @!UP0 UIADD3 UR6, UPT, UPT, UR7, -UR6, URZ ;  /* 0x8000000607068290 */ /* 0x000fe4000fffe0ff */
[----:B------:R-:W-:Y:S02]  /*a360*/  @!UP0 UIMAD UR37, UR4, UR5, UR37 ;  /* 0x00000005042582a4 */ /* 0x000fe4000f8e0225 */
[----:B------:R-:W-:Y:S01]  /*a370*/  @!UP0 UIMAD UR36, UR6, UR14, UR36 ;  /* 0x0000000e062482a4 */ /* 0x000fe2000f8e0224 */
[----:B------:R-:W-:Y:S11]  /*a380*/  @!P0 BRA `(.L_x_81) ;  /* 0x00000000007c8947 */ /* 0x000ff60003800000 */
[----:B------:R-:W1:Y:S01]  /*a390*/  LDCU.64 UR8, c[0x4][0x80] ;  /* 0x01001000ff0877ac */ /* 0x000e620008000a00 */
[----:B------:R-:W-:Y:S01]  /*a3a0*/  MOV R16, 0x0 ;  /* 0x0000000000107802 */ /* 0x000fe20000000f00 */
[----:B------:R-:W-:Y:S02]  /*a3b0*/  HFMA2 R12, -RZ, RZ, 0, 5.9604644775390625e-08 ;  /* 0x00000001ff0c7431 */ /* 0x000fe400000001ff */
[----:B------:R-:W-:Y:S01]  /*a3c0*/  IMAD.MOV.U32 R8, RZ, RZ, 0x70 ;  /* 0x00000070ff087424 */ /* 0x000fe200078e00ff */
[----:B------:R2:W3:Y:S01]  /*a3d0*/  LDC.64 R14, c[0x4][R16] ;  /* 0x01000000100e7b82 */ /* 0x0004e20000000a00 */
[----:B------:R-:W4:Y:S01]  /*a3e0*/  LDCU.64 UR6, c[0x4][0x88] ;  /* 0x01001100ff0677ac */ /* 0x000f220008000a00 */
[----:B------:R-:W-:Y:S01]  /*a3f0*/  IMAD.MOV.U32 R13, RZ, RZ, RZ ;  /* 0x000000ffff0d7224 */ /* 0x000fe200078e00ff */
[----:B------:R-:W2:Y:S01]  /*a400*/  LDCU.64 UR4, c[0x4][0x8] ;  /* 0x01000100ff0477ac */ /* 0x000ea20008000a00 */
[----:B-1----:R-:W-:Y:S01]  /*a410*/  MOV R5, UR9 ;  /* 0x0000000900057c02 */ /* 0x002fe20008000f00 */
[----:B------:R-:W-:Y:S01]  /*a420*/  IMAD.U32 R4, RZ, RZ, UR8 ;  /* 0x00000008ff047e24 */ /* 0x000fe2000f8e00ff */
[----:B----4-:R-:W-:Y:S01]  /*a430*/  MOV R7, UR7 ;  /* 0x0000000700077c02 */ /* 0x010fe20008000f00 */
[----:B------:R-:W-:Y:S01]  /*a440*/  IMAD.U32 R6, RZ, RZ, UR6 ;  /* 0x00000006ff067e24 */ /* 0x000fe2000f8e00ff */
[----:B--2---:R-:W-:Y:S01]  /*a450*/  MOV R11, UR5 ;  /* 0x00000005000b7c02 */ /* 0x004fe20008000f00 */
[----:B------:R-:W-:Y:S02]  /*a460*/  IMAD.U32 R10, RZ, RZ, UR4 ;  /* 0x00000004ff0a7e24 */ /* 0x000fe4000f8e00ff */
[----:B------:R-:W-:Y:S07]  /*a470*/  LEPC R20, `(.L_x_82) ;  /* 0x000000001014794e */ /* 0x000fee0000000000 */
[----:B---3-5:R-:W-:Y:S05]  /*a480*/  CALL.ABS.NOINC R14 ;  /* 0x000000000e007343 */ /* 0x028fea0003c00000 */
.L_x_82:
[----:B------:R-:W1:Y:S01]  /*a490*/  LDCU.64 UR8, c[0x4][0x80] ;  /* 0x01001000ff0877ac */ /* 0x000e620008000a00 */
[----:B------:R-:W2:Y:S01]  /*a4a0*/  LDC.64 R16, c[0x4][R16] ;  /* 0x0100000010107b82 */ /* 0x000ea20000000a00 */
[----:B------:R-:W-:Y:S02]  /*a4b0*/  HFMA2 R12, -RZ, RZ, 0, 5.9604644775390625e-08 ;  /* 0x00000001ff0c7431 */ /* 0x000fe400000001ff */
[----:B------:R-:W-:Y:S02]  /*a4c0*/  IMAD.MOV.U32 R8, RZ, RZ, 0x70 ;  /* 0x00000070ff087424 */ /* 0x000fe400078e00ff */
[----:B------:R-:W-:Y:S01]  /*a4d0*/  IMAD.MOV.U32 R13, RZ, RZ, RZ ;  /* 0x000000ffff0d7224 */ /* 0x000fe200078e00ff */
[----:B------:R-:W3:Y:S01]  /*a4e0*/  LDCU.64 UR6, c[0x4][0x88] ;  /* 0x01001100ff0677ac */ /* 0x000ee20008000a00 */
[----:B------:R-:W4:Y:S01]  /*a4f0*/  LDCU.64 UR4, c[0x4][0x8] ;  /* 0x01000100ff0477ac */ /* 0x000f220008000a00 */
[----:B-1----:R-:W-:Y:S02]  /*a500*/  MOV R4, UR8 ;  /* 0x0000000800047c02 */ /* 0x002fe40008000f00 */
[----:B------:R-:W-:Y:S02]  /*a510*/  MOV R5, UR9 ;  /* 0x0000000900057c02 */ /* 0x000fe40008000f00 */
[----:B---3--:R-:W-:Y:S01]  /*a520*/  MOV R7, UR7 ;  /* 0x0000000700077c02 */ /* 0x008fe20008000f00 */
[----:B------:R-:W-:Y:S01]  /*a530*/  IMAD.U32 R6, RZ, RZ, UR6 ;  /* 0x00000006ff067e24 */ /* 0x000fe2000f8e00ff */
[----:B----4-:R-:W-:Y:S01]  /*a540*/  MOV R11, UR5 ;  /* 0x00000005000b7c02 */ /* 0x010fe20008000f00 */
[----:B------:R-:W-:Y:S02]  /*a550*/  IMAD.U32 R10, RZ, RZ, UR4 ;  /* 0x00000004ff0a7e24 */ /* 0x000fe4000f8e00ff */
[----:B------:R-:W-:Y:S07]  /*a560*/  LEPC R20, `(.L_x_81) ;  /* 0x000000001014794e */ /* 0x000fee0000000000 */
[----:B--2---:R-:W-:Y:S05]  /*a570*/  CALL.ABS.NOINC R16 ;  /* 0x0000000010007343 */ /* 0x004fea0003c00000 */
.L_x_81:
[----:B------:R-:W-:Y:S05]  /*a580*/  BSYNC.RECONVERGENT B6 ;  /* 0x0000000000067941 */ /* 0x000fea0003800200 */
.L_x_80:
[----:B------:R-:W-:Y:S02]  /*a590*/  R2UR UR6, R70 ;  /* 0x00000000460672ca */ /* 0x000fe400000e0000 */
[----:B------:R-:W-:Y:S02]  /*a5a0*/  R2UR UR5, R63 ;  /* 0x000000003f0572ca */ /* 0x000fe400000e0000 */
[----:B------:R-:W-:Y:S02]  /*a5b0*/  R2UR UR4, R62 ;  /* 0x000000003e0472ca */ /* 0x000fe400000e0000 */
[----:B------:R-:W-:Y:S02]  /*a5c0*/  ISETP.NE.U32.AND P4, PT, R50, RZ, PT ;  /* 0x000000ff3200720c */ /* 0x000fe40003f85070 */
[----:B------:R-:W-:Y:S02]  /*a5d0*/  ISETP.NE.U32.AND P2, PT, RZ, UR60, PT ;  /* 0x0000003cff007c0c */ /* 0x000fe4000bf45070 */
[----:B------:R-:W-:Y:S02]  /*a5e0*/  ISETP.NE.AND.EX P4, PT, R51, RZ, PT, P4 ;  /* 0x000000ff3300720c */ /* 0x000fe40003f85340 */
[----:B------:R-:W-:Y:S01]  /*a5f0*/  ISETP.NE.AND.EX P2, PT, RZ, UR61, PT, P2 ;  /* 0x0000003dff007c0c */ /* 0x000fe2000bf45320 */
[----:B------:R-:W-:Y:S02]  /*a600*/  UISETP.NE.AND UP2, UPT, UR6, URZ, UPT ;  /* 0x000000ff0600728c */ /* 0x000fe4000bf45270 */
[----:B------:R-:W-:Y:S04]  /*a610*/  UISETP.NE.U32.AND UP0, UPT, UR5, URZ, UPT ;  /* 0x000000ff0500728c */ /* 0x000fe8000bf05070 */
[----:B------:R-:W-:Y:S01]  /*a620*/  UISETP.NE.AND.EX UP1, UPT, UR4, URZ, UPT, UP0 ;  /* 0x000000ff0400728c */ /* 0x000fe2000bf25300 */
[----:B------:R-:W-:Y:S01]  /*a630*/  PLOP3.LUT P1, PT, PT, PT, UP2, 0x80, 0x8 ;  /* 0x000000000008781c */ /* 0x000fe20003f2f028 */
[----:B------:R-:W-:Y:S03]  /*a640*/  UPLOP3.LUT UP0, UPT, UPT, UPT, UPT, 0x40, 0x4 ;  /* 0x000000000004789c */ /* 0x000fe60003f0e870 */
[----:B------:R-:W-:Y:S06]  /*a650*/  @UP2 UPLOP3.LUT UP0, UPT, UPT, UPT, UP1, 0x80, 0x8 ;  /* 0x000000000008289c */ /* 0x000fec0003f0f010 */
[----:B------:R-:W-:Y:S01]  /*a660*/  PLOP3.LUT P0, PT, PT, PT, UP0, 0x80, 0x8 ;  /* 0x000000000008781c */ /* 0x000fe20003f0f008 */
[----:B------:R-:W-:Y:S01]  /*a670*/  @!UPT UIADD3 URZ, UPT, UPT, URZ, URZ, URZ ;  /* 0x000000fffffff290 */ /* 0x000fe2000fffe0ff */
[----:B------:R-:W-:Y:S11]  /*a680*/  BRA.U !UP1, `(.L_x_83) ;  /* 0x0000000109407547 */ /* 0x000ff6000b800000 */
[----:B------:R-:W-:Y:S01]  /*a690*/  UISETP.NE.U32.AND UP0, UPT, UR60, URZ, UPT ;  /* 0x000000ff3c00728c */ /* 0x000fe2000bf05070 */
[----:B------:R-:W-:Y:S01]  /*a6a0*/  R2UR UR6, R63 ;  /* 0x000000003f0672ca */ /* 0x000fe200000e0000 */
[----:B------:R-:W1:Y:S01]  /*a6b0*/  LDCU.64 UR8, c[0x0][0x358] ;  /* 0x00006b00ff0877ac */ /* 0x000e620008000a00 */
[----:B------:R-:W-:Y:S02]  /*a6c0*/  HFMA2 R60, -RZ, RZ, 0, 5.9604644775390625e-08 ;  /* 0x00000001ff3c7431 */ /* 0x000fe400000001ff */
[----:B------:R-:W-:Y:S01]  /*a6d0*/  IMAD.MOV.U32 R0, RZ, RZ, 0x1 ;  /* 0x00000001ff007424 */ /* 0x000fe200078e00ff */
[----:B------:R-:W-:Y:S06]  /*a6e0*/  UISETP.NE.AND.EX UP0, UPT, UR61, URZ, UPT, UP0 ;  /* 0x000000ff3d00728c */ /* 0x000fec000bf05300 */
[----:B------:R-:W-:Y:S05]  /*a6f0*/  PLOP3.LUT P3, PT, PT, PT, UP0, 0x80, 0x8 ;  /* 0x000000000008781c */ /* 0x000fea0003f6f008 */
[----:B------:R-:W2:Y:S01]  /*a700*/  @UP0 LDCU.64 UR4, c[0x0][0x888] ;  /* 0x00011100ff0407ac */ /* 0x000ea20008000a00 */
[----:B------:R-:W-:Y:S07]  /*a710*/  @UP0 UIMAD UR6, UR51, UR6, URZ ;  /* 0x00000006330602a4 */ /* 0x000fee000f8e02ff */
[----:B------:R-:W-:Y:S01]  /*a720*/  @!P3 PRMT R60, R0, 0x7610, R60 ;  /* 0x00007610003cb816 */ /* 0x000fe2000000003c */
[----:B--2---:R-:W-:Y:S06]  /*a730*/  @UP0 UIMAD.WIDE UR4, UR6, 0x4, UR4 ;  /* 0x00000004060408a5 */ /* 0x004fec000f8e0204 */
[----:B------:R-:W-:Y:S02]  /*a740*/  IMAD.U32 R4, RZ, RZ, UR4 ;  /* 0x00000004ff047e24 */ /* 0x000fe4000f8e00ff */
[----:B------:R-:W-:Y:S03]  /*a750*/  IMAD.U32 R5, RZ, RZ, UR5 ;  /* 0x00000005ff057e24 */ /* 0x000fe6000f8e00ff */
[----:B------:R-:W2:Y:S02]  /*a760*/  @!UP0 LDCU UR4, c[0x0][0x880] ;  /* 0x00011000ff0487ac */ /* 0x000ea40008000800 */
[----:B-1---5:R1:W5:Y:S02]  /*a770*/  @P3 LDG.E R27, desc[UR8][R4.64] ;  /* 0x00000008041b3981 */ /* 0x022364000c1e1900 */
[----:B-12---:R-:W-:Y:S02]  /*a780*/  @!P3 MOV R27, UR4 ;  /* 0x00000004001bbc02 */ /* 0x006fe40008000f00 */
.L_x_83:
[----:B------:R-:W-:Y:S05]  /*a790*/  @!P4 BRA `(.L_x_84) ;  /* 0x000000000024c947 */ /* 0x000fea0003800000 */
[----:B------:R-:W-:Y:S01]  /*a7a0*/  ISETP.NE.U32.AND P3, PT, R48, RZ, PT ;  /* 0x000000ff3000720c */ /* 0x000fe20003f65070 */
[----:B------:R-:W1:Y:S03]  /*a7b0*/  LDCU.64 UR4, c[0x0][0x358] ;  /* 0x00006b00ff0477ac */ /* 0x000e660008000a00 */
[----:B------:R-:W-:Y:S11]  /*a7c0*/  ISETP.NE.AND.EX P3, PT, R49, RZ, PT, P3 ;  /* 0x000000ff3100720c */ /* 0x000ff60003f65330 */
[----:B------:R-:W-:Y:S02]  /*a7d0*/  @!UPT UIADD3 URZ, UPT, UPT, URZ, URZ, URZ ;  /* 0x000000fffffff290 */ /* 0x000fe4000fffe0ff */
[----:B------:R-:W2:Y:S01]  /*a7e0*/  @P3 LDC.64 R4, c[0x0][0x8a8] ;  /* 0x00022a00ff043b82 */ /* 0x000ea20000000a00 */
[----:B------:R-:W-:Y:S04]  /*a7f0*/  @P3 IMAD R0, R50, UR51, RZ ;  /* 0x0000003332003c24 */ /* 0x000fe8000f8e02ff */
[----:B--2---:R-:W-:Y:S05]  /*a800*/  @P3 IMAD.WIDE R4, R0, 0x4, R4 ;  /* 0x0000000400043825 */ /* 0x004fea00078e0204 */
[----:B-1---5:R1:W5:Y:S02]  /*a810*/  @P3 LDG.E R24, desc[UR4][R4.64] ;  /* 0x0000000404183981 */ /* 0x022364000c1e1900 */
[----:B-1----:R-:W2:Y:S02]  /*a820*/  @!P3 LDC R24, c[0x0][0x8a0] ;  /* 0x00022800ff18bb82 */ /* 0x002ea40000000800 */
.L_x_84:
[----:B-----5:R-:W-:Y:S01]  /*a830*/  FSETP.NEU.AND P4, PT, R27, RZ, PT ;  /* 0x000000ff1b00720b */ /* 0x020fe20003f8d000 */
[----:B------:R-:W-:Y:S01]  /*a840*/  USHF.L.U32 UR8, UR50, 0x7, URZ ;  /* 0x0000000732087899 */ /* 0x000fe200080006ff */
[----:B------:R-:W-:Y:S01]  /*a850*/  SEL R4, RZ, 0xffffffff, P2 ;  /* 0xffffffffff047807 */ /* 0x000fe20001000000 */
[----:B------:R-:W-:Y:S01]  /*a860*/  BSSY B1, `(.L_x_85) ;  /* 0x000004f000017945 */ /* 0x000fe20003800000 */
[----:B------:R-:W-:Y:S01]  /*a870*/  @P1 LOP3.LUT P2, RZ, R60, 0xff, RZ, 0xc0, !PT ;  /* 0x000000ff3cff1812 */ /* 0x000fe2000784c0ff */
[----:B------:R-:W-:Y:S01]  /*a880*/  IMAD.MOV.U32 R82, RZ, RZ, 0x1 ;  /* 0x00000001ff527424 */ /* 0x000fe200078e00ff */
[----:B------:R-:W-:Y:S01]  /*a890*/  @P1 SEL R0, RZ, 0xffffffff, P4 ;  /* 0xffffffffff001807 */ /* 0x000fe20002000000 */
[----:B------:R-:W-:Y:S01]  /*a8a0*/  IMAD.U32 R76, RZ, RZ, UR8 ;  /* 0x00000008ff4c7e24 */ /* 0x000fe2000f8e00ff */
[----:B------:R-:W-:Y:S01]  /*a8b0*/  LEA R80, R22, UR48, 0x3 ;  /* 0x0000003016507c11 */ /* 0x000fe2000f8e18ff */
[----:B------:R-:W-:Y:S01]  /*a8c0*/  IMAD.IADD R25, R23, 0x1, R2 ;  /* 0x0000000117197824 */ /* 0x000fe200078e0202 */
[----:B------:R-:W-:Y:S01]  /*a8d0*/  @P0 SEL R0, R4, R0, !P2 ;  /* 0x0000000004000207 */ /* 0x000fe20005000000 */
[----:B------:R-:W-:Y:S01]  /*a8e0*/  IMAD R79, R58, -0x10, R72 ;  /* 0xfffffff03a4f7824 */ /* 0x000fe200078e0248 */
[----:B------:R-:W-:Y:S01]  /*a8f0*/  R2UR UR4, R68 ;  /* 0x00000000440472ca */ /* 0x000fe200000e0000 */
[----:B------:R-:W-:Y:S01]  /*a900*/  IMAD.MOV.U32 R81, RZ, RZ, RZ ;  /* 0x000000ffff517224 */ /* 0x000fe200078e00ff */
[----:B------:R-:W-:Y:S02]  /*a910*/  @P1 LOP3.LUT R0, R0, 0x1, RZ, 0xc0, !PT ;  /* 0x0000000100001812 */ /* 0x000fe400078ec0ff */
[----:B------:R-:W-:Y:S02]  /*a920*/  CS2R R38, SRZ ;  /* 0x0000000000267805 */ /* 0x000fe4000001ff00 */
[----:B------:R-:W-:Y:S02]  /*a930*/  R2UR UR7, R67 ;  /* 0x00000000430772ca */ /* 0x000fe400000e0000 */
[----:B------:R-:W-:Y:S02]  /*a940*/  CS2R R36, SRZ ;  /* 0x0000000000247805 */ /* 0x000fe4000001ff00 */
[----:B------:R-:W-:Y:S02]  /*a950*/  ISETP.NE.U32.OR P6, PT, R0, 0x1, !P1 ;  /* 0x000000010000780c */ /* 0x000fe40004fc5470 */
[----:B------:R-:W-:Y:S02]  /*a960*/  CS2R R34, SRZ ;  /* 0x0000000000227805 */ /* 0x000fe4000001ff00 */
[----:B------:R-:W-:Y:S02]  /*a970*/  R2UR UR10, R69 ;  /* 0x00000000450a72ca */ /* 0x000fe400000e0000 */
[----:B------:R-:W-:Y:S02]  /*a980*/  CS2R R32, SRZ ;  /* 0x0000000000207805 */ /* 0x000fe4000001ff00 */
[----:B------:R-:W-:Y:S02]  /*a990*/  R2UR UR6, R65 ;  /* 0x00000000410672ca */ /* 0x000fe400000e0000 */
[----:B------:R-:W-:Y:S02]  /*a9a0*/  CS2R R42, SRZ ;  /* 0x00000000002a7805 */ /* 0x000fe4000001ff00 */
[----:B------:R-:W-:Y:S01]  /*a9b0*/  R2UR UR9, R66 ;  /* 0x00000000420972ca */ /* 0x000fe200000e0000 */
[----:B------:R-:W-:Y:S01]  /*a9c0*/  UIMAD.WIDE.U32 UR4, UR8, UR4, URZ ;  /* 0x00000004080472a5 */ /* 0x000fe2000f8e00ff */
[----:B------:R-:W-:Y:S02]  /*a9d0*/  R2UR UR11, R64 ;  /* 0x00000000400b72ca */ /* 0x000fe400000e0000 */
[----:B------:R-:W-:Y:S02]  /*a9e0*/  CS2R R40, SRZ ;  /* 0x0000000000287805 */ /* 0x000fe4000001ff00 */
[----:B------:R-:W-:Y:S02]  /*a9f0*/  PLOP3.LUT P3, PT, PT, PT, UP1, 0x80, 0x8 ;  /* 0x000000000008781c */ /* 0x000fe40003f6f018 */
[----:B------:R-:W-:Y:S02]  /*aa00*/  CS2R R46, SRZ ;  /* 0x00000000002e7805 */ /* 0x000fe4000001ff00 */
[----:B------:R-:W-:Y:S02]  /*aa10*/  LOP3.LUT P5, R77, R60, 0xff, RZ, 0xc0, !PT ;  /* 0x000000ff3c4d7812 */ /* 0x000fe400078ac0ff */
[----:B------:R-:W-:Y:S02]  /*aa20*/  CS2R R44, SRZ ;  /* 0x00000000002c7805 */ /* 0x000fe4000001ff00 */
[----:B------:R-:W-:Y:S01]  /*aa30*/  @P6 SHF.L.U32 R0, RZ, 0x1f, RZ ;  /* 0x0000001fff006819 */ /* 0x000fe200000006ff */
[----:B------:R-:W-:Y:S01]  /*aa40*/  UMOV UR4, UR5 ;  /* 0x0000000500047c82 */ /* 0x000fe20008000000 */
[----:B------:R-:W-:Y:S01]  /*aa50*/  UISETP.NE.AND UP0, UPT, UR10, 0x1, UPT ;  /* 0x000000010a00788c */ /* 0x000fe2000bf05270 */
[----:B------:R-:W-:Y:S01]  /*aa60*/  SEL R3, RZ, 0xffffffff, P4 ;  /* 0xffffffffff037807 */ /* 0x000fe20002000000 */
[----:B------:R1:W3:Y:S01]  /*aa70*/  @P6 SYNCS.PHASECHK.TRANS64.TRYWAIT P1, [UR48+0x30], R0 ;  /* 0x00003000ff0065a7 */ /* 0x0002e20008021130 */
[----:B------:R-:W-:Y:S01]  /*aa80*/  P2R R78, PR, RZ, 0x40 ;  /* 0x00000040ff4e7803 */ /* 0x000fe20000000000 */
[----:B------:R-:W-:Y:S01]  /*aa90*/  USHF.R.U32.HI UR4, URZ, UR7, UR4 ;  /* 0x00000007ff047299 */ /* 0x000fe20008011604 */
[----:B------:R-:W-:Y:S03]  /*aaa0*/  @P3 SEL R3, R4, R3, !P5 ;  /* 0x0000000304033207 */ /* 0x000fe60006800000 */
[----:B------:R-:W-:Y:S02]  /*aab0*/  USEL UR4, UR8, UR4, !UP0 ;  /* 0x0000000408047287 */ /* 0x000fe4000c000000 */
[----:B------:R-:W-:Y:S01]  /*aac0*/  UISETP.NE.AND UP0, UPT, UR9, 0x1, UPT ;  /* 0x000000010900788c */ /* 0x000fe2000bf05270 */
[----:B------:R-:W-:Y:S01]  /*aad0*/  LOP3.LUT R3, R3, 0x1, RZ, 0xc0, !PT ;  /* 0x0000000103037812 */ /* 0x000fe200078ec0ff */
[----:B------:R-:W-:Y:S02]  /*aae0*/  UIMAD.WIDE.U32 UR6, UR4, UR6, URZ ;  /* 0x00000006040672a5 */ /* 0x000fe4000f8e00ff */
[----:B------:R-:W-:Y:S02]  /*aaf0*/  IMAD.U32 R75, RZ, RZ, UR4 ;  /* 0x00000004ff4b7e24 */ /* 0x000fe4000f8e00ff */
[----:B------:R-:W-:Y:S01]  /*ab00*/  PLOP3.LUT P2, PT, PT, PT, UP0, 0x80, 0x8 ;  /* 0x000000000008781c */ /* 0x000fe20003f4f008 */
[----:B------:R-:W-:Y:S02]  /*ab10*/  IMAD R5, RZ, RZ, -UR4 ;  /* 0x80000004ff057e24 */ /* 0x000fe4000f8e02ff */
[----:B------:R-:W-:Y:S01]  /*ab20*/  UMOV UR5, UR7 ;  /* 0x0000000700057c82 */ /* 0x000fe20008000000 */
[----:B------:R-:W-:Y:S01]  /*ab30*/  IMAD.U32 R74, RZ, RZ, UR4 ;  /* 0x00000004ff4a7e24 */ /* 0x000fe2000f8e00ff */
[----:B------:R-:W-:Y:S01]  /*ab40*/  USHF.R.U32.HI UR5, URZ, UR11, UR5 ;  /* 0x0000000bff057299 */ /* 0x000fe20008011605 */
[----:B------:R-:W-:Y:S01]  /*ab50*/  IMAD R76, R5, UR10, R76 ;  /* 0x0000000a054c7c24 */ /* 0x000fe2000f8e024c */
[----:B-1----:R-:W-:Y:S04]  /*ab60*/  SHF.L.U32 R0, R56, 0x1f, RZ ;  /* 0x0000001f38007819 */ /* 0x002fe800000006ff */
[----:B------:R-:W-:Y:S01]  /*ab70*/  SEL R75, R75, UR5, !P2 ;  /* 0x000000054b4b7c07 */ /* 0x000fe2000d000000 */
[----:B------:R1:W4:Y:S01]  /*ab80*/  SYNCS.PHASECHK.TRANS64.TRYWAIT P0, [R80+URZ+0x90], R0 ;  /* 0x00009000500075a7 */ /* 0x00032200080011ff */
[----:B------:R-:W-:Y:S03]  /*ab90*/  ISETP.NE.U32.AND P2, PT, R3, 0x1, PT ;  /* 0x000000010300780c */ /* 0x000fe60003f45070 */
[----:B------:R-:W-:Y:S01]  /*aba0*/  IMAD.MOV R4, RZ, RZ, -R75 ;  /* 0x000000ffff047224 */ /* 0x000fe200078e0a4b */
[----:B------:R-:W-:Y:S03]  /*abb0*/  P2R R83, PR, RZ, 0x4 ;  /* 0x00000004ff537803 */ /* 0x000fe60000000000 */
[----:B------:R-:W-:Y:S01]  /*abc0*/  IMAD R74, R4, UR9, R74 ;  /* 0x00000009044a7c24 */ /* 0x000fe2000f8e024a */
[----:B---3--:R-:W-:Y:S01]  /*abd0*/  @P6 SEL R82, RZ, 0x1, !P1 ;  /* 0x00000001ff526807 */ /* 0x008fe20004800000 */
[----:B-1----:R-:W-:Y:S06]  /*abe0*/  @!P6 BRA `(.L_x_86) ;  /* 0x000000000058e947 */ /* 0x002fec0003800000 */
[----:B------:R-:W-:Y:S01]  /*abf0*/  IMAD.MOV.U32 R39, RZ, RZ, RZ ;  /* 0x000000ffff277224 */ /* 0x000fe200078e00ff */
[----:B------:R-:W-:Y:S01]  /*ac00*/  ISETP.NE.AND P1, PT, R82, RZ, PT ;  /* 0x000000ff5200720c */ /* 0x000fe20003f25270 */
[----:B------:R-:W-:Y:S01]  /*ac10*/  BSSY B0, `(.L_x_87) ;  /* 0x000000c000007945 */ /* 0x000fe20003800000 */
[----:B------:R-:W-:Y:S02]  /*ac20*/  CS2R R46, SRZ ;  /* 0x00000000002e7805 */ /* 0x000fe4000001ff00 */
[----:B------:R-:W-:Y:S02]  /*ac30*/  CS2R R44, SRZ ;  /* 0x00000000002c7805 */ /* 0x000fe4000001ff00 */
[----:B------:R-:W-:Y:S02]  /*ac40*/  CS2R R42, SRZ ;  /* 0x00000000002a7805 */ /* 0x000fe4000001ff00 */
[----:B------:R-:W-:Y:S02]  /*ac50*/  CS2R R40, SRZ ;  /* 0x0000000000287805 */ /* 0x000fe4000001ff00 */
[----:B------:R-:W-:Y:S02]  /*ac60*/  CS2R R34, SRZ ;  /* 0x0000000000227805 */ /* 0x000fe4000001ff00 */
[----:B------:R-:W-:Y:S02]  /*ac70*/  CS2R R32, SRZ ;  /* 0x0000000000207805 */ /* 0x000fe4000001ff00 */
[----:B------:R-:W-:Y:S01]  /*ac80*/  CS2R R36, SRZ ;  /* 0x0000000000247805 */ /* 0x000fe2000001ff00 */
[----:B------:R-:W-:Y:S06]  /*ac90*/  @P1 BRA `(.L_x_88) ;  /* 0x00000000000c1947 */ /* 0x000fec0003800000 */
[----:B------:R-:W-:Y:S04]  /*aca0*/  SHF.L.U32 R3, RZ, 0x1f, RZ ;  /* 0x0000001fff037819 */ /* 0x000fe800000006ff */
[----:B------:R-:W1:Y:S02]  /*acb0*/  SYNCS.PHASECHK.TRANS64.TRYWAIT P1, [UR48+0x30], R3 ;  /* 0x00003003ff0075a7 */ /* 0x000e640008021130 */
[----:B-1----:R-:W-:Y:S05]  /*acc0*/  @!P1 BRA `(.L_x_89) ;  /* 0x0000005800149947 */ /* 0x002fea0003800000 */
.L_x_88:
[----:B------:R-:W-:Y:S05]  /*acd0*/  BSYNC B0 ;  /* 0x0000000000007941 */ /* 0x000fea0003800000 */
.L_x_87:
[----:B------:R-:W-:Y:S01]  /*ace0*/  ISETP.NE.AND P1, PT, R83, RZ, PT ;  /* 0x000000ff5300720c */ /* 0x000fe20003f25270 */
[----:B------:R-:W-:Y:S11]  /*acf0*/  HFMA2 R81, -RZ, RZ, 0, 5.9604644775390625e-08 ;  /* 0x00000001ff517431 */ /* 0x000ff600000001ff */
[----:B------:R-:W-:Y:S01]  /*ad00*/  @!UPT UIADD3 URZ, UPT, UPT, URZ, URZ, URZ ;  /* 0x000000fffffff290 */ /* 0x000fe2000fffe0ff */
[----:B------:R3:W1:Y:S04]  /*ad10*/  @P1 LDS.128 R44, [R57] ;  /* 0x00000000392c1984 */ /* 0x0006680000000c00 */
[----:B------:R3:W1:Y:S04]  /*ad20*/  @P1 LDS.128 R40, [R72+0x10] ;  /* 0x0000100048281984 */ /* 0x0006680000000c00 */
[----:B------:R3:W1:Y:S04]  /*ad30*/  @P1 LDS.128 R32, [R71+0x20] ;  /* 0x0000200047201984 */ /* 0x0006680000000c00 */
[----:B------:R3:W1:Y:S02]  /*ad40*/  @P1 LDS.128 R36, [R79+0x30] ;  /* 0x000030004f241984 */ /* 0x0006640000000c00 */
.L_x_86:
[----:B------:R-:W-:Y:S05]  /*ad50*/  BSYNC B1 ;  /* 0x0000000000017941 */ /* 0x000fea0003800000 */
.L_x_85:
[----:B-1----:R-:W-:Y:S04]  /*ad60*/  SHF.R.U32.HI R2, RZ, 0x15, R25 ;  /* 0x00000015ff027819 */ /* 0x002fe80000011619 */
[----:B------:R-:W-:Y:S01]  /*ad70*/  LOP3.LUT P1, RZ, R2, 0x3, R61, 0x48, !PT ;  /* 0x0000000302ff7812 */ /* 0x000fe2000782483d */
[----:B------:R-:W-:Y:S01]  /*ad80*/  @!UPT UIADD3 URZ, UPT, UPT, URZ, URZ, URZ ;  /* 0x000000fffffff290 */ /* 0x000fe2000fffe0ff */
[----:B----4-:R-:W-:Y:S11]  /*ad90*/  @P0 BRA `(.L_x_90) ;  /* 0x0000000000080947 */ /* 0x010ff60003800000 */
[----:B------:R-:W1:Y:S02]  /*ada0*/  SYNCS.PHASECHK.TRANS64.TRYWAIT P0, [R80+URZ+0x90], R0 ;  /* 0x00009000500075a7 */ /* 0x000e6400080011ff */
[----:B-1----:R-:W-:Y:S05]  /*adb0*/  @!P0 BRA `(.L_x_91) ;  /* 0x0000005400f08947 */ /* 0x002fea0003800000 */
.L_x_90:
[----:B------:R-:W-:Y:S05]  /*adc0*/  @!P1 BRA `(.L_x_92) ;  /* 0x0000000000409947 */ /* 0x000fea0003800000 */
[----:B------:R-:W4:Y:S01]  /*add0*/  LDCU.64 UR8, c[0x4][0x70] ;  /* 0x01000e00ff0877ac */ /* 0x000f220008000a00 */
[----:B------:R-:W-:Y:S01]  /*ade0*/  MOV R3, 0x0 ;  /* 0x0000000000037802 */ /* 0x000fe20000000f00 */
[----:B------:R-:W-:Y:S02]  /*adf0*/  HFMA2 R12, -RZ, RZ, 0, 5.9604644775390625e-08 ;  /* 0x00000001ff0c7431 */ /* 0x000fe400000001ff */
[----:B------:R-:W-:Y:S02]  /*ae00*/  IMAD.MOV.U32 R8, RZ, RZ, 0x192 ;  /* 0x00000192ff087424 */ /* 0x000fe400078e00ff */
[----:B------:R-:W-:Y:S01]  /*ae10*/  IMAD.MOV.U32 R13, RZ, RZ, RZ ;  /* 0x000000ffff0d7224 */ /* 0x000fe200078e00ff */
[----:B------:R-:W5:Y:S01]  /*ae20*/  LDCU.64 UR6, c[0x4][0x78] ;  /* 0x01000f00ff0677ac */ /* 0x000f620008000a00 */
[----:B------:R-:W1:Y:S01]  /*ae30*/  LDC.64 R2, c[0x4][R3] ;  /* 0x0100000003027b82 */ /* 0x000e620000000a00 */
[----:B------:R-:W2:Y:S01]  /*ae40*/  LDCU.64 UR4, c[0x4][0x10] ;  /* 0x01000200ff0477ac */ /* 0x000ea20008000a00 */
[----:B----4-:R-:W-:Y:S01]  /*ae50*/  MOV R5, UR9 ;  /* 0x0000000900057c02 */ /* 0x010fe20008000f00 */
[----:B------:R-:W-:Y:S01]  /*ae60*/  IMAD.U32 R4, RZ, RZ, UR8 ;  /* 0x00000008ff047e24 */ /* 0x000fe2000f8e00ff */
[----:B-----5:R-:W-:Y:S01]  /*ae70*/  MOV R7, UR7 ;  /* 0x0000000700077c02 */ /* 0x020fe20008000f00 */
[----:B------:R-:W-:Y:S01]  /*ae80*/  IMAD.U32 R6, RZ, RZ, UR6 ;  /* 0x00000006ff067e24 */ /* 0x000fe2000f8e00ff */
[----:B--2---:R-:W-:Y:S01]  /*ae90*/  MOV R11, UR5 ;  /* 0x00000005000b7c02 */ /* 0x004fe20008000f00 */
[----:B------:R-:W-:Y:S02]  /*aea0*/  IMAD.U32 R10, RZ, RZ, UR4 ;  /* 0x00000004ff0a7e24 */ /* 0x000fe4000f8e00ff */
[----:B------:R-:W-:Y:S07]  /*aeb0*/  LEPC R20, `(.L_x_92) ;  /* 0x000000001014794e */ /* 0x000fee0000000000 */
[----:B-1-3--:R-:W-:Y:S05]  /*aec0*/  CALL.ABS.NOINC R2 ;  /* 0x0000000002007343 */ /* 0x00afea0003c00000 */
.L_x_92:
[----:B------:R-:W-:Y:S01]  /*aed0*/  LOP3.LUT R20, R44, 0xffffe000, RZ, 0xc0, !PT ;  /* 0xffffe0002c147812 */ /* 0x000fe200078ec0ff */
[----:B------:R-:W-:Y:S05]  /*aee0*/  WARPSYNC.ALL ;  /* 0x0000000000007948 */ /* 0x000fea0003800000 */
[----:B------:R-:W-:Y:S01]  /*aef0*/  R2UR UR4, R25 ;  /* 0x00000000190472ca */ /* 0x000fe200000e0000 */
[----:B------:R-:W-:Y:S01]  /*af00*/  BSSY.RECONVERGENT B0, `(.L_x_93) ;  /* 0x000005a000007945 */ /* 0x000fe20003800200 */
[----:B------:R-:W-:Y:S11]  /*af10*/  ISETP.NE.AND P0, PT, R59, RZ, PT ;  /* 0x000000ff3b00720c */ /* 0x000ff60003f05270 */
[----:B------:R-:W1:Y:S02]  /*af20*/  LDTM.x16 R4, tmem[UR4] ;  /* 0x00000004000479ee */ /* 0x000e640008240000 */
[C---:B-12---:R-:W-:Y:S01]  /*af30*/  FMUL R0, R24.reuse, R4 ;  /* 0x0000000418007220 */ /* 0x046fe20000400000 */
[C---:B------:R-:W-:Y:S01]  /*af40*/  FMUL R2, R24.reuse, R5 ;  /* 0x0000000518027220 */ /* 0x040fe20000400000 */
[C---:B------:R-:W-:Y:S01]  /*af50*/  FMUL R4, R24.reuse, R8 ;  /* 0x0000000818047220 */ /* 0x040fe20000400000 */
[C---:B------:R-:W-:Y:S01]  /*af60*/  FMUL R5, R24.reuse, R9 ;  /* 0x0000000918057220 */ /* 0x040fe20000400000 */
[C---:B------:R-:W-:Y:S01]  /*af70*/  FMUL R8, R24.reuse, R12 ;  /* 0x0000000c18087220 */ /* 0x040fe20000400000 */
[C---:B------:R-:W-:Y:S01]  /*af80*/  FMUL R9, R24.reuse, R13 ;  /* 0x0000000d18097220 */ /* 0x040fe20000400000 */
[C---:B------:R-:W-:Y:S01]  /*af90*/  FMUL R12, R24.reuse, R16 ;  /* 0x00000010180c7220 */ /* 0x040fe20000400000 */
[----:B------:R-:W-:Y:S01]  /*afa0*/  LOP3.LUT R16, R45, 0xffffe000, RZ, 0xc0, !PT ;  /* 0xffffe0002d107812 */ /* 0x000fe200078ec0ff */
[----:B------:R-:W-:Y:S01]  /*afb0*/  FMUL R13, R24, R17 ;  /* 0x00000011180d7220 */ /* 0x000fe20000400000 */
[----:B------:R-:W-:Y:S01]  /*afc0*/  LOP3.LUT R17, R46, 0xffffe000, RZ, 0xc0, !PT ;  /* 0xffffe0002e117812 */ /* 0x000fe200078ec0ff */
[----:B------:R-:W-:Y:S01]  /*afd0*/  FFMA R28, R27, R20, R0 ;  /* 0x000000141b1c7223 */ /* 0x000fe20000000000 */
[----:B------:R-:W-:Y:S01]  /*afe0*/  LOP3.LUT R0, R47, 0xffffe000, RZ, 0xc0, !PT ;  /* 0xffffe0002f007812 */ /* 0x000fe200078ec0ff */
[C---:B------:R-:W-:Y:S01]  /*aff0*/  FMUL R3, R24.reuse, R6 ;  /* 0x0000000618037220 */ /* 0x040fe20000400000 */
[C---:B------:R-:W-:Y:S01]  /*b000*/  FMUL R6, R24.reuse, R10 ;  /* 0x0000000a18067220 */ /* 0x040fe20000400000 */
[C---:B------:R-:W-:Y:S01]  /*b010*/  FMUL R7, R24.reuse, R7 ;  /* 0x0000000718077220 */ /* 0x040fe20000400000 */
[----:B------:R-:W-:Y:S01]  /*b020*/  F2FP.TF32.F32.PACK_B R28, R28 ;  /* 0x0000001cff1c723e */ /* 0x000fe200024050ff */
[C---:B------:R-:W-:Y:S01]  /*b030*/  FMUL R10, R24.reuse, R14 ;  /* 0x0000000e180a7220 */ /* 0x040fe20000400000 */
[----:B------:R-:W-:Y:S01]  /*b040*/  FMUL R14, R24, R18 ;  /* 0x00000012180e7220 */ /* 0x000fe20000400000 */
[----:B------:R-:W-:Y:S01]  /*b050*/  LOP3.LUT R18, R40, 0xffffe000, RZ, 0xc0, !PT ;  /* 0xffffe00028127812 */ /* 0x000fe200078ec0ff */
[----:B------:R-:W-:Y:S01]  /*b060*/  FFMA R29, R27, R16, R2 ;  /* 0x000000101b1d7223 */ /* 0x000fe20000000002 */
[----:B------:R-:W-:Y:S01]  /*b070*/  LOP3.LUT R2, R41, 0xffffe000, RZ, 0xc0, !PT ;  /* 0xffffe00029027812 */ /* 0x000fe200078ec0ff */
[----:B------:R-:W-:Y:S01]  /*b080*/  FFMA R30, R27, R17, R3 ;  /* 0x000000111b1e7223 */ /* 0x000fe20000000003 */
[----:B------:R-:W-:Y:S01]  /*b090*/  LOP3.LUT R3, R43, 0xffffe000, RZ, 0xc0, !PT ;  /* 0xffffe0002b037812 */ /* 0x000fe200078ec0ff */
[C---:B------:R-:W-:Y:S01]  /*b0a0*/  FFMA R31, R27.reuse, R0, R7 ;  /* 0x000000001b1f7223 */ /* 0x040fe20000000007 */
[----:B------:R-:W-:Y:S01]  /*b0b0*/  LOP3.LUT R0, R42, 0xffffe000, RZ, 0xc0, !PT ;  /* 0xffffe0002a007812 */ /* 0x000fe200078ec0ff */
[C---:B------:R-:W-:Y:S01]  /*b0c0*/  FFMA R4, R27.reuse, R18, R4 ;  /* 0x000000121b047223 */ /* 0x040fe20000000004 */
[----:B------:R-:W-:Y:S01]  /*b0d0*/  F2FP.TF32.F32.PACK_B R29, R29 ;  /* 0x0000001dff1d723e */ /* 0x000fe200024050ff */
[C---:B------:R-:W-:Y:S01]  /*b0e0*/  FFMA R5, R27.reuse, R2, R5 ;  /* 0x000000021b057223 */ /* 0x040fe20000000005 */
[----:B------:R-:W-:Y:S01]  /*b0f0*/  FMUL R11, R24, R11 ;  /* 0x0000000b180b7220 */ /* 0x000fe20000400000 */
[----:B------:R-:W-:Y:S01]  /*b100*/  F2FP.TF32.F32.PACK_B R30, R30 ;  /* 0x0000001eff1e723e */ /* 0x000fe200024050ff */
[C---:B------:R-:W-:Y:S01]  /*b110*/  FFMA R6, R27.reuse, R0, R6 ;  /* 0x000000001b067223 */ /* 0x040fe20000000006 */
[----:B------:R-:W-:Y:S01]  /*b120*/  F2FP.TF32.F32.PACK_B R31, R31 ;  /* 0x0000001fff1f723e */ /* 0x000fe200024050ff */
[----:B------:R-:W-:Y:S01]  /*b130*/  FFMA R7, R27, R3, R11 ;  /* 0x000000031b077223 */ /* 0x000fe2000000000b */
[----:B------:R-:W-:Y:S01]  /*b140*/  LOP3.LUT R2, R32, 0xffffe000, RZ, 0xc0, !PT ;  /* 0xffffe00020027812 */ /* 0x000fe200078ec0ff */
[----:B------:R-:W-:Y:S01]  /*b150*/  FMUL R15, R24, R15 ;  /* 0x0000000f180f7220 */ /* 0x000fe20000400000 */
[----:B------:R-:W-:Y:S01]  /*b160*/  LOP3.LUT R16, R33, 0xffffe000, RZ, 0xc0, !PT ;  /* 0xffffe00021107812 */ /* 0x000fe200078ec0ff */
[----:B------:R1:W-:Y:S01]  /*b170*/  STS.128 [R57], R28 ;  /* 0x0000001c39007388 */ /* 0x0003e20000000c00 */
[----:B------:R-:W-:Y:S01]  /*b180*/  LOP3.LUT R0, R34, 0xffffe000, RZ, 0xc0, !PT ;  /* 0xffffe00022007812 */ /* 0x000fe200078ec0ff */
[----:B------:R-:W-:Y:S01]  /*b190*/  FFMA R8, R27, R2, R8 ;  /* 0x000000021b087223 */ /* 0x000fe20000000008 */
[----:B------:R-:W-:Y:S01]  /*b1a0*/  LOP3.LUT R2, R35, 0xffffe000, RZ, 0xc0, !PT ;  /* 0xffffe00023027812 */ /* 0x000fe200078ec0ff */
[C---:B------:R-:W-:Y:S01]  /*b1b0*/  FFMA R9, R27.reuse, R16, R9 ;  /* 0x000000101b097223 */ /* 0x040fe20000000009 */
[----:B------:R-:W-:Y:S01]  /*b1c0*/  F2FP.TF32.F32.PACK_B R4, R4 ;  /* 0x00000004ff04723e */ /* 0x000fe200024050ff */
[C---:B------:R-:W-:Y:S01]  /*b1d0*/  FFMA R10, R27.reuse, R0, R10 ;  /* 0x000000001b0a7223 */ /* 0x040fe2000000000a */
[----:B------:R-:W-:Y:S01]  /*b1e0*/  F2FP.TF32.F32.PACK_B R5, R5 ;  /* 0x00000005ff05723e */ /* 0x000fe200024050ff */
[----:B------:R-:W-:Y:S01]  /*b1f0*/  FFMA R11, R27, R2, R15 ;  /* 0x000000021b0b7223 */ /* 0x000fe2000000000f */
[----:B------:R-:W-:Y:S01]  /*b200*/  F2FP.TF32.F32.PACK_B R6, R6 ;  /* 0x00000006ff06723e */ /* 0x000fe200024050ff */
[----:B------:R-:W-:Y:S01]  /*b210*/  FMUL R19, R24, R19 ;  /* 0x0000001318137220 */ /* 0x000fe20000400000 */
[----:B------:R-:W-:Y:S02]  /*b220*/  F2FP.TF32.F32.PACK_B R7, R7 ;  /* 0x00000007ff07723e */ /* 0x000fe400024050ff */
[----:B------:R-:W-:Y:S02]  /*b230*/  LOP3.LUT R3, R36, 0xffffe000, RZ, 0xc0, !PT ;  /* 0xffffe00024037812 */ /* 0x000fe400078ec0ff */
[----:B------:R-:W-:Y:S01]  /*b240*/  LOP3.LUT R0, R37, 0xffffe000, RZ, 0xc0, !PT ;  /* 0xffffe00025007812 */ /* 0x000fe200078ec0ff */
[----:B------:R1:W-:Y:S01]  /*b250*/  STS.128 [R72+0x10], R4 ;  /* 0x0000100448007388 */ /* 0x0003e20000000c00 */
        /* <DEDUP_REMOVED lines=8> */
[----:B------:R-:W-:Y:S02]  /*b2e0*/  F2FP.TF32.F32.PACK_B R10, R10 ;  /* 0x0000000aff0a723e */ /* 0x000fe400024050ff */
[----:B------:R-:W-:Y:S02]  /*b2f0*/  F2FP.TF32.F32.PACK_B R11, R11 ;  /* 0x0000000bff0b723e */ /* 0x000fe400024050ff */
[----:B------:R-:W-:Y:S02]  /*b300*/  F2FP.TF32.F32.PACK_B R12, R12 ;  /* 0x0000000cff0c723e */ /* 0x000fe400024050ff */
[----:B------:R-:W-:Y:S01]  /*b310*/  F2FP.TF32.F32.PACK_B R13, R13 ;  /* 0x0000000dff0d723e */ /* 0x000fe200024050ff */
[----:B------:R1:W-:Y:S01]  /*b320*/  STS.128 [R71+0x20], R8 ;  /* 0x0000200847007388 */ /* 0x0003e20000000c00 */
[----:B------:R-:W-:Y:S02]  /*b330*/  F2FP.TF32.F32.PACK_B R14, R14 ;  /* 0x0000000eff0e723e */ /* 0x000fe400024050ff */
[----:B------:R-:W-:Y:S05]  /*b340*/  F2FP.TF32.F32.PACK_B R15, R15 ;  /* 0x0000000fff0f723e */ /* 0x000fea00024050ff */
[----:B------:R1:W-:Y:S01]  /*b350*/  STS.128 [R79+0x30], R12 ;  /* 0x0000300c4f007388 */ /* 0x0003e20000000c00 */
[----:B------:R-:W-:Y:S01]  /*b360*/  @!PT LDS RZ, [RZ] ;  /* 0x00000000fffff984 */ /* 0x000fe20000000800 */
[----:B------:R-:W-:Y:S01]  /*b370*/  @!PT LDS RZ, [RZ] ;  /* 0x00000000fffff984 */ /* 0x000fe20000000800 */
[----:B------:R-:W-:Y:S01]  /*b380*/  @!PT LDS RZ, [RZ] ;  /* 0x00000000fffff984 */ /* 0x000fe20000000800 */
[----:B------:R-:W-:Y:S01]  /*b390*/  @!PT LDS RZ, [RZ] ;  /* 0x00000000fffff984 */ /* 0x000fe20000000800 */
[----:B------:R2:W-:Y:S07]  /*b3a0*/  MEMBAR.ALL.CTA ;  /* 0x0000000000007992 */ /* 0x0005ee0000008000 */
[----:B--2---:R-:W2:Y:S02]  /*b3b0*/  FENCE.VIEW.ASYNC.S ;  /* 0x00000000000073c6 */ /* 0x004ea40000000000 */
[----:B--2---:R-:W-:Y:S06]  /*b3c0*/  BAR.SYNC.DEFER_BLOCKING 0x1, 0x80 ;  /* 0x0042000000007b1d */ /* 0x004fec0000010000 */
[----:B------:R-:W-:Y:S05]  /*b3d0*/  @P0 BRA `(.L_x_94) ;  /* 0x0000000000300947 */ /* 0x000fea0003800000 */
[----:B------:R-:W-:Y:S01]  /*b3e0*/  UIADD3 UR4, UPT, UPT, UR48, 0x200, URZ ;  /* 0x0000020030047890 */ /* 0x000fe2000fffe0ff */
[----:B------:R-:W-:Y:S02]  /*b3f0*/  R2UR UR42, R76 ;  /* 0x000000004c2a72ca */ /* 0x000fe400000e0000 */
[----:B------:R-:W-:Y:S02]  /*b400*/  R2UR UR43, R74 ;  /* 0x000000004a2b72ca */ /* 0x000fe400000e0000 */
[----:B------:R-:W-:Y:S01]  /*b410*/  R2UR UR44, R75 ;  /* 0x000000004b2c72ca */ /* 0x000fe200000e0000 */
[----:B------:R-:W-:Y:S01]  /*b420*/  IMAD.U32 R54, RZ, RZ, UR4 ;  /* 0x00000004ff367e24 */ /* 0x000fe2000f8e00ff */
[----:B------:R-:W-:Y:S04]  /*b430*/  UIADD3 UR4, UP0, UPT, UR54, 0x680, URZ ;  /* 0x0000068036047890 */ /* 0x000fe8000ff1e0ff */
[----:B------:R-:W-:Y:S01]  /*b440*/  R2UR UR40, R54 ;  /* 0x00000000362872ca */ /* 0x000fe200000e0000 */
[----:B------:R-:W-:Y:S11]  /*b450*/  UIADD3.X UR5, UPT, UPT, URZ, UR55, URZ, UP0, !UPT ;  /* 0x00000037ff057290 */ /* 0x000ff600087fe4ff */
[----:B------:R-:W-:Y:S01]  /*b460*/  @!UPT UIADD3 URZ, UPT, UPT, URZ, URZ, URZ ;  /* 0x000000fffffff290 */ /* 0x000fe2000fffe0ff */
[----:B------:R2:W-:Y:S01]  /*b470*/  UTMASTG.4D.IM2COL [UR40], [UR4] ;  /* 0x00000028040073b5 */ /* 0x0005e20008058000 */
[----:B------:R0:W-:Y:S01]  /*b480*/  UTMACMDFLUSH ;  /* 0x00000000000079b7 */ /* 0x0001e20000000000 */
[----:B--2---:R-:W-:Y:S04]  /*b490*/  DEPBAR.LE SB0, 0x1 ;  /* 0x000080400000791a */ /* 0x004fe80000000000 */
.L_x_94:
[----:B------:R-:W-:Y:S05]  /*b4a0*/  BSYNC.RECONVERGENT B0 ;  /* 0x0000000000007941 */ /* 0x000fea0003800200 */
.L_x_93:
[----:B------:R-:W-:Y:S01]  /*b4b0*/  BAR.SYNC.DEFER_BLOCKING 0x1, 0x80 ;  /* 0x0042000000007b1d */ /* 0x000fe20000010000 */
[----:B------:R-:W-:Y:S01]  /*b4c0*/  ISETP.NE.AND P1, PT, R78, RZ, PT ;  /* 0x000000ff4e00720c */ /* 0x000fe20003f25270 */
[----:B------:R-:W-:Y:S01]  /*b4d0*/  UISETP.NE.AND UP0, UPT, UR52, URZ, UPT ;  /* 0x000000ff3400728c */ /* 0x000fe2000bf05270 */
[----:B------:R-:W-:Y:S11]  /*b4e0*/  LEA R2, R81, UR48, 0x3 ;  /* 0x0000003051027c11 */ /* 0x000ff6000f8e18ff */
[----:B-1----:R-:W-:Y:S01]  /*b4f0*/  @P1 SHF.L.U32 R4, RZ, 0x1f, RZ ;  /* 0x0000001fff041819 */ /* 0x002fe200000006ff */
[----:B------:R-:W-:Y:S06]  /*b500*/  BRA.U !UP0, `(.L_x_95) ;  /* 0x0000000108247547 */ /* 0x000fec000b800000 */
[----:B------:R-:W1:Y:S01]  /*b510*/  S2R R0, SR_CgaCtaId ;  /* 0x0000000000007919 */ /* 0x000e620000008800 */
[----:B------:R-:W-:Y:S01]  /*b520*/  IMAD.U32 R3, RZ, RZ, UR49 ;  /* 0x00000031ff037e24 */ /* 0x000fe2000f8e00ff */
[----:B------:R-:W-:Y:S04]  /*b530*/  UIADD3 UR4, UPT, UPT, UR49, 0x1, URZ ;  /* 0x0000000131047890 */ /* 0x000fe8000fffe0ff */
[----:B------:R-:W-:Y:S01]  /*b540*/  @P1 LEA R3, R3, UR48, 0x3 ;  /* 0x0000003003031c11 */ /* 0x000fe2000f8e18ff */
[----:B------:R-:W-:Y:S04]  /*b550*/  UISETP.NE.AND UP0, UPT, UR4, 0x4, UPT ;  /* 0x000000040400788c */ /* 0x000fe8000bf05270 */
[----:B------:R-:W-:Y:S01]  /*b560*/  @P1 VIADD R3, R3, 0x50 ;  /* 0x0000005003031836 */ /* 0x000fe20000000000 */
[----:B------:R-:W-:Y:S04]  /*b570*/  USEL UR49, UR4, URZ, UP0 ;  /* 0x000000ff04317287 */ /* 0x000fe80008000000 */
[----:B-1----:R-:W-:Y:S04]  /*b580*/  @P1 PRMT R0, R0, 0x654, R3 ;  /* 0x0000065400001816 */ /* 0x002fe80000000003 */
[----:B------:R1:W-:Y:S04]  /*b590*/  @P1 SYNCS.ARRIVE.TRANS64.RED.A1T0 RZ, [R0+URZ], RZ ;  /* 0x000000ff00ff19a7 */ /* 0x0003e800081004ff */
.L_x_95:
[----:B------:R-:W2:Y:S01]  /*b5a0*/  @P1 SYNCS.PHASECHK.TRANS64.TRYWAIT P0, [R2+URZ+0x30], R4 ;  /* 0x00003004020015a7 */ /* 0x000ea200080011ff */
[----:B------:R-:W-:Y:S01]  /*b5b0*/  BSSY B1, `(.L_x_96) ;  /* 0x0000016000017945 */ /* 0x000fe20003800000 */
[----:B--2---:R-:W-:Y:S03]  /*b5c0*/  @P1 SEL R82, RZ, 0x1, !P0 ;  /* 0x00000001ff521807 */ /* 0x004fe60004000000 */
[----:B------:R-:W-:Y:S05]  /*b5d0*/  @!P1 BRA `(.L_x_97) ;  /* 0x00000000004c9947 */ /* 0x000fea0003800000 */
[----:B------:R-:W-:Y:S01]  /*b5e0*/  ISETP.NE.AND P0, PT, R82, RZ, PT ;  /* 0x000000ff5200720c */ /* 0x000fe20003f05270 */
[----:B------:R-:W-:Y:S01]  /*b5f0*/  BSSY B0, `(.L_x_98) ;  /* 0x000000b000007945 */ /* 0x000fe20003800000 */
[----:B------:R-:W-:Y:S11]  /*b600*/  ISETP.NE.AND P1, PT, R83, RZ, PT ;  /* 0x000000ff5300720c */ /* 0x000ff60003f25270 */
[----:B------:R-:W-:Y:S02]  /*b610*/  @!UPT UIADD3 URZ, UPT, UPT, URZ, URZ, URZ ;  /* 0x000000fffffff290 */ /* 0x000fe4000fffe0ff */
[C---:B------:R-:W-:Y:S01]  /*b620*/  @P1 IMAD R6, R81.reuse, 0x2000, R57 ;  /* 0x0000200051061824 */ /* 0x040fe200078e0239 */
[C---:B------:R-:W-:Y:S01]  /*b630*/  @P1 LEA R4, R81.reuse, R71, 0xd ;  /* 0x0000004751041211 */ /* 0x040fe200078e68ff */
[C---:B------:R-:W-:Y:S02]  /*b640*/  @P1 IMAD R5, R81.reuse, 0x2000, R72 ;  /* 0x0000200051051824 */ /* 0x040fe400078e0248 */
[----:B------:R-:W-:Y:S01]  /*b650*/  @P1 IMAD R3, R81, 0x2000, R79 ;  /* 0x0000200051031824 */ /* 0x000fe200078e024f */
[----:B------:R-:W-:Y:S06]  /*b660*/  @P0 BRA `(.L_x_99) ;  /* 0x00000000000c0947 */ /* 0x000fec0003800000 */
[----:B-1----:R-:W-:Y:S04]  /*b670*/  SHF.L.U32 R0, RZ, 0x1f, RZ ;  /* 0x0000001fff007819 */ /* 0x002fe800000006ff */
[----:B------:R-:W1:Y:S02]  /*b680*/  SYNCS.PHASECHK.TRANS64.TRYWAIT P0, [R2+URZ+0x30], R0 ;  /* 0x00003000020075a7 */ /* 0x000e6400080011ff */
[----:B-1----:R-:W-:Y:S05]  /*b690*/  @!P0 BRA `(.L_x_100) ;  /* 0x0000004c00cc8947 */ /* 0x002fea0003800000 */
.L_x_99:
[----:B------:R-:W-:Y:S05]  /*b6a0*/  BSYNC B0 ;  /* 0x0000000000007941 */ /* 0x000fea0003800000 */
.L_x_98:
[----:B------:R-:W-:Y:S02]  /*b6b0*/  ISETP.NE.AND P0, PT, R83, RZ, PT ;  /* 0x000000ff5300720c */ /* 0x000fe40003f05270 */
[----:B------:R-:W-:Y:S11]  /*b6c0*/  IADD3 R81, PT, PT, R81, 0x1, RZ ;  /* 0x0000000151517810 */ /* 0x000ff60007ffe0ff */
[----:B------:R2:W4:Y:S04]  /*b6d0*/  @P0 LDS.128 R44, [R6] ;  /* 0x00000000062c0984 */ /* 0x0005280000000c00 */
[----:B------:R2:W1:Y:S04]  /*b6e0*/  @P0 LDS.128 R40, [R5+0x10] ;  /* 0x0000100005280984 */ /* 0x0004680000000c00 */
[----:B------:R2:W1:Y:S04]  /*b6f0*/  @P0 LDS.128 R32, [R4+0x20] ;  /* 0x0000200004200984 */ /* 0x0004680000000c00 */
[----:B------:R2:W1:Y:S02]  /*b700*/  @P0 LDS.128 R36, [R3+0x30] ;  /* 0x0000300003240984 */ /* 0x0004640000000c00 */
.L_x_97:
[----:B------:R-:W-:Y:S05]  /*b710*/  BSYNC B1 ;  /* 0x0000000000017941 */ /* 0x000fea0003800000 */
.L_x_96:
[----:B-1----:R-:W-:Y:S05]  /*b720*/  VIADD R0, R25, 0x10 ;  /* 0x0000001019007836 */ /* 0x002fea0000000000 */
[----:B------:R-:W-:Y:S04]  /*b730*/  SHF.R.U32.HI R0, RZ, 0x15, R0 ;  /* 0x00000015ff007819 */ /* 0x000fe80000011600 */
[----:B------:R-:W-:Y:S11]  /*b740*/  LOP3.LUT P0, RZ, R0, 0x3, R61, 0x48, !PT ;  /* 0x0000000300ff7812 */ /* 0x000ff6000780483d */
[----:B------:R-:W-:Y:S02]  /*b750*/  @!UPT UIADD3 URZ, UPT, UPT, URZ, URZ, URZ ;  /* 0x000000fffffff290 */ /* 0x000fe4000fffe0ff */
[----:B------:R-:W-:Y:S05]  /*b760*/  @!P0 BRA `(.L_x_101) ;  /* 0x0000000000408947 */ /* 0x000fea0003800000 */
[----:B------:R-:W1:Y:S01]  /*b770*/  LDCU.64 UR8, c[0x4][0x70] ;  /* 0x01000e00ff0877ac */ /* 0x000e620008000a00 */
[----:B--2---:R-:W-:Y:S01]  /*b780*/  MOV R3, 0x0 ;  /* 0x0000000000037802 */ /* 0x004fe20000000f00 */
[----:B------:R-:W-:Y:S02]  /*b790*/  HFMA2 R12, -RZ, RZ, 0, 5.9604644775390625e-08 ;  /* 0x00000001ff0c7431 */ /* 0x000fe400000001ff */
[----:B------:R-:W-:Y:S02]  /*b7a0*/  IMAD.MOV.U32 R8, RZ, RZ, 0x192 ;  /* 0x00000192ff087424 */ /* 0x000fe400078e00ff */
[----:B------:R-:W-:Y:S01]  /*b7b0*/  IMAD.MOV.U32 R13, RZ, RZ, RZ ;  /* 0x000000ffff0d7224 */ /* 0x000fe200078e00ff */
[----:B------:R-:W2:Y:S01]  /*b7c0*/  LDCU.64 UR6, c[0x4][0x78] ;  /* 0x01000f00ff0677ac */ /* 0x000ea20008000a00 */
[----:B------:R-:W3:Y:S01]  /*b7d0*/  LDC.64 R2, c[0x4][R3] ;  /* 0x0100000003027b82 */ /* 0x000ee20000000a00 */
[----:B------:R-:W5:Y:S01]  /*b7e0*/  LDCU.64 UR4, c[0x4][0x10] ;  /* 0x01000200ff0477ac */ /* 0x000f620008000a00 */
[----:B-1----:R-:W-:Y:S01]  /*b7f0*/  MOV R5, UR9 ;  /* 0x0000000900057c02 */ /* 0x002fe20008000f00 */
[----:B------:R-:W-:Y:S01]  /*b800*/  IMAD.U32 R4, RZ, RZ, UR8 ;  /* 0x00000008ff047e24 */ /* 0x000fe2000f8e00ff */
[----:B--2---:R-:W-:Y:S01]  /*b810*/  MOV R7, UR7 ;  /* 0x0000000700077c02 */ /* 0x004fe20008000f00 */
[----:B------:R-:W-:Y:S01]  /*b820*/  IMAD.U32 R6, RZ, RZ, UR6 ;  /* 0x00000006ff067e24 */ /* 0x000fe2000f8e00ff */
[----:B-----5:R-:W-:Y:S01]  /*b830*/  MOV R11, UR5 ;  /* 0x00000005000b7c02 */ /* 0x020fe20008000f00 */
[----:B------:R-:W-:Y:S02]  /*b840*/  IMAD.U32 R10, RZ, RZ, UR4 ;  /* 0x00000004ff0a7e24 */ /* 0x000fe4000f8e00ff */
[----:B------:R-:W-:Y:S07]  /*b850*/  LEPC R20, `(.L_x_101) ;  /* 0x000000001014794e */ /* 0x000fee0000000000 */
[----:B---34-:R-:W-:Y:S05]  /*b860*/  CALL.ABS.NOINC R2 ;  /* 0x0000000002007343 */ /* 0x018fea0003c00000 */
.L_x_101:
[----:B--2-4-:R-:W-:Y:S01]  /*b870*/  LOP3.LUT R3, R44, 0xffffe000, RZ, 0xc0, !PT ;  /* 0xffffe0002c037812 */ /* 0x014fe200078ec0ff */
[----:B------:R-:W-:Y:S05]  /*b880*/  WARPSYNC.ALL ;  /* 0x0000000000007948 */ /* 0x000fea0003800000 */
[----:B------:R-:W-:Y:S01]  /*b890*/  R2UR UR4, R25 ;  /* 0x00000000190472ca */ /* 0x000fe200000e0000 */
[----:B------:R-:W1:Y:S01]  /*b8a0*/  S2R R84, SR_CgaCtaId ;  /* 0x0000000000547919 */ /* 0x000e620000008800 */
[----:B------:R-:W-:Y:S01]  /*b8b0*/  LOP3.LUT R20, R40, 0xffffe000, RZ, 0xc0, !PT ;  /* 0xffffe00028147812 */ /* 0x000fe200078ec0ff */
[----:B------:R-:W-:Y:S01]  /*b8c0*/  BSSY.RECONVERGENT B0, `(.L_x_102) ;  /* 0x000005e000007945 */ /* 0x000fe20003800200 */
[----:B------:R-:W-:Y:S02]  /*b8d0*/  ISETP.NE.AND P6, PT, R78, RZ, PT ;  /* 0x000000ff4e00720c */ /* 0x000fe40003fc5270 */
[----:B------:R-:W-:Y:S07]  /*b8e0*/  ISETP.NE.AND P0, PT, R59, RZ, PT ;  /* 0x000000ff3b00720c */ /* 0x000fee0003f05270 */
[----:B------:R-:W2:Y:S02]  /*b8f0*/  LDTM.x16 R4, tmem[UR4+0x10] ;  /* 0x00001004000479ee */ /* 0x000ea40008240000 */
[C---:B--2---:R-:W-:Y:S01]  /*b900*/  FMUL R0, R24.reuse, R4 ;  /* 0x0000000418007220 */ /* 0x044fe20000400000 */
[----:B------:R-:W-:Y:S01]  /*b910*/  LOP3.LUT R4, R45, 0xffffe000, RZ, 0xc0, !PT ;  /* 0xffffe0002d047812 */ /* 0x000fe200078ec0ff */
[C---:B------:R-:W-:Y:S01]  /*b920*/  FMUL R2, R24.reuse, R5 ;  /* 0x0000000518027220 */ /* 0x040fe20000400000 */
[----:B------:R-:W-:Y:S01]  /*b930*/  FMUL R5, R24, R12 ;  /* 0x0000000c18057220 */ /* 0x000fe20000400000 */
[C---:B------:R-:W-:Y:S01]  /*b940*/  FFMA R28, R27.reuse, R3, R0 ;  /* 0x000000031b1c7223 */ /* 0x040fe20000000000 */
[----:B------:R-:W-:Y:S01]  /*b950*/  LOP3.LUT R3, R46, 0xffffe000, RZ, 0xc0, !PT ;  /* 0xffffe0002e037812 */ /* 0x000fe200078ec0ff */
[----:B------:R-:W-:Y:S01]  /*b960*/  FFMA R29, R27, R4, R2 ;  /* 0x000000041b1d7223 */ /* 0x000fe20000000002 */
[----:B------:R-:W-:Y:S01]  /*b970*/  LOP3.LUT R4, R47, 0xffffe000, RZ, 0xc0, !PT ;  /* 0xffffe0002f047812 */ /* 0x000fe200078ec0ff */
[C---:B------:R-:W-:Y:S01]  /*b980*/  FMUL R0, R24.reuse, R6 ;  /* 0x0000000618007220 */ /* 0x040fe20000400000 */
[----:B------:R-:W-:Y:S01]  /*b990*/  F2FP.TF32.F32.PACK_B R28, R28 ;  /* 0x0000001cff1c723e */ /* 0x000fe200024050ff */
[C---:B------:R-:W-:Y:S01]  /*b9a0*/  FMUL R2, R24.reuse, R7 ;  /* 0x0000000718027220 */ /* 0x040fe20000400000 */
[----:B------:R-:W-:Y:S01]  /*b9b0*/  F2FP.TF32.F32.PACK_B R29, R29 ;  /* 0x0000001dff1d723e */ /* 0x000fe200024050ff */
[C---:B------:R-:W-:Y:S01]  /*b9c0*/  FFMA R30, R27.reuse, R3, R0 ;  /* 0x000000031b1e7223 */ /* 0x040fe20000000000 */
[C---:B------:R-:W-:Y:S01]  /*b9d0*/  FMUL R0, R24.reuse, R8 ;  /* 0x0000000818007220 */ /* 0x040fe20000400000 */
[----:B------:R-:W-:Y:S01]  /*b9e0*/  FFMA R31, R27, R4, R2 ;  /* 0x000000041b1f7223 */ /* 0x000fe20000000002 */
[C---:B------:R-:W-:Y:S01]  /*b9f0*/  FMUL R6, R24.reuse, R13 ;  /* 0x0000000d18067220 */ /* 0x040fe20000400000 */
[----:B------:R-:W-:Y:S01]  /*ba00*/  LOP3.LUT R13, R41, 0xffffe000, RZ, 0xc0, !PT ;  /* 0xffffe000290d7812 */ /* 0x000fe200078ec0ff */
[C---:B------:R-:W-:Y:S01]  /*ba10*/  FMUL R2, R24.reuse, R9 ;  /* 0x0000000918027220 */ /* 0x040fe20000400000 */
[----:B------:R-:W-:Y:S01]  /*ba20*/  F2FP.TF32.F32.PACK_B R30, R30 ;  /* 0x0000001eff1e723e */ /* 0x000fe200024050ff */
[----:B------:R-:W-:Y:S01]  /*ba30*/  FMUL R9, R24, R16 ;  /* 0x0000001018097220 */ /* 0x000fe20000400000 */
[----:B------:R-:W-:Y:S01]  /*ba40*/  F2FP.TF32.F32.PACK_B R31, R31 ;  /* 0x0000001fff1f723e */ /* 0x000fe200024050ff */
[----:B------:R-:W-:Y:S01]  /*ba50*/  FFMA R16, R27, R20, R0 ;  /* 0x000000141b107223 */ /* 0x000fe20000000000 */
[----:B------:R-:W-:Y:S01]  /*ba60*/  LOP3.LUT R0, R42, 0xffffe000, RZ, 0xc0, !PT ;  /* 0xffffe0002a007812 */ /* 0x000fe200078ec0ff */
[C---:B------:R-:W-:Y:S01]  /*ba70*/  FMUL R3, R24.reuse, R10 ;  /* 0x0000000a18037220 */ /* 0x040fe20000400000 */
[C---:B------:R-:W-:Y:S01]  /*ba80*/  FMUL R7, R24.reuse, R14 ;  /* 0x0000000e18077220 */ /* 0x040fe20000400000 */
[----:B------:R-:W-:Y:S01]  /*ba90*/  LOP3.LUT R14, R43, 0xffffe000, RZ, 0xc0, !PT ;  /* 0xffffe0002b0e7812 */ /* 0x000fe200078ec0ff */
[----:B------:R-:W-:Y:S01]  /*baa0*/  FMUL R10, R24, R17 ;  /* 0x00000011180a7220 */ /* 0x000fe20000400000 */
[----:B------:R-:W-:Y:S01]  /*bab0*/  F2FP.TF32.F32.PACK_B R16, R16 ;  /* 0x00000010ff10723e */ /* 0x000fe200024050ff */
[----:B------:R-:W-:Y:S01]  /*bac0*/  FFMA R17, R27, R13, R2 ;  /* 0x0000000d1b117223 */ /* 0x000fe20000000002 */
[----:B------:R-:W-:Y:S01]  /*bad0*/  LOP3.LUT R2, R32, 0xffffe000, RZ, 0xc0, !PT ;  /* 0xffffe00020027812 */ /* 0x000fe200078ec0ff */
[----:B------:R-:W-:Y:S01]  /*bae0*/  STS.128 [R57+0x2000], R28 ;  /* 0x0020001c39007388 */ /* 0x000fe20000000c00 */
[----:B------:R-:W-:Y:S01]  /*baf0*/  LOP3.LUT R13, R39, 0xffffe000, RZ, 0xc0, !PT ;  /* 0xffffe000270d7812 */ /* 0x000fe200078ec0ff */
[C---:B------:R-:W-:Y:S01]  /*bb00*/  FMUL R4, R24.reuse, R11 ;  /* 0x0000000b18047220 */ /* 0x040fe20000400000 */
[----:B------:R-:W-:Y:S01]  /*bb10*/  F2FP.TF32.F32.PACK_B R17, R17 ;  /* 0x00000011ff11723e */ /* 0x000fe200024050ff */
[C---:B------:R-:W-:Y:S01]  /*bb20*/  FMUL R11, R24.reuse, R18 ;  /* 0x00000012180b7220 */ /* 0x040fe20000400000 */
[----:B------:R-:W-:Y:S01]  /*bb30*/  FFMA R18, R27, R0, R3 ;  /* 0x000000001b127223 */ /* 0x000fe20000000003 */
[----:B------:R-:W-:Y:S01]  /*bb40*/  LOP3.LUT R0, R33, 0xffffe000, RZ, 0xc0, !PT ;  /* 0xffffe00021007812 */ /* 0x000fe200078ec0ff */
[----:B------:R-:W-:Y:S01]  /*bb50*/  FMUL R12, R24, R19 ;  /* 0x00000013180c7220 */ /* 0x000fe20000400000 */
[----:B------:R-:W-:Y:S01]  /*bb60*/  LOP3.LUT R3, R34, 0xffffe000, RZ, 0xc0, !PT ;  /* 0xffffe00022037812 */ /* 0x000fe200078ec0ff */
[C---:B------:R-:W-:Y:S01]  /*bb70*/  FFMA R19, R27.reuse, R14, R4 ;  /* 0x0000000e1b137223 */ /* 0x040fe20000000004 */
[----:B------:R-:W-:Y:S01]  /*bb80*/  FFMA R4, R27, R2, R5 ;  /* 0x000000021b047223 */ /* 0x000fe20000000005 */
[----:B------:R-:W-:Y:S01]  /*bb90*/  LOP3.LUT R2, R35, 0xffffe000, RZ, 0xc0, !PT ;  /* 0xffffe00023027812 */ /* 0x000fe200078ec0ff */
[----:B------:R-:W-:Y:S01]  /*bba0*/  FMUL R8, R24, R15 ;  /* 0x0000000f18087220 */ /* 0x000fe20000400000 */
[----:B------:R-:W-:Y:S01]  /*bbb0*/  F2FP.TF32.F32.PACK_B R18, R18 ;  /* 0x00000012ff12723e */ /* 0x000fe200024050ff */
[C---:B------:R-:W-:Y:S01]  /*bbc0*/  FFMA R5, R27.reuse, R0, R6 ;  /* 0x000000001b057223 */ /* 0x040fe20000000006 */
[----:B------:R-:W-:Y:S01]  /*bbd0*/  F2FP.TF32.F32.PACK_B R19, R19 ;  /* 0x00000013ff13723e */ /* 0x000fe200024050ff */
[C---:B------:R-:W-:Y:S01]  /*bbe0*/  FFMA R6, R27.reuse, R3, R7 ;  /* 0x000000031b067223 */ /* 0x040fe20000000007 */
[----:B------:R-:W-:Y:S01]  /*bbf0*/  FFMA R7, R27, R2, R8 ;  /* 0x000000021b077223 */ /* 0x000fe20000000008 */
[----:B------:R-:W-:Y:S02]  /*bc00*/  LOP3.LUT R0, R36, 0xffffe000, RZ, 0xc0, !PT ;  /* 0xffffe00024007812 */ /* 0x000fe400078ec0ff */
[----:B------:R-:W-:Y:S01]  /*bc10*/  STS.128 [R72+0x2010], R16 ;  /* 0x0020101048007388 */ /* 0x000fe20000000c00 */
[----:B------:R-:W-:Y:S02]  /*bc20*/  LOP3.LUT R2, R37, 0xffffe000, RZ, 0xc0, !PT ;  /* 0xffffe00025027812 */ /* 0x000fe400078ec0ff */
[----:B------:R-:W-:Y:S01]  /*bc30*/  LOP3.LUT R3, R38, 0xffffe000, RZ, 0xc0, !PT ;  /* 0xffffe00026037812 */ /* 0x000fe200078ec0ff */
[C---:B------:R-:W-:Y:S01]  /*bc40*/  FFMA R8, R27.reuse, R0, R9 ;  /* 0x000000001b087223 */ /* 0x040fe20000000009 */
[----:B------:R-:W-:Y:S01]  /*bc50*/  F2FP.TF32.F32.PACK_B R4, R4 ;  /* 0x00000004ff04723e */ /* 0x000fe200024050ff */
[C---:B------:R-:W-:Y:S01]  /*bc60*/  FFMA R9, R27.reuse, R2, R10 ;  /* 0x000000021b097223 */ /* 0x040fe2000000000a */
[----:B------:R-:W-:Y:S01]  /*bc70*/  F2FP.TF32.F32.PACK_B R5, R5 ;  /* 0x00000005ff05723e */ /* 0x000fe200024050ff */
[C---:B------:R-:W-:Y:S01]  /*bc80*/  FFMA R10, R27.reuse, R3, R11 ;  /* 0x000000031b0a7223 */ /* 0x040fe2000000000b */
[----:B------:R-:W-:Y:S01]  /*bc90*/  F2FP.TF32.F32.PACK_B R6, R6 ;  /* 0x00000006ff06723e */ /* 0x000fe200024050ff */
[----:B------:R-:W-:Y:S01]  /*bca0*/  FFMA R11, R27, R13, R12 ;  /* 0x0000000d1b0b7223 */ /* 0x000fe2000000000c */
[----:B------:R-:W-:Y:S01]  /*bcb0*/  F2FP.TF32.F32.PACK_B R7, R7 ;  /* 0x00000007ff07723e */ /* 0x000fe200024050ff */
[----:B------:R-:W-:Y:S01]  /*bcc0*/  IMAD.U32 R0, RZ, RZ, UR49 ;  /* 0x00000031ff007e24 */ /* 0x000fe2000f8e00ff */
[----:B------:R-:W-:Y:S02]  /*bcd0*/  F2FP.TF32.F32.PACK_B R8, R8 ;  /* 0x00000008ff08723e */ /* 0x000fe400024050ff */
[----:B------:R-:W-:Y:S01]  /*bce0*/  F2FP.TF32.F32.PACK_B R9, R9 ;  /* 0x00000009ff09723e */ /* 0x000fe200024050ff */
[----:B------:R2:W-:Y:S01]  /*bcf0*/  STS.128 [R71+0x2020], R4 ;  /* 0x0020200447007388 */ /* 0x0005e20000000c00 */
[----:B------:R-:W-:Y:S02]  /*bd00*/  F2FP.TF32.F32.PACK_B R10, R10 ;  /* 0x0000000aff0a723e */ /* 0x000fe400024050ff */
[----:B------:R-:W-:Y:S02]  /*bd10*/  F2FP.TF32.F32.PACK_B R11, R11 ;  /* 0x0000000bff0b723e */ /* 0x000fe400024050ff */
[----:B------:R-:W-:Y:S02]  /*bd20*/  @P6 LEA R0, R0, UR48, 0x3 ;  /* 0x0000003000006c11 */ /* 0x000fe4000f8e18ff */
[----:B------:R-:W-:Y:S01]  /*bd30*/  @P6 SHF.L.U32 R2, RZ, 0x1f, RZ ;  /* 0x0000001fff026819 */ /* 0x000fe200000006ff */
[----:B------:R4:W-:Y:S02]  /*bd40*/  STS.128 [R79+0x2030], R8 ;  /* 0x002030084f007388 */ /* 0x0009e40000000c00 */
[----:B------:R-:W-:Y:S05]  /*bd50*/  @P6 VIADD R0, R0, 0x50 ;  /* 0x0000005000006836 */ /* 0x000fea0000000000 */
[----:B-1----:R-:W-:Y:S01]  /*bd60*/  @P6 PRMT R0, R84, 0x654, R0 ;  /* 0x0000065454006816 */ /* 0x002fe20000000000 */
[----:B------:R-:W-:Y:S01]  /*bd70*/  @!PT LDS RZ, [RZ] ;  /* 0x00000000fffff984 */ /* 0x000fe20000000800 */
[----:B------:R-:W-:Y:S01]  /*bd80*/  @!PT LDS RZ, [RZ] ;  /* 0x00000000fffff984 */ /* 0x000fe20000000800 */
[----:B------:R-:W-:Y:S01]  /*bd90*/  @!PT LDS RZ, [RZ] ;  /* 0x00000000fffff984 */ /* 0x000fe20000000800 */
[----:B------:R-:W-:Y:S01]  /*bda0*/  @!PT LDS RZ, [RZ] ;  /* 0x00000000fffff984 */ /* 0x000fe20000000800 */
[----:B------:R1:W-:Y:S06]  /*bdb0*/  MEMBAR.ALL.CTA ;  /* 0x0000000000007992 */ /* 0x0003ec0000008000 */
[----:B-1----:R-:W1:Y:S01]  /*bdc0*/  FENCE.VIEW.ASYNC.S ;  /* 0x00000000000073c6 */ /* 0x002e620000000000 */
[----:B--2---:R-:W-:Y:S01]  /*bdd0*/  LEA R6, R81, UR48, 0x3 ;  /* 0x0000003051067c11 */ /* 0x004fe2000f8e18ff */
[----:B-1----:R-:W-:Y:S06]  /*bde0*/  BAR.SYNC.DEFER_BLOCKING 0x1, 0x80 ;  /* 0x0042000000007b1d */ /* 0x002fec0000010000 */
[----:B------:R-:W-:Y:S05]  /*bdf0*/  @P0 BRA `(.L_x_103) ;  /* 0x0000000000280947 */ /* 0x000fea0003800000 */
[----:B------:R-:W-:Y:S01]  /*be00*/  R2UR UR10, R76 ;  /* 0x000000004c0a72ca */ /* 0x000fe200000e0000 */
[----:B------:R-:W-:Y:S01]  /*be10*/  UIADD3 UR4, UP0, UPT, UR54, 0x680, URZ ;  /* 0x0000068036047890 */ /* 0x000fe2000ff1e0ff */
[----:B------:R-:W-:Y:S01]  /*be20*/  R2UR UR11, R74 ;  /* 0x000000004a0b72ca */ /* 0x000fe200000e0000 */
[----:B------:R-:W-:Y:S01]  /*be30*/  UIADD3 UR9, UPT, UPT, UR41, 0x10, URZ ;  /* 0x0000001029097890 */ /* 0x000fe2000fffe0ff */
[----:B------:R-:W-:Y:S01]  /*be40*/  R2UR UR12, R75 ;  /* 0x000000004b0c72ca */ /* 0x000fe200000e0000 */
[----:B------:R-:W-:Y:S02]  /*be50*/  UIADD3 UR8, UPT, UPT, UR48, 0x2200, URZ ;  /* 0x0000220030087890 */ /* 0x000fe4000fffe0ff */
[----:B------:R-:W-:Y:S10]  /*be60*/  UIADD3.X UR5, UPT, UPT, URZ, UR55, URZ, UP0, !UPT ;  /* 0x00000037ff057290 */ /* 0x000ff400087fe4ff */
[----:B------:R1:W-:Y:S01]  /*be70*/  UTMASTG.4D.IM2COL [UR8], [UR4] ;  /* 0x00000008040073b5 */ /* 0x0003e20008058000 */
[----:B------:R0:W-:Y:S01]  /*be80*/  UTMACMDFLUSH ;  /* 0x00000000000079b7 */ /* 0x0001e20000000000 */
[----:B-1----:R-:W-:Y:S04]  /*be90*/  DEPBAR.LE SB0, 0x1 ;  /* 0x000080400000791a */ /* 0x002fe80000000000 */
.L_x_103:
[----:B------:R-:W-:Y:S05]  /*bea0*/  BSYNC.RECONVERGENT B0 ;  /* 0x0000000000007941 */ /* 0x000fea0003800200 */
.L_x_102:
[----:B------:R-:W-:Y:S01]  /*beb0*/  BAR.SYNC.DEFER_BLOCKING 0x1, 0x80 ;  /* 0x0042000000007b1d */ /* 0x000fe20000010000 */
[----:B------:R-:W-:Y:S04]  /*bec0*/  UIADD3 UR4, UPT, UPT, UR49, 0x1, URZ ;  /* 0x0000000131047890 */ /* 0x000fe8000fffe0ff */
[----:B------:R-:W-:Y:S04]  /*bed0*/  UISETP.NE.AND UP0, UPT, UR4, 0x4, UPT ;  /* 0x000000040400788c */ /* 0x000fe8000bf05270 */
[----:B------:R-:W-:Y:S01]  /*bee0*/  USEL UR42, UR4, URZ, UP0 ;  /* 0x000000ff042a7287 */ /* 0x000fe20008000000 */
[----:B------:R1:W-:Y:S01]  /*bef0*/  @P6 SYNCS.ARRIVE.TRANS64.RED.A1T0 RZ, [R0+URZ], RZ ;  /* 0x000000ff00ff69a7 */ /* 0x0003e200081004ff */
[----:B------:R-:W-:Y:S01]  /*bf00*/  BSSY B1, `(.L_x_104) ;  /* 0x0000017000017945 */ /* 0x000fe20003800000 */
[----:B------:R-:W2:Y:S02]  /*bf10*/  @P6 SYNCS.PHASECHK.TRANS64.TRYWAIT P0, [R6+URZ+0x30], R2 ;  /* 0x00003002060065a7 */ /* 0x000ea400080011ff */
[----:B--2---:R-:W-:Y:S01]  /*bf20*/  @P6 SEL R82, RZ, 0x1, !P0 ;  /* 0x00000001ff526807 */ /* 0x004fe20004000000 */
[----:B-1----:R-:W-:Y:S06]  /*bf30*/  @!P6 BRA `(.L_x_105) ;  /* 0x00000000004ce947 */ /* 0x002fec0003800000 */
        /* <DEDUP_REMOVED lines=9> */
[----:B------:R-:W-:Y:S04]  /*bfd0*/  SHF.L.U32 R5, RZ, 0x1f, RZ ;  /* 0x0000001fff057819 */ /* 0x000fe800000006ff */
[----:B------:R-:W1:Y:S02]  /*bfe0*/  SYNCS.PHASECHK.TRANS64.TRYWAIT P0, [R6+URZ+0x30], R5 ;  /* 0x00003005060075a7 */ /* 0x000e6400080011ff */
[----:B-1----:R-:W-:Y:S05]  /*bff0*/  @!P0 BRA `(.L_x_108) ;  /* 0x0000004400888947 */ /* 0x002fea0003800000 */
.L_x_107:
[----:B------:R-:W-:Y:S05]  /*c000*/  BSYNC B0 ;  /* 0x0000000000007941 */ /* 0x000fea0003800000 */
.L_x_106:
[----:B------:R-:W-:Y:S02]  /*c010*/  ISETP.NE.AND P0, PT, R83, RZ, PT ;  /* 0x000000ff5300720c */ /* 0x000fe40003f05270 */
[----:B------:R-:W-:Y:S11]  /*c020*/  IADD3 R81, PT, PT, R81, 0x1, RZ ;  /* 0x0000000151517810 */ /* 0x000ff60007ffe0ff */
[----:B------:R2:W1:Y:S04]  /*c030*/  @P0 LDS.128 R44, [R4] ;  /* 0x00000000042c0984 */ /* 0x0004680000000c00 */
[----:B------:R2:W1:Y:S04]  /*c040*/  @P0 LDS.128 R40, [R3+0x10] ;  /* 0x0000100003280984 */ /* 0x0004680000000c00 */
[----:B------:R2:W1:Y:S04]  /*c050*/  @P0 LDS.128 R32, [R2+0x20] ;  /* 0x0000200002200984 */ /* 0x0004680000000c00 */
[----:B------:R2:W1:Y:S02]  /*c060*/  @P0 LDS.128 R36, [R0+0x30] ;  /* 0x0000300000240984 */ /* 0x0004640000000c00 */
.L_x_105:
[----:B------:R-:W-:Y:S05]  /*c070*/  BSYNC B1 ;  /* 0x0000000000017941 */ /* 0x000fea0003800000 */
.L_x_104:
[----:B--2---:R-:W-:Y:S05]  /*c080*/  VIADD R0, R25, 0x20 ;  /* 0x0000002019007836 */ /* 0x004fea0000000000 */
[----:B------:R-:W-:Y:S04]  /*c090*/  SHF.R.U32.HI R0, RZ, 0x15, R0 ;  /* 0x00000015ff007819 */ /* 0x000fe80000011600 */
[----:B------:R-:W-:Y:S11]  /*c0a0*/  LOP3.LUT P0, RZ, R0, 0x3, R61, 0x48, !PT ;  /* 0x0000000300ff7812 */ /* 0x000ff6000780483d */
[----:B------:R-:W-:Y:S02]  /*c0b0*/  @!UPT UIADD3 URZ, UPT, UPT, URZ, URZ, URZ ;  /* 0x000000fffffff290 */ /* 0x000fe4000fffe0ff */
[----:B------:R-:W-:Y:S05]  /*c0c0*/  @!P0 BRA `(.L_x_109) ;  /* 0x0000000000408947 */ /* 0x000fea0003800000 */
[----:B------:R-:W1:Y:S01]  /*c0d0*/  LDCU.64 UR8, c[0x4][0x70] ;  /* 0x01000e00ff0877ac */ /* 0x000e620008000a00 */
[----:B------:R-:W-:Y:S01]  /*c0e0*/  MOV R3, 0x0 ;  /* 0x0000000000037802 */ /* 0x000fe20000000f00 */
[----:B------:R-:W-:Y:S02]  /*c0f0*/  HFMA2 R12, -RZ, RZ, 0, 5.9604644775390625e-08 ;  /* 0x00000001ff0c7431 */ /* 0x000fe400000001ff */
[----:B----4-:R-:W-:Y:S02]  /*c100*/  IMAD.MOV.U32 R8, RZ, RZ, 0x192 ;  /* 0x00000192ff087424 */ /* 0x010fe400078e00ff */
[----:B------:R-:W-:Y:S01]  /*c110*/  IMAD.MOV.U32 R13, RZ, RZ, RZ ;  /* 0x000000ffff0d7224 */ /* 0x000fe200078e00ff */
[----:B------:R-:W2:Y:S01]  /*c120*/  LDCU.64 UR6, c[0x4][0x78] ;  /* 0x01000f00ff0677ac */ /* 0x000ea20008000a00 */
[----:B------:R-:W4:Y:S01]  /*c130*/  LDC.64 R2, c[0x4][R3] ;  /* 0x0100000003027b82 */ /* 0x000f220000000a00 */
        /* <DEDUP_REMOVED lines=9> */
.L_x_109:
[----:B-1----:R-:W-:Y:S01]  /*c1d0*/  LOP3.LUT R3, R44, 0xffffe000, RZ, 0xc0, !PT ;  /* 0xffffe0002c037812 */ /* 0x002fe200078ec0ff */
[----:B------:R-:W-:Y:S05]  /*c1e0*/  WARPSYNC.ALL ;  /* 0x0000000000007948 */ /* 0x000fea0003800000 */
[----:B------:R-:W-:Y:S01]  /*c1f0*/  R2UR UR4, R25 ;  /* 0x00000000190472ca */ /* 0x000fe200000e0000 */
[----:B------:R-:W-:Y:S01]  /*c200*/  BSSY.RECONVERGENT B0, `(.L_x_110) ;  /* 0x000005f000007945 */ /* 0x000fe20003800200 */
[----:B------:R-:W-:Y:S02]  /*c210*/  LOP3.LUT R20, R40, 0xffffe000, RZ, 0xc0, !PT ;  /* 0xffffe00028147812 */ /* 0x000fe400078ec0ff */
[----:B------:R-:W-:Y:S02]  /*c220*/  LOP3.LUT R21, R41, 0xffffe000, RZ, 0xc0, !PT ;  /* 0xffffe00029157812 */ /* 0x000fe400078ec0ff */
[----:B------:R-:W-:Y:S02]  /*c230*/  LOP3.LUT R26, R42, 0xffffe000, RZ, 0xc0, !PT ;  /* 0xffffe0002a1a7812 */ /* 0x000fe400078ec0ff */
[----:B------:R-:W-:Y:S02]  /*c240*/  ISETP.NE.AND P6, PT, R78, RZ, PT ;  /* 0x000000ff4e00720c */ /* 0x000fe40003fc5270 */
[----:B------:R-:W-:Y:S03]  /*c250*/  ISETP.NE.AND P0, PT, R59, RZ, PT ;  /* 0x000000ff3b00720c */ /* 0x000fe60003f05270 */
[----:B----4-:R-:W1:Y:S02]  /*c260*/  LDTM.x16 R4, tmem[UR4+0x20] ;  /* 0x00002004000479ee */ /* 0x010e640008240000 */
[C---:B-1----:R-:W-:Y:S01]  /*c270*/  FMUL R0, R24.reuse, R4 ;  /* 0x0000000418007220 */ /* 0x042fe20000400000 */
        /* <DEDUP_REMOVED lines=13> */
[C---:B------:R-:W-:Y:S01]  /*c350*/  FFMA R31, R27.reuse, R4, R2 ;  /* 0x000000041b1f7223 */ /* 0x040fe20000000002 */
[C---:B------:R-:W-:Y:S01]  /*c360*/  FMUL R2, R24.reuse, R9 ;  /* 0x0000000918027220 */ /* 0x040fe20000400000 */
[C---:B------:R-:W-:Y:S01]  /*c370*/  FMUL R9, R24.reuse, R16 ;  /* 0x0000001018097220 */ /* 0x040fe20000400000 */
[----:B------:R-:W-:Y:S01]  /*c380*/  F2FP.TF32.F32.PACK_B R30, R30 ;  /* 0x0000001eff1e723e */ /* 0x000fe200024050ff */
[----:B------:R-:W-:Y:S01]  /*c390*/  FFMA R16, R27, R20, R0 ;  /* 0x000000141b107223 */ /* 0x000fe20000000000 */
[----:B------:R-:W-:Y:S01]  /*c3a0*/  LOP3.LUT R0, R43, 0xffffe000, RZ, 0xc0, !PT ;  /* 0xffffe0002b007812 */ /* 0x000fe200078ec0ff */
[C---:B------:R-:W-:Y:S01]  /*c3b0*/  FMUL R3, R24.reuse, R10 ;  /* 0x0000000a18037220 */ /* 0x040fe20000400000 */
[----:B------:R-:W-:Y:S01]  /*c3c0*/  F2FP.TF32.F32.PACK_B R31, R31 ;  /* 0x0000001fff1f723e */ /* 0x000fe200024050ff */
[C---:B------:R-:W-:Y:S01]  /*c3d0*/  FMUL R4, R24.reuse, R11 ;  /* 0x0000000b18047220 */ /* 0x040fe20000400000 */
[----:B------:R-:W-:Y:S01]  /*c3e0*/  F2FP.TF32.F32.PACK_B R16, R16 ;  /* 0x00000010ff10723e */ /* 0x000fe200024050ff */
[----:B------:R-:W-:Y:S01]  /*c3f0*/  FMUL R10, R24, R17 ;  /* 0x00000011180a7220 */ /* 0x000fe20000400000 */
[C---:B------:R-:W-:Y:S01]  /*c400*/  FFMA R17, R27.reuse, R21, R2 ;  /* 0x000000151b117223 */ /* 0x040fe20000000002 */
[----:B------:R-:W-:Y:S01]  /*c410*/  LOP3.LUT R2, R32, 0xffffe000, RZ, 0xc0, !PT ;  /* 0xffffe00020027812 */ /* 0x000fe200078ec0ff */
[----:B------:R1:W-:Y:S01]  /*c420*/  STS.128 [R57+0x4000], R28 ;  /* 0x0040001c39007388 */ /* 0x0003e20000000c00 */
[C---:B------:R-:W-:Y:S01]  /*c430*/  FMUL R11, R24.reuse, R18 ;  /* 0x00000012180b7220 */ /* 0x040fe20000400000 */
[----:B------:R-:W-:Y:S01]  /*c440*/  FFMA R18, R27, R26, R3 ;  /* 0x0000001a1b127223 */ /* 0x000fe20000000003 */
[----:B------:R-:W-:Y:S01]  /*c450*/  LOP3.LUT R3, R33, 0xffffe000, RZ, 0xc0, !PT ;  /* 0xffffe00021037812 */ /* 0x000fe200078ec0ff */
[C---:B------:R-:W-:Y:S01]  /*c460*/  FMUL R12, R24.reuse, R19 ;  /* 0x00000013180c7220 */ /* 0x040fe20000400000 */
[----:B------:R-:W-:Y:S01]  /*c470*/  F2FP.TF32.F32.PACK_B R17, R17 ;  /* 0x00000011ff11723e */ /* 0x000fe200024050ff */
[----:B------:R-:W-:Y:S01]  /*c480*/  FFMA R19, R27, R0, R4 ;  /* 0x000000001b137223 */ /* 0x000fe20000000004 */
[----:B------:R-:W-:Y:S01]  /*c490*/  F2FP.TF32.F32.PACK_B R18, R18 ;  /* 0x00000012ff12723e */ /* 0x000fe200024050ff */
[----:B------:R-:W-:Y:S01]  /*c4a0*/  FMUL R6, R24, R13 ;  /* 0x0000000d18067220 */ /* 0x000fe20000400000 */
[----:B------:R-:W-:Y:S01]  /*c4b0*/  LOP3.LUT R13, R34, 0xffffe000, RZ, 0xc0, !PT ;  /* 0xffffe000220d7812 */ /* 0x000fe200078ec0ff */
[C---:B------:R-:W-:Y:S01]  /*c4c0*/  FMUL R7, R24.reuse, R14 ;  /* 0x0000000e18077220 */ /* 0x040fe20000400000 */
[----:B------:R-:W-:Y:S01]  /*c4d0*/  LOP3.LUT R14, R35, 0xffffe000, RZ, 0xc0, !PT ;  /* 0xffffe000230e7812 */ /* 0x000fe200078ec0ff */
[----:B------:R-:W-:Y:S01]  /*c4e0*/  FMUL R8, R24, R15 ;  /* 0x0000000f18087220 */ /* 0x000fe20000400000 */
[----:B------:R-:W-:Y:S01]  /*c4f0*/  F2FP.TF32.F32.PACK_B R19, R19 ;  /* 0x00000013ff13723e */ /* 0x000fe200024050ff */
[C---:B------:R-:W-:Y:S01]  /*c500*/  FFMA R4, R27.reuse, R2, R5 ;  /* 0x000000021b047223 */ /* 0x040fe20000000005 */
[C---:B------:R-:W-:Y:S01]  /*c510*/  FFMA R5, R27.reuse, R3, R6 ;  /* 0x000000031b057223 */ /* 0x040fe20000000006 */
[C---:B------:R-:W-:Y:S01]  /*c520*/  FFMA R6, R27.reuse, R13, R7 ;  /* 0x0000000d1b067223 */ /* 0x040fe20000000007 */
[----:B------:R-:W-:Y:S01]  /*c530*/  FFMA R7, R27, R14, R8 ;  /* 0x0000000e1b077223 */ /* 0x000fe20000000008 */
[----:B------:R1:W-:Y:S01]  /*c540*/  STS.128 [R72+0x4010], R16 ;  /* 0x0040101048007388 */ /* 0x0003e20000000c00 */
[----:B------:R-:W-:Y:S01]  /*c550*/  LOP3.LUT R0, R36, 0xffffe000, RZ, 0xc0, !PT ;  /* 0xffffe00024007812 */ /* 0x000fe200078ec0ff */
[----:B------:R-:W-:Y:S01]  /*c560*/  IMAD.U32 R14, RZ, RZ, UR42 ;  /* 0x0000002aff0e7e24 */ /* 0x000fe2000f8e00ff */
[----:B------:R-:W-:Y:S02]  /*c570*/  LOP3.LUT R2, R37, 0xffffe000, RZ, 0xc0, !PT ;  /* 0xffffe00025027812 */ /* 0x000fe400078ec0ff */
        /* <DEDUP_REMOVED lines=14> */
[----:B------:R-:W-:Y:S02]  /*c660*/  F2FP.TF32.F32.PACK_B R11, R11 ;  /* 0x0000000bff0b723e */ /* 0x000fe400024050ff */
[----:B------:R-:W-:Y:S02]  /*c670*/  @P6 LEA R14, R14, UR48, 0x3 ;  /* 0x000000300e0e6c11 */ /* 0x000fe4000f8e18ff */
[----:B------:R-:W-:Y:S01]  /*c680*/  LEA R0, R81, UR48, 0x3 ;  /* 0x0000003051007c11 */ /* 0x000fe2000f8e18ff */
[----:B------:R1:W-:Y:S01]  /*c690*/  STS.128 [R79+0x4030], R8 ;  /* 0x004030084f007388 */ /* 0x0003e20000000c00 */
[----:B------:R-:W-:Y:S01]  /*c6a0*/  @P6 SHF.L.U32 R2, RZ, 0x1f, RZ ;  /* 0x0000001fff026819 */ /* 0x000fe200000006ff */
[----:B------:R-:W-:Y:S05]  /*c6b0*/  @P6 VIADD R14, R14, 0x50 ;  /* 0x000000500e0e6836 */ /* 0x000fea0000000000 */
[----:B------:R-:W-:Y:S01]  /*c6c0*/  @P6 PRMT R14, R84, 0x654, R14 ;  /* 0x00000654540e6816 */ /* 0x000fe2000000000e */
[----:B------:R-:W-:Y:S01]  /*c6d0*/  @!PT LDS RZ, [RZ] ;  /* 0x00000000fffff984 */ /* 0x000fe20000000800 */
[----:B------:R-:W-:Y:S01]  /*c6e0*/  @!PT LDS RZ, [RZ] ;  /* 0x00000000fffff984 */ /* 0x000fe20000000800 */
[----:B------:R-:W-:Y:S01]  /*c6f0*/  @!PT LDS RZ, [RZ] ;  /* 0x00000000fffff984 */ /* 0x000fe20000000800 */
[----:B------:R-:W-:Y:S01]  /*c700*/  @!PT LDS RZ, [RZ] ;  /* 0x00000000fffff984 */ /* 0x000fe20000000800 */
[----:B------:R2:W-:Y:S06]  /*c710*/  MEMBAR.ALL.CTA ;  /* 0x0000000000007992 */ /* 0x0005ec0000008000 */
[----:B--2---:R-:W2:Y:S02]  /*c720*/  FENCE.VIEW.ASYNC.S ;  /* 0x00000000000073c6 */ /* 0x004ea40000000000 */
[----:B--2---:R-:W-:Y:S06]  /*c730*/  BAR.SYNC.DEFER_BLOCKING 0x1, 0x80 ;  /* 0x0042000000007b1d */ /* 0x004fec0000010000 */
        /* <DEDUP_REMOVED lines=10> */
[----:B--2---:R-:W-:Y:S04]  /*c7e0*/  DEPBAR.LE SB0, 0x1 ;  /* 0x000080400000791a */ /* 0x004fe80000000000 */
.L_x_111:
[----:B------:R-:W-:Y:S05]  /*c7f0*/  BSYNC.RECONVERGENT B0 ;  /* 0x0000000000007941 */ /* 0x000fea0003800200 */
.L_x_110:
[----:B------:R-:W-:Y:S01]  /*c800*/  BAR.SYNC.DEFER_BLOCKING 0x1, 0x80 ;  /* 0x0042000000007b1d */ /* 0x000fe20000010000 */
[----:B------:R-:W-:Y:S01]  /*c810*/  UIADD3 UR4, UPT, UPT, UR42, 0x1, URZ ;  /* 0x000000012a047890 */ /* 0x000fe2000fffe0ff */
[----:B------:R-:W-:Y:S03]  /*c820*/  MOV R85, RZ ;  /* 0x000000ff00557202 */ /* 0x000fe60000000f00 */
[----:B------:R-:W-:Y:S04]  /*c830*/  UISETP.NE.AND UP0, UPT, UR4, 0x4, UPT ;  /* 0x000000040400788c */ /* 0x000fe8000bf05270 */
[----:B------:R-:W-:Y:S01]  /*c840*/  USEL UR40, UR4, URZ, UP0 ;  /* 0x000000ff04287287 */ /* 0x000fe20008000000 */
[----:B------:R2:W-:Y:S01]  /*c850*/  @P6 SYNCS.ARRIVE.TRANS64.RED.A1T0 RZ, [R14+URZ], RZ ;  /* 0x000000ff0eff69a7 */ /* 0x0005e200081004ff */
[----:B------:R-:W-:Y:S01]  /*c860*/  BSSY B1, `(.L_x_112) ;  /* 0x000001b000017945 */ /* 0x000fe20003800000 */
[----:B------:R-:W4:Y:S02]  /*c870*/  @P6 SYNCS.PHASECHK.TRANS64.TRYWAIT P0, [R0+URZ+0x30], R2 ;  /* 0x00003002000065a7 */ /* 0x000f2400080011ff */
[----:B----4-:R-:W-:Y:S01]  /*c880*/  @P6 SEL R82, RZ, 0x1, !P0 ;  /* 0x00000001ff526807 */ /* 0x010fe20004000000 */
[----:B--2---:R-:W-:Y:S06]  /*c890*/  @!P6 BRA `(.L_x_113) ;  /* 0x00000000005ce947 */ /* 0x004fec0003800000 */
[----:B------:R-:W-:Y:S01]  /*c8a0*/  ISETP.NE.AND P0, PT, R82, RZ, PT ;  /* 0x000000ff5200720c */ /* 0x000fe20003f05270 */
[----:B------:R-:W-:Y:S01]  /*c8b0*/  BSSY B0, `(.L_x_114) ;  /* 0x000000b000007945 */ /* 0x000fe20003800000 */
[----:B------:R-:W-:Y:S11]  /*c8c0*/  ISETP.NE.AND P1, PT, R83, RZ, PT ;  /* 0x000000ff5300720c */ /* 0x000ff60003f25270 */
[----:B------:R-:W-:Y:S02]  /*c8d0*/  @!UPT UIADD3 URZ, UPT, UPT, URZ, URZ, URZ ;  /* 0x000000fffffff290 */ /* 0x000fe4000fffe0ff */
[C---:B-1----:R-:W-:Y:S01]  /*c8e0*/  @P1 IMAD R5, R81.reuse, 0x2000, R57 ;  /* 0x0000200051051824 */ /* 0x042fe200078e0239 */
[C---:B------:R-:W-:Y:S01]  /*c8f0*/  @P1 LEA R3, R81.reuse, R71, 0xd ;  /* 0x0000004751031211 */ /* 0x040fe200078e68ff */
[C---:B------:R-:W-:Y:S02]  /*c900*/  @P1 IMAD R4, R81.reuse, 0x2000, R72 ;  /* 0x0000200051041824 */ /* 0x040fe400078e0248 */
[----:B------:R-:W-:Y:S01]  /*c910*/  @P1 IMAD R2, R81, 0x2000, R79 ;  /* 0x0000200051021824 */ /* 0x000fe200078e024f */
[----:B------:R-:W-:Y:S06]  /*c920*/  @P0 BRA `(.L_x_115) ;  /* 0x00000000000c0947 */ /* 0x000fec0003800000 */
[----:B------:R-:W-:Y:S04]  /*c930*/  SHF.L.U32 R6, RZ, 0x1f, RZ ;  /* 0x0000001fff067819 */ /* 0x000fe800000006ff */
[----:B------:R-:W1:Y:S02]  /*c940*/  SYNCS.PHASECHK.TRANS64.TRYWAIT P0, [R0+URZ+0x30], R6 ;  /* 0x00003006000075a7 */ /* 0x000e6400080011ff */
[----:B-1----:R-:W-:Y:S05]  /*c950*/  @!P0 BRA `(.L_x_116) ;  /* 0x0000003c00448947 */ /* 0x002fea0003800000 */
.L_x_115:
[----:B------:R-:W-:Y:S05]  /*c960*/  BSYNC B0 ;  /* 0x0000000000007941 */ /* 0x000fea0003800000 */
.L_x_114:
[----:B------:R-:W-:Y:S01]  /*c970*/  ISETP.NE.AND P0, PT, R83, RZ, PT ;  /* 0x000000ff5300720c */ /* 0x000fe20003f05270 */
[----:B------:R-:W-:Y:S11]  /*c980*/  VIADD R81, R81, 0x1 ;  /* 0x0000000151517836 */ /* 0x000ff60000000000 */
[----:B------:R-:W-:Y:S01]  /*c990*/  @!UPT UIADD3 URZ, UPT, UPT, URZ, URZ, URZ ;  /* 0x000000fffffff290 */ /* 0x000fe2000fffe0ff */
[----:B------:R2:W4:Y:S04]  /*c9a0*/  @P0 LDS.128 R44, [R5] ;  /* 0x00000000052c0984 */ /* 0x0005280000000c00 */
[----:B------:R2:W1:Y:S04]  /*c9b0*/  @P0 LDS.128 R40, [R4+0x10] ;  /* 0x0000100004280984 */ /* 0x0004680000000c00 */
[----:B------:R2:W1:Y:S04]  /*c9c0*/  @P0 LDS.128 R32, [R3+0x20] ;  /* 0x0000200003200984 */ /* 0x0004680000000c00 */
[----:B------:R2:W1:Y:S01]  /*c9d0*/  @P0 LDS.128 R36, [R2+0x30] ;  /* 0x0000300002240984 */ /* 0x0004620000000c00 */
[C---:B------:R-:W-:Y:S04]  /*c9e0*/  ISETP.NE.AND P0, PT, R81.reuse, 0x4, PT ;  /* 0x000000045100780c */ /* 0x040fe80003f05270 */
[----:B------:R-:W-:Y:S02]  /*c9f0*/  SEL R81, R81, RZ, P0 ;  /* 0x000000ff51517207 */ /* 0x000fe40000000000 */
[----:B------:R-:W-:Y:S02]  /*ca00*/  SEL R85, RZ, 0x1, P0 ;  /* 0x00000001ff557807 */ /* 0x000fe40000000000 */
.L_x_113:
[----:B------:R-:W-:Y:S05]  /*ca10*/  BSYNC B1 ;  /* 0x0000000000017941 */ /* 0x000fea0003800000 */
.L_x_112:
        /* <DEDUP_REMOVED lines=21> */
.L_x_117:
[----:B--2-4-:R-:W-:Y:S01]  /*cb70*/  LOP3.LUT R3, R44, 0xffffe000, RZ, 0xc0, !PT ;  /* 0xffffe0002c037812 */ /* 0x014fe200078ec0ff */
        /* <DEDUP_REMOVED lines=8> */
[----:B------:R-:W1:Y:S02]  /*cc00*/  LDTM.x16 R4, tmem[UR4+0x30] ;  /* 0x00003004000479ee */ /* 0x000e640008240000 */
        /* <DEDUP_REMOVED lines=27> */
[----:B------:R-:W-:Y:S01]  /*cdc0*/  STS.128 [R57+0x6000], R28 ;  /* 0x0060001c39007388 */ /* 0x000fe20000000c00 */
        /* <DEDUP_REMOVED lines=17> */
[----:B------:R-:W-:Y:S01]  /*cee0*/  STS.128 [R72+0x6010], R16 ;  /* 0x0060101048007388 */ /* 0x000fe20000000c00 */
        /* <DEDUP_REMOVED lines=19> */
[----:B------:R-:W-:Y:S01]  /*d020*/  @P6 SHF.L.U32 R0, R85, 0x1f, RZ ;  /* 0x0000001f55006819 */ /* 0x000fe200000006ff */
[----:B------:R2:W-:Y:S02]  /*d030*/  STS.128 [R79+0x6030], R8 ;  /* 0x006030084f007388 */ /* 0x0005e40000000c00 */
[----:B------:R-:W-:Y:S05]  /*d040*/  @P6 VIADD R14, R14, 0x50 ;  /* 0x000000500e0e6836 */ /* 0x000fea0000000000 */
[----:B------:R-:W-:Y:S01]  /*d050*/  @P6 PRMT R14, R84, 0x654, R14 ;  /* 0x00000654540e6816 */ /* 0x000fe2000000000e */
[----:B------:R-:W-:Y:S01]  /*d060*/  @!PT LDS RZ, [RZ] ;  /* 0x00000000fffff984 */ /* 0x000fe20000000800 */
[----:B------:R-:W-:Y:S01]  /*d070*/  @!PT LDS RZ, [RZ] ;  /* 0x00000000fffff984 */ /* 0x000fe20000000800 */
[----:B------:R-:W-:Y:S01]  /*d080*/  @!PT LDS RZ, [RZ] ;  /* 0x00000000fffff984 */ /* 0x000fe20000000800 */
[----:B------:R-:W-:Y:S01]  /*d090*/  @!PT LDS RZ, [RZ] ;  /* 0x00000000fffff984 */ /* 0x000fe20000000800 */
[----:B------:R4:W-:Y:S06]  /*d0a0*/  MEMBAR.ALL.CTA ;  /* 0x0000000000007992 */ /* 0x0009ec0000008000 */
[----:B----4-:R-:W4:Y:S01]  /*d0b0*/  FENCE.VIEW.ASYNC.S ;  /* 0x00000000000073c6 */ /* 0x010f220000000000 */
[----:B-1----:R-:W-:Y:S01]  /*d0c0*/  LEA R6, R81, UR48, 0x3 ;  /* 0x0000003051067c11 */ /* 0x002fe2000f8e18ff */
[----:B----4-:R-:W-:Y:S06]  /*d0d0*/  BAR.SYNC.DEFER_BLOCKING 0x1, 0x80 ;  /* 0x0042000000007b1d */ /* 0x010fec0000010000 */
        /* <DEDUP_REMOVED lines=11> */
.L_x_119:
[----:B------:R-:W-:Y:S05]  /*d190*/  BSYNC.RECONVERGENT B0 ;  /* 0x0000000000007941 */ /* 0x000fea0003800200 */
.L_x_118:
[----:B------:R-:W-:Y:S01]  /*d1a0*/  BAR.SYNC.DEFER_BLOCKING 0x1, 0x80 ;  /* 0x0042000000007b1d */ /* 0x000fe20000010000 */
[----:B------:R-:W-:Y:S04]  /*d1b0*/  UIADD3 UR4, UPT, UPT, UR40, 0x1, URZ ;  /* 0x0000000128047890 */ /* 0x000fe8000fffe0ff */
[----:B------:R-:W-:Y:S04]  /*d1c0*/  UISETP.NE.AND UP0, UPT, UR4, 0x4, UPT ;  /* 0x000000040400788c */ /* 0x000fe8000bf05270 */
[----:B------:R-:W-:Y:S01]  /*d1d0*/  USEL UR43, UR4, URZ, UP0 ;  /* 0x000000ff042b7287 */ /* 0x000fe20008000000 */
[----:B------:R1:W-:Y:S01]  /*d1e0*/  @P6 SYNCS.ARRIVE.TRANS64.RED.A1T0 RZ, [R14+URZ], RZ ;  /* 0x000000ff0eff69a7 */ /* 0x0003e200081004ff */
[----:B------:R-:W-:Y:S01]  /*d1f0*/  BSSY B1, `(.L_x_120) ;  /* 0x000001c000017945 */ /* 0x000fe20003800000 */
[----:B------:R-:W4:Y:S02]  /*d200*/  @P6 SYNCS.PHASECHK.TRANS64.TRYWAIT P0, [R6+URZ+0x30], R0 ;  /* 0x00003000060065a7 */ /* 0x000f2400080011ff */
[----:B----4-:R-:W-:Y:S01]  /*d210*/  @P6 SEL R82, RZ, 0x1, !P0 ;  /* 0x00000001ff526807 */ /* 0x010fe20004000000 */
        /* <DEDUP_REMOVED lines=10> */
[----:B------:R-:W-:Y:S04]  /*d2c0*/  SHF.L.U32 R5, R85, 0x1f, RZ ;  /* 0x0000001f55057819 */ /* 0x000fe800000006ff */
[----:B------:R-:W1:Y:S02]  /*d2d0*/  SYNCS.PHASECHK.TRANS64.TRYWAIT P0, [R6+URZ+0x30], R5 ;  /* 0x00003005060075a7 */ /* 0x000e6400080011ff */
[----:B-1----:R-:W-:Y:S05]  /*d2e0*/  @!P0 BRA `(.L_x_124) ;  /* 0x0000003000f48947 */ /* 0x002fea0003800000 */
.L_x_123:
[----:B------:R-:W-:Y:S05]  /*d2f0*/  BSYNC B0 ;  /* 0x0000000000007941 */ /* 0x000fea0003800000 */
.L_x_122:
[----:B------:R-:W-:Y:S01]  /*d300*/  ISETP.NE.AND P0, PT, R83, RZ, PT ;  /* 0x000000ff5300720c */ /* 0x000fe20003f05270 */
[----:B------:R-:W-:Y:S11]  /*d310*/  VIADD R81, R81, 0x1 ;  /* 0x0000000151517836 */ /* 0x000ff60000000000 */
[----:B------:R-:W-:Y:S01]  /*d320*/  @!UPT UIADD3 URZ, UPT, UPT, URZ, URZ, URZ ;  /* 0x000000fffffff290 */ /* 0x000fe2000fffe0ff */
[----:B------:R-:W4:Y:S04]  /*d330*/  @P0 LDS.128 R44, [R4] ;  /* 0x00000000042c0984 */ /* 0x000f280000000c00 */
[----:B------:R-:W1:Y:S04]  /*d340*/  @P0 LDS.128 R40, [R3+0x10] ;  /* 0x0000100003280984 */ /* 0x000e680000000c00 */
[----:B------:R-:W1:Y:S04]  /*d350*/  @P0 LDS.128 R32, [R2+0x20] ;  /* 0x0000200002200984 */ /* 0x000e680000000c00 */
[----:B------:R5:W1:Y:S01]  /*d360*/  @P0 LDS.128 R36, [R0+0x30] ;  /* 0x0000300000240984 */ /* 0x000a620000000c00 */
[C---:B------:R-:W-:Y:S04]  /*d370*/  ISETP.NE.AND P0, PT, R81.reuse, 0x4, PT ;  /* 0x000000045100780c */ /* 0x040fe80003f05270 */
[----:B------:R-:W-:Y:S02]  /*d380*/  SEL R81, R81, RZ, P0 ;  /* 0x000000ff51517207 */ /* 0x000fe40000000000 */
[----:B-----5:R-:W-:Y:S04]  /*d390*/  SEL R0, RZ, 0x1, P0 ;  /* 0x00000001ff007807 */ /* 0x020fe80000000000 */
[----:B------:R-:W-:Y:S02]  /*d3a0*/  LOP3.LUT R85, R85, R0, RZ, 0x3c, !PT ;  /* 0x0000000055557212 */ /* 0x000fe400078e3cff */
.L_x_121:
[----:B------:R-:W-:Y:S05]  /*d3b0*/  BSYNC B1 ;  /* 0x0000000000017941 */ /* 0x000fea0003800000 */
.L_x_120:
[----:B------:R-:W-:Y:S05]  /*d3c0*/  VIADD R0, R25, 0x40 ;  /* 0x0000004019007836 */ /* 0x000fea0000000000 */
[----:B------:R-:W-:Y:S04]  /*d3d0*/  SHF.R.U32.HI R0, RZ, 0x15, R0 ;  /* 0x00000015ff007819 */ /* 0x000fe80000011600 */
[----:B------:R-:W-:Y:S11]  /*d3e0*/  LOP3.LUT P0, RZ, R0, 0x3, R61, 0x48, !PT ;  /* 0x0000000300ff7812 */ /* 0x000ff6000780483d */
[----:B------:R-:W-:Y:S02]  /*d3f0*/  @!UPT UIADD3 URZ, UPT, UPT, URZ, URZ, URZ ;  /* 0x000000fffffff290 */ /* 0x000fe4000fffe0ff */
[----:B------:R-:W-:Y:S05]  /*d400*/  @!P0 BRA `(.L_x_125) ;  /* 0x0000000000408947 */ /* 0x000fea0003800000 */
[----:B------:R-:W1:Y:S01]  /*d410*/  LDCU.64 UR8, c[0x4][0x70] ;  /* 0x01000e00ff0877ac */ /* 0x000e620008000a00 */
[----:B------:R-:W-:Y:S01]  /*d420*/  MOV R3, 0x0 ;  /* 0x0000000000037802 */ /* 0x000fe20000000f00 */
[----:B------:R-:W-:Y:S02]  /*d430*/  HFMA2 R12, -RZ, RZ, 0, 5.9604644775390625e-08 ;  /* 0x00000001ff0c7431 */ /* 0x000fe400000001ff */
[----:B--2---:R-:W-:Y:S02]  /*d440*/  IMAD.MOV.U32 R8, RZ, RZ, 0x192 ;  /* 0x00000192ff087424 */ /* 0x004fe400078e00ff */
        /* <DEDUP_REMOVED lines=12> */
.L_x_125:
[----:B----4-:R-:W-:Y:S01]  /*d510*/  LOP3.LUT R3, R44, 0xffffe000, RZ, 0xc0, !PT ;  /* 0xffffe0002c037812 */ /* 0x010fe200078ec0ff */
[----:B------:R-:W-:Y:S05]  /*d520*/  WARPSYNC.ALL ;  /* 0x0000000000007948 */ /* 0x000fea0003800000 */
[----:B------:R-:W-:Y:S01]  /*d530*/  R2UR UR4, R25 ;  /* 0x00000000190472ca */ /* 0x000fe200000e0000 */
[----:B------:R-:W-:Y:S01]  /*d540*/  BSSY.RECONVERGENT B0, `(.L_x_126) ;  /* 0x0000062000007945 */ /* 0x000fe20003800200 */
[----:B-1----:R-:W-:Y:S02]  /*d550*/  LOP3.LUT R20, R40, 0xffffe000, RZ, 0xc0, !PT ;  /* 0xffffe00028147812 */ /* 0x002fe400078ec0ff */
[----:B------:R-:W-:Y:S02]  /*d560*/  LOP3.LUT R21, R41, 0xffffe000, RZ, 0xc0, !PT ;  /* 0xffffe00029157812 */ /* 0x000fe400078ec0ff */
[----:B------:R-:W-:Y:S02]  /*d570*/  LOP3.LUT R26, R42, 0xffffe000, RZ, 0xc0, !PT ;  /* 0xffffe0002a1a7812 */ /* 0x000fe400078ec0ff */
[----:B------:R-:W-:Y:S02]  /*d580*/  ISETP.NE.AND P6, PT, R78, RZ, PT ;  /* 0x000000ff4e00720c */ /* 0x000fe40003fc5270 */
[----:B------:R-:W-:Y:S03]  /*d590*/  ISETP.NE.AND P0, PT, R59, RZ, PT ;  /* 0x000000ff3b00720c */ /* 0x000fe60003f05270 */
[----:B--2---:R-:W1:Y:S02]  /*d5a0*/  LDTM.x16 R4, tmem[UR4+0x40] ;  /* 0x00004004000479ee */ /* 0x004e640008240000 */
        /* <DEDUP_REMOVED lines=27> */
[----:B------:R-:W-:Y:S01]  /*d760*/  STS.128 [R57], R28 ;  /* 0x0000001c39007388 */ /* 0x000fe20000000c00 */
        /* <DEDUP_REMOVED lines=50> */
[----:B------:R-:W-:Y:S01]  /*da90*/  UIADD3 UR4, UPT, UPT, UR48, 0x200, URZ ;  /* 0x0000020030047890 */ /* 0x000fe2000fffe0ff */
[----:B------:R-:W-:Y:S01]  /*daa0*/  R2UR UR10, R76 ;  /* 0x000000004c0a72ca */ /* 0x000fe200000e0000 */
[----:B------:R-:W-:Y:S01]  /*dab0*/  UIADD3 UR9, UPT, UPT, UR41, 0x40, URZ ;  /* 0x0000004029097890 */ /* 0x000fe2000fffe0ff */
        /* <DEDUP_REMOVED lines=9> */
[----:B-1----:R-:W-:Y:S04]  /*db50*/  DEPBAR.LE SB0, 0x1 ;  /* 0x000080400000791a */ /* 0x002fe80000000000 */
.L_x_127:
[----:B------:R-:W-:Y:S05]  /*db60*/  BSYNC.RECONVERGENT B0 ;  /* 0x0000000000007941 */ /* 0x000fea0003800200 */
.L_x_126:
        /* <DEDUP_REMOVED lines=21> */
.L_x_131:
[----:B------:R-:W-:Y:S05]  /*dcc0*/  BSYNC B0 ;  /* 0x0000000000007941 */ /* 0x000fea0003800000 */
.L_x_130:
        /* <DEDUP_REMOVED lines=11> */
.L_x_129:
[----:B------:R-:W-:Y:S05]  /*dd80*/  BSYNC B1 ;  /* 0x0000000000017941 */ /* 0x000fea0003800000 */
.L_x_128:
        /* <DEDUP_REMOVED lines=21> */
.L_x_133:
        /* <DEDUP_REMOVED lines=98> */
.L_x_135:
[----:B------:R-:W-:Y:S05]  /*e500*/  BSYNC.RECONVERGENT B0 ;  /* 0x0000000000007941 */ /* 0x000fea0003800200 */
.L_x_134:
        /* <DEDUP_REMOVED lines=21> */
.L_x_139:
[----:B------:R-:W-:Y:S05]  /*e660*/  BSYNC B0 ;  /* 0x0000000000007941 */ /* 0x000fea0003800000 */
.L_x_138:
        /* <DEDUP_REMOVED lines=11> */
.L_x_137:
[----:B------:R-:W-:Y:S05]  /*e720*/  BSYNC B1 ;  /* 0x0000000000017941 */ /* 0x000fea0003800000 */
.L_x_136:
        /* <DEDUP_REMOVED lines=21> */
.L_x_141:
        /* <DEDUP_REMOVED lines=77> */
[----:B------:R-:W-:Y:S01]  /*ed50*/  @P6 SHF.L.U32 R2, R85, 0x1f, RZ ;  /* 0x0000001f55026819 */ /* 0x000fe200000006ff */
        /* <DEDUP_REMOVED lines=20> */
.L_x_143:
[----:B------:R-:W-:Y:S05]  /*eea0*/  BSYNC.RECONVERGENT B0 ;  /* 0x0000000000007941 */ /* 0x000fea0003800200 */
.L_x_142:
        /* <DEDUP_REMOVED lines=18> */
[----:B------:R-:W-:Y:S04]  /*efd0*/  SHF.L.U32 R85, R85, 0x1f, RZ ;  /* 0x0000001f55557819 */ /* 0x000fe800000006ff */
[----:B------:R-:W1:Y:S02]  /*efe0*/  SYNCS.PHASECHK.TRANS64.TRYWAIT P0, [R0+URZ+0x30], R85 ;  /* 0x00003055000075a7 */ /* 0x000e6400080011ff */
[----:B-1----:R-:W-:Y:S05]  /*eff0*/  @!P0 BRA `(.L_x_148) ;  /* 0x0000001400ec8947 */ /* 0x002fea0003800000 */
.L_x_147:
[----:B------:R-:W-:Y:S05]  /*f000*/  BSYNC B0 ;  /* 0x0000000000007941 */ /* 0x000fea0003800000 */
.L_x_146:
[----:B------:R-:W-:Y:S11]  /*f010*/  ISETP.NE.AND P0, PT, R83, RZ, PT ;  /* 0x000000ff5300720c */ /* 0x000ff60003f05270 */
[----:B------:R-:W-:Y:S02]  /*f020*/  @!UPT UIADD3 URZ, UPT, UPT, URZ, URZ, URZ ;  /* 0x000000fffffff290 */ /* 0x000fe4000fffe0ff */
[----:B------:R2:W4:Y:S04]  /*f030*/  @P0 LDS.128 R44, [R4] ;  /* 0x00000000042c0984 */ /* 0x0005280000000c00 */
[----:B------:R2:W1:Y:S04]  /*f040*/  @P0 LDS.128 R40, [R3+0x10] ;  /* 0x0000100003280984 */ /* 0x0004680000000c00 */
[----:B------:R2:W1:Y:S04]  /*f050*/  @P0 LDS.128 R32, [R2+0x20] ;  /* 0x0000200002200984 */ /* 0x0004680000000c00 */
[----:B------:R2:W1:Y:S02]  /*f060*/  @P0 LDS.128 R36, [R81+0x30] ;  /* 0x0000300051240984 */ /* 0x0004640000000c00 */
.L_x_145:
[----:B------:R-:W-:Y:S05]  /*f070*/  BSYNC B1 ;  /* 0x0000000000017941 */ /* 0x000fea0003800000 */
.L_x_144:
        /* <DEDUP_REMOVED lines=21> */
.L_x_149:
[----:B------:R-:W-:Y:S01]  /*f1d0*/  ISETP.NE.AND P0, PT, R59, RZ, PT ;  /* 0x000000ff3b00720c */ /* 0x000fe20003f05270 */
[----:B------:R-:W-:Y:S05]  /*f1e0*/  WARPSYNC.ALL ;  /* 0x0000000000007948 */ /* 0x000fea0003800000 */
[----:B------:R-:W-:Y:S01]  /*f1f0*/  R2UR UR4, R25 ;  /* 0x00000000190472ca */ /* 0x000fe200000e0000 */
[----:B------:R-:W1:Y:S01]  /*f200*/  S2UR UR5, SR_CgaCtaId ;  /* 0x00000000000579c3 */ /* 0x000e620000008800 */
[----:B----4-:R-:W-:Y:S01]  /*f210*/  LOP3.LUT R0, R44, 0xffffe000, RZ, 0xc0, !PT ;  /* 0xffffe0002c007812 */ /* 0x010fe200078ec0ff */
[----:B------:R-:W-:Y:S01]  /*f220*/  BSSY.RECONVERGENT B0, `(.L_x_150) ;  /* 0x000005c000007945 */ /* 0x000fe20003800200 */
[----:B--2---:R-:W-:Y:S02]  /*f230*/  LOP3.LUT R2, R45, 0xffffe000, RZ, 0xc0, !PT ;  /* 0xffffe0002d027812 */ /* 0x004fe400078ec0ff */
[----:B------:R-:W-:Y:S02]  /*f240*/  LOP3.LUT R3, R46, 0xffffe000, RZ, 0xc0, !PT ;  /* 0xffffe0002e037812 */ /* 0x000fe400078ec0ff */
[----:B------:R-:W-:Y:S02]  /*f250*/  LOP3.LUT R20, R47, 0xffffe000, RZ, 0xc0, !PT ;  /* 0xffffe0002f147812 */ /* 0x000fe400078ec0ff */
[----:B------:R-:W-:Y:S02]  /*f260*/  LOP3.LUT R21, R40, 0xffffe000, RZ, 0xc0, !PT ;  /* 0xffffe00028157812 */ /* 0x000fe400078ec0ff */
[----:B------:R-:W-:Y:S01]  /*f270*/  LOP3.LUT R25, R41, 0xffffe000, RZ, 0xc0, !PT ;  /* 0xffffe00029197812 */ /* 0x000fe200078ec0ff */
[----:B------:R-:W2:Y:S01]  /*f280*/  LDTM.x16 R4, tmem[UR4+0x70] ;  /* 0x00007004000479ee */ /* 0x000ea20008240000 */
[----:B------:R-:W-:Y:S01]  /*f290*/  R2UR UR4, R80 ;  /* 0x00000000500472ca */ /* 0x000fe200000e0000 */
[----:B------:R-:W-:Y:S01]  /*f2a0*/  NOP ;  /* 0x0000000000007918 */ /* 0x000fe20000000000 */
[----:B------:R-:W-:Y:S02]  /*f2b0*/  LOP3.LUT R26, R42, 0xffffe000, RZ, 0xc0, !PT ;  /* 0xffffe0002a1a7812 */ /* 0x000fe400078ec0ff */
[----:B------:R-:W-:Y:S02]  /*f2c0*/  LOP3.LUT R28, R43, 0xffffe000, RZ, 0xc0, !PT ;  /* 0xffffe0002b1c7812 */ /* 0x000fe400078ec0ff */
[----:B------:R-:W-:Y:S02]  /*f2d0*/  LOP3.LUT R29, R32, 0xffffe000, RZ, 0xc0, !PT ;  /* 0xffffe000201d7812 */ /* 0x000fe400078ec0ff */
[----:B------:R-:W-:Y:S02]  /*f2e0*/  LOP3.LUT R30, R33, 0xffffe000, RZ, 0xc0, !PT ;  /* 0xffffe000211e7812 */ /* 0x000fe400078ec0ff */
[----:B------:R-:W-:Y:S02]  /*f2f0*/  LOP3.LUT R31, R34, 0xffffe000, RZ, 0xc0, !PT ;  /* 0xffffe000221f7812 */ /* 0x000fe400078ec0ff */
[----:B------:R-:W-:Y:S01]  /*f300*/  LOP3.LUT R32, R35, 0xffffe000, RZ, 0xc0, !PT ;  /* 0xffffe00023207812 */ /* 0x000fe200078ec0ff */
[----:B------:R-:W-:Y:S01]  /*f310*/  UIADD3 UR4, UPT, UPT, UR4, 0xa0, URZ ;  /* 0x000000a004047890 */ /* 0x000fe2000fffe0ff */
[----:B------:R-:W-:Y:S02]  /*f320*/  LOP3.LUT R33, R36, 0xffffe000, RZ, 0xc0, !PT ;  /* 0xffffe00024217812 */ /* 0x000fe400078ec0ff */
[----:B------:R-:W-:Y:S02]  /*f330*/  LOP3.LUT R34, R37, 0xffffe000, RZ, 0xc0, !PT ;  /* 0xffffe00025227812 */ /* 0x000fe400078ec0ff */
[----:B------:R-:W-:Y:S02]  /*f340*/  LOP3.LUT R35, R38, 0xffffe000, RZ, 0xc0, !PT ;  /* 0xffffe00026237812 */ /* 0x000fe400078ec0ff */
[----:B------:R-:W-:Y:S01]  /*f350*/  LOP3.LUT R36, R39, 0xffffe000, RZ, 0xc0, !PT ;  /* 0xffffe00027247812 */ /* 0x000fe200078ec0ff */
[C---:B--2---:R-:W-:Y:S01]  /*f360*/  FMUL R4, R24.reuse, R4 ;  /* 0x0000000418047220 */ /* 0x044fe20000400000 */
[C---:B------:R-:W-:Y:S01]  /*f370*/  FMUL R5, R24.reuse, R5 ;  /* 0x0000000518057220 */ /* 0x040fe20000400000 */
[C---:B------:R-:W-:Y:S01]  /*f380*/  FMUL R6, R24.reuse, R6 ;  /* 0x0000000618067220 */ /* 0x040fe20000400000 */
[C---:B------:R-:W-:Y:S01]  /*f390*/  FMUL R7, R24.reuse, R7 ;  /* 0x0000000718077220 */ /* 0x040fe20000400000 */
[C---:B------:R-:W-:Y:S01]  /*f3a0*/  FFMA R4, R27.reuse, R0, R4 ;  /* 0x000000001b047223 */ /* 0x040fe20000000004 */
[C---:B------:R-:W-:Y:S01]  /*f3b0*/  FFMA R5, R27.reuse, R2, R5 ;  /* 0x000000021b057223 */ /* 0x040fe20000000005 */
[C---:B------:R-:W-:Y:S01]  /*f3c0*/  FFMA R6, R27.reuse, R3, R6 ;  /* 0x000000031b067223 */ /* 0x040fe20000000006 */
[C---:B------:R-:W-:Y:S01]  /*f3d0*/  FFMA R7, R27.reuse, R20, R7 ;  /* 0x000000141b077223 */ /* 0x040fe20000000007 */
[----:B-1----:R-:W-:Y:S01]  /*f3e0*/  UPRMT UR4, UR5, 0x654, UR4 ;  /* 0x0000065405047896 */ /* 0x002fe20008000004 */
[C---:B------:R-:W-:Y:S01]  /*f3f0*/  FMUL R8, R24.reuse, R8 ;  /* 0x0000000818087220 */ /* 0x040fe20000400000 */
[C---:B------:R-:W-:Y:S01]  /*f400*/  FMUL R9, R24.reuse, R9 ;  /* 0x0000000918097220 */ /* 0x040fe20000400000 */
[C---:B------:R-:W-:Y:S01]  /*f410*/  FMUL R10, R24.reuse, R10 ;  /* 0x0000000a180a7220 */ /* 0x040fe20000400000 */
[C---:B------:R-:W-:Y:S01]  /*f420*/  FMUL R11, R24.reuse, R11 ;  /* 0x0000000b180b7220 */ /* 0x040fe20000400000 */
[----:B------:R-:W-:Y:S01]  /*f430*/  F2FP.TF32.F32.PACK_B R4, R4 ;  /* 0x00000004ff04723e */ /* 0x000fe200024050ff */
[C---:B------:R-:W-:Y:S01]  /*f440*/  FFMA R8, R27.reuse, R21, R8 ;  /* 0x000000151b087223 */ /* 0x040fe20000000008 */
[----:B------:R-:W-:Y:S01]  /*f450*/  F2FP.TF32.F32.PACK_B R5, R5 ;  /* 0x00000005ff05723e */ /* 0x000fe200024050ff */
[C---:B------:R-:W-:Y:S01]  /*f460*/  FFMA R9, R27.reuse, R25, R9 ;  /* 0x000000191b097223 */ /* 0x040fe20000000009 */
[----:B------:R-:W-:Y:S01]  /*f470*/  F2FP.TF32.F32.PACK_B R6, R6 ;  /* 0x00000006ff06723e */ /* 0x000fe200024050ff */
[C---:B------:R-:W-:Y:S01]  /*f480*/  FFMA R10, R27.reuse, R26, R10 ;  /* 0x0000001a1b0a7223 */ /* 0x040fe2000000000a */
[----:B------:R-:W-:Y:S01]  /*f490*/  F2FP.TF32.F32.PACK_B R7, R7 ;  /* 0x00000007ff07723e */ /* 0x000fe200024050ff */
[C---:B------:R-:W-:Y:S01]  /*f4a0*/  FFMA R11, R27.reuse, R28, R11 ;  /* 0x0000001c1b0b7223 */ /* 0x040fe2000000000b */
[C---:B------:R-:W-:Y:S01]  /*f4b0*/  FMUL R12, R24.reuse, R12 ;  /* 0x0000000c180c7220 */ /* 0x040fe20000400000 */
[----:B------:R-:W-:Y:S01]  /*f4c0*/  SYNCS.ARRIVE.TRANS64.RED.A1T0 RZ, [UR4], RZ ;  /* 0x000000ffffff79a7 */ /* 0x000fe20008100404 */
[----:B------:R-:W-:Y:S01]  /*f4d0*/  F2FP.TF32.F32.PACK_B R8, R8 ;  /* 0x00000008ff08723e */ /* 0x000fe200024050ff */
[----:B------:R1:W-:Y:S01]  /*f4e0*/  STS.128 [R57+0x6000], R4 ;  /* 0x0060000439007388 */ /* 0x0003e20000000c00 */
        /* <DEDUP_REMOVED lines=9> */
[C---:B------:R-:W-:Y:S01]  /*f580*/  FFMA R15, R27.reuse, R32, R15 ;  /* 0x000000201b0f7223 */ /* 0x040fe2000000000f */
[C---:B------:R-:W-:Y:S01]  /*f590*/  FMUL R16, R24.reuse, R16 ;  /* 0x0000001018107220 */ /* 0x040fe20000400000 */
[----:B------:R-:W-:Y:S01]  /*f5a0*/  F2FP.TF32.F32.PACK_B R12, R12 ;  /* 0x0000000cff0c723e */ /* 0x000fe200024050ff */
[----:B------:R1:W-:Y:S01]  /*f5b0*/  STS.128 [R72+0x6010], R8 ;  /* 0x0060100848007388 */ /* 0x0003e20000000c00 */
[C---:B------:R-:W-:Y:S01]  /*f5c0*/  FMUL R17, R24.reuse, R17 ;  /* 0x0000001118117220 */ /* 0x040fe20000400000 */
[C---:B------:R-:W-:Y:S01]  /*f5d0*/  FMUL R18, R24.reuse, R18 ;  /* 0x0000001218127220 */ /* 0x040fe20000400000 */
[----:B------:R-:W-:Y:S01]  /*f5e0*/  FMUL R19, R24, R19 ;  /* 0x0000001318137220 */ /* 0x000fe20000400000 */
[----:B------:R-:W-:Y:S01]  /*f5f0*/  F2FP.TF32.F32.PACK_B R13, R13 ;  /* 0x0000000dff0d723e */ /* 0x000fe200024050ff */
[C---:B------:R-:W-:Y:S01]  /*f600*/  FFMA R16, R27.reuse, R33, R16 ;  /* 0x000000211b107223 */ /* 0x040fe20000000010 */
[----:B------:R-:W-:Y:S01]  /*f610*/  F2FP.TF32.F32.PACK_B R14, R14 ;  /* 0x0000000eff0e723e */ /* 0x000fe200024050ff */
[C---:B------:R-:W-:Y:S01]  /*f620*/  FFMA R17, R27.reuse, R34, R17 ;  /* 0x000000221b117223 */ /* 0x040fe20000000011 */
[----:B------:R-:W-:Y:S01]  /*f630*/  F2FP.TF32.F32.PACK_B R15, R15 ;  /* 0x0000000fff0f723e */ /* 0x000fe200024050ff */
[C---:B------:R-:W-:Y:S01]  /*f640*/  FFMA R18, R27.reuse, R35, R18 ;  /* 0x000000231b127223 */ /* 0x040fe20000000012 */
[----:B------:R-:W-:Y:S01]  /*f650*/  FFMA R19, R27, R36, R19 ;  /* 0x000000241b137223 */ /* 0x000fe20000000013 */
[----:B------:R-:W-:Y:S02]  /*f660*/  F2FP.TF32.F32.PACK_B R16, R16 ;  /* 0x00000010ff10723e */ /* 0x000fe400024050ff */
[----:B------:R1:W-:Y:S01]  /*f670*/  STS.128 [R71+0x6020], R12 ;  /* 0x0060200c47007388 */ /* 0x0003e20000000c00 */
[----:B------:R-:W-:Y:S02]  /*f680*/  F2FP.TF32.F32.PACK_B R17, R17 ;  /* 0x00000011ff11723e */ /* 0x000fe400024050ff */
        /* <DEDUP_REMOVED lines=21> */
.L_x_151:
[----:B------:R-:W-:Y:S05]  /*f7e0*/  BSYNC.RECONVERGENT B0 ;  /* 0x0000000000007941 */ /* 0x000fea0003800200 */
.L_x_150:
[----:B------:R-:W-:Y:S01]  /*f7f0*/  BAR.SYNC.DEFER_BLOCKING 0x1, 0x80 ;  /* 0x0042000000007b1d */ /* 0x000fe20000010000 */
[----:B------:R-:W-:Y:S01]  /*f800*/  UISETP.NE.AND UP0, UPT, UR52, -0x8, UPT ;  /* 0xfffffff83400788c */ /* 0x000fe2000bf05270 */
[----:B------:R-:W-:Y:S08]  /*f810*/  IADD3 R22, PT, PT, R22, 0x1, RZ ;  /* 0x0000000116167810 */ /* 0x000ff00007ffe0ff */
[----:B------:R-:W-:Y:S05]  /*f820*/  BRA.U !UP0, `(.L_x_152) ;  /* 0x0000000108247547 */ /* 0x000fea000b800000 */
[----:B------:R-:W-:Y:S01]  /*f830*/  ISETP.NE.AND P0, PT, R78, RZ, PT ;  /* 0x000000ff4e00720c */ /* 0x000fe20003f05270 */
[----:B------:R-:W-:Y:S01]  /*f840*/  IMAD.U32 R0, RZ, RZ, UR49 ;  /* 0x00000031ff007e24 */ /* 0x000fe2000f8e00ff */
[----:B------:R-:W-:Y:S04]  /*f850*/  UIADD3 UR4, UPT, UPT, UR49, 0x1, URZ ;  /* 0x0000000131047890 */ /* 0x000fe8000fffe0ff */
[----:B------:R-:W-:Y:S04]  /*f860*/  UISETP.NE.AND UP0, UPT, UR4, 0x4, UPT ;  /* 0x000000040400788c */ /* 0x000fe8000bf05270 */
[----:B------:R-:W-:Y:S03]  /*f870*/  USEL UR49, UR4, URZ, UP0 ;  /* 0x000000ff04317287 */ /* 0x000fe60008000000 */
[----:B------:R-:W-:Y:S05]  /*f880*/  @P0 LEA R0, R0, UR48, 0x3 ;  /* 0x0000003000000c11 */ /* 0x000fea000f8e18ff */
[----:B------:R-:W-:Y:S05]  /*f890*/  @P0 VIADD R0, R0, 0x50 ;  /* 0x0000005000000836 */ /* 0x000fea0000000000 */
[----:B------:R-:W-:Y:S04]  /*f8a0*/  @P0 PRMT R0, R84, 0x654, R0 ;  /* 0x0000065454000816 */ /* 0x000fe80000000000 */
[----:B------:R2:W-:Y:S03]  /*f8b0*/  @P0 SYNCS.ARRIVE.TRANS64.RED.A1T0 RZ, [R0+URZ], RZ ;  /* 0x000000ff00ff09a7 */ /* 0x0005e600081004ff */
.L_x_152:
[----:B------:R-:W-:Y:S01]  /*f8c0*/  R2UR UR5, R52 ;  /* 0x00000000340572ca */ /* 0x000fe200000e0000 */
[----:B------:R-:W-:Y:S01]  /*f8d0*/  UISETP.NE.AND UP0, UPT, UR63, URZ, UPT ;  /* 0x000000ff3f00728c */ /* 0x000fe2000bf05270 */
[----:B------:R-:W-:Y:S01]  /*f8e0*/  R2UR UR4, R53 ;  /* 0x00000000350472ca */ /* 0x000fe200000e0000 */
[----:B------:R-:W-:Y:S01]  /*f8f0*/  UIADD3 UR52, UPT, UPT, UR52, 0x8, URZ ;  /* 0x0000000834347890 */ /* 0x000fe2000fffe0ff */
[----:B------:R-:W-:Y:S02]  /*f900*/  R2UR UR51, R73 ;  /* 0x00000000493372ca */ /* 0x000fe400000e0000 */
[C---:B------:R-:W-:Y:S02]  /*f910*/  ISETP.NE.AND P0, PT, R22.reuse, 0x2, PT ;  /* 0x000000021600780c */ /* 0x040fe40003f05270 */
[----:B------:R-:W-:Y:S02]  /*f920*/  LOP3.LUT R55, R55, 0x1, RZ, 0x3c, !PT ;  /* 0x0000000137377812 */ /* 0x000fe400078e3cff */
[----:B--2---:R-:W-:Y:S02]  /*f930*/  SEL R0, RZ, 0x1, P0 ;  /* 0x00000001ff007807 */ /* 0x004fe40000000000 */
[----:B------:R-:W-:Y:S01]  /*f940*/  SEL R22, R22, RZ, P0 ;  /* 0x000000ff16167207 */ /* 0x000fe20000000000 */
[----:B------:R-:W-:Y:S01]  /*f950*/  UIADD3 UR21, UPT, UPT, UR36, UR5, URZ ;  /* 0x0000000524157290 */ /* 0x000fe2000fffe0ff */
[----:B------:R-:W-:Y:S01]  /*f960*/  LOP3.LUT R56, R56, R0, RZ, 0x3c, !PT ;  /* 0x0000000038387212 */ /* 0x000fe200078e3cff */
[----:B------:R-:W-:Y:S01]  /*f970*/  UIADD3 UR50, UPT, UPT, UR37, UR4, URZ ;  /* 0x0000000425327290 */ /* 0x000fe2000fffe0ff */
[----:B------:R-:W-:Y:S11]  /*f980*/  BRA.U UP0, `(.L_x_153) ;  /* 0xffffffa100d87547 */ /* 0x000ff6000b83ffff */
[----:B------:R-:W-:-:S13]  /*f990*/  R2UR UR4, R70 ;  /* 0x00000000460472ca */ /* 0x000fda00000e0000 */
[----:B------:R-:W-:-:S09]  /*f9a0*/  UISETP.NE.AND UP0, UPT, UR4, URZ, UPT ;  /* 0x000000ff0400728c */ /* 0x000fd2000bf05270 */
[----:B------:R-:W-:Y:S05]  /*f9b0*/  BRA.U !UP0, `(.L_x_154) ;  /* 0x0000000108487547 */ /* 0x000fea000b800000 */
[----:B------:R-:W2:Y:S02]  /*f9c0*/  LDCU.64 UR4, c[0x0][0x890] ;  /* 0x00011200ff0477ac */ /* 0x000ea40008000a00 */
[----:B--2---:R-:W-:-:S04]  /*f9d0*/  UISETP.NE.U32.AND UP0, UPT, UR4, URZ, UPT ;  /* 0x000000ff0400728c */ /* 0x004fc8000bf05070 */
[----:B------:R-:W-:-:S09]  /*f9e0*/  UISETP.NE.AND.EX UP0, UPT, UR5, URZ, UPT, UP0 ;  /* 0x000000ff0500728c */ /* 0x000fd2000bf05300 */
[----:B------:R-:W-:Y:S05]  /*f9f0*/  BRA.U UP0, `(.L_x_155) ;  /* 0x00000001000c7547 */ /* 0x000fea000b800000 */
[----:B------:R-:W-:-:S13]  /*fa00*/  FSETP.NEU.AND P0, PT, R27, RZ, PT ;  /* 0x000000ff1b00720b */ /* 0x000fda0003f0d000 */
[----:B------:R-:W-:Y:S05]  /*fa10*/  @!P0 EXIT ;  /* 0x000000000000894d */ /* 0x000fea0003800000 */
[----:B------:R-:W-:Y:S05]  /*fa20*/  BRA `(.L_x_154) ;  /* 0x00000000002c7947 */ /* 0x000fea0003800000 */
.L_x_155:
[----:B------:R-:W-:Y:S01]  /*fa30*/  ISETP.NE.AND P0, PT, R77, RZ, PT ;  /* 0x000000ff4d00720c */ /* 0x000fe20003f05270 */
[----:B------:R-:W-:-:S12]  /*fa40*/  BSSY.RECONVERGENT B0, `(.L_x_154) ;  /* 0x0000009000007945 */ /* 0x000fd80003800200 */
[----:B------:R-:W-:Y:S05]  /*fa50*/  @P0 BRA `(.L_x_156) ;  /* 0x0000000000140947 */ /* 0x000fea0003800000 */
[----:B------:R-:W2:Y:S02]  /*fa60*/  LDCU.64 UR4, c[0x0][0x888] ;  /* 0x00011100ff0477ac */ /* 0x000ea40008000a00 */
[----:B--2---:R-:W-:-:S04]  /*fa70*/  ISETP.NE.U32.AND P0, PT, RZ, UR4, PT ;  /* 0x00000004ff007c0c */ /* 0x004fc8000bf05070 */
[----:B------:R-:W-:-:S13]  /*fa80*/  ISETP.NE.AND.EX P0, PT, RZ, UR5, PT, P0 ;  /* 0x00000005ff007c0c */ /* 0x000fda000bf05300 */
[----:B------:R-:W-:Y:S05]  /*fa90*/  @!P0 EXIT ;  /* 0x000000000000894d */ /* 0x000fea0003800000 */
[----:B------:R-:W-:Y:S05]  /*faa0*/  BRA `(.L_x_157) ;  /* 0x0000000000087947 */ /* 0x000fea0003800000 */
.L_x_156:
[----:B------:R-:W-:-:S13]  /*fab0*/  FSETP.NEU.AND P0, PT, R27, RZ, PT ;  /* 0x000000ff1b00720b */ /* 0x000fda0003f0d000 */
[----:B------:R-:W-:Y:S05]  /*fac0*/  @!P0 EXIT ;  /* 0x000000000000894d */ /* 0x000fea0003800000 */
.L_x_157:
[----:B------:R-:W-:Y:S05]  /*fad0*/  BSYNC.RECONVERGENT B0 ;  /* 0x0000000000007941 */ /* 0x000fea0003800200 */
.L_x_154:
[----:B------:R-:W2:Y:S01]  /*fae0*/  S2UR UR5, SR_CgaCtaId ;  /* 0x00000000000579c3 */ /* 0x000ea20000008800 */
[----:B------:R-:W-:Y:S01]  /*faf0*/  ULEA UR4, UR49, UR48, 0x3 ;  /* 0x0000003031047291 */ /* 0x000fe2000f8e18ff */
[----:B------:R-:W-:-:S04]  /*fb00*/  DEPBAR.LE SB0, 0x0 ;  /* 0x000080000000791a */ /* 0x000fc80000000000 */
[----:B------:R-:W-:-:S04]  /*fb10*/  UIADD3 UR4, UPT, UPT, UR4, 0x50, URZ ;  /* 0x0000005004047890 */ /* 0x000fc8000fffe0ff */
[----:B--2---:R-:W-:-:S09]  /*fb20*/  UPRMT UR4, UR5, 0x654, UR4 ;  /* 0x0000065405047896 */ /* 0x004fd20008000004 */
[----:B------:R-:W-:Y:S01]  /*fb30*/  SYNCS.ARRIVE.TRANS64.RED.A1T0 RZ, [UR4], RZ ;  /* 0x000000ffffff79a7 */ /* 0x000fe20008100404 */
[----:B------:R-:W-:Y:S05]  /*fb40*/  EXIT ;  /* 0x000000000000794d */ /* 0x000fea0003800000 */
.L_x_19:
[----:B------:R-:W-:Y:S11]  /*fb50*/  R2UR UR4, R47 ;  /* 0x000000002f0472ca */ /* 0x000ff600000e0000 */
[----:B------:R-:W-:Y:S02]  /*fb60*/  @!UPT UIADD3 URZ, UPT, UPT, URZ, URZ, URZ ;  /* 0x000000fffffff290 */ /* 0x000fe4000fffe0ff */
[----:B------:R-:W-:Y:S07]  /*fb70*/  MOV R48, UR4 ;  /* 0x0000000400307c02 */ /* 0x000fee0008000f00 */
.L_x_158:
[----:B-1----:R1:W2:Y:S02]  /*fb80*/  SYNCS.PHASECHK.TRANS64.TRYWAIT P0, [R48+URZ+0x18], R50 ;  /* 0x00001832300075a7 */ /* 0x0022a400080011ff */
[----:B--2---:R-:W-:Y:S05]  /*fb90*/  @!P0 NANOSLEEP.SYNCS 0x989680 ;  /* 0x009896800000895d */ /* 0x004fea0003900000 */
[----:B------:R-:W2:Y:S02]  /*fba0*/  @!P0 SYNCS.PHASECHK.TRANS64 P0, [R48+URZ+0x18], R50 ;  /* 0x00001832300085a7 */ /* 0x000ea400080010ff */
[----:B--2---:R-:W-:Y:S05]  /*fbb0*/  @!P0 BRA `(.L_x_158) ;  /* 0xfffffffc00f08947 */ /* 0x004fea000383ffff */
[----:B------:R-:W-:Y:S05]  /*fbc0*/  BRA `(.L_x_18) ;  /* 0xffffff2c00387947 */ /* 0x000fea000383ffff */
.L_x_25:
[----:B------:R-:W-:Y:S11]  /*fbd0*/  R2UR UR4, R50 ;  /* 0x00000000320472ca */ /* 0x000ff600000e0000 */
[----:B------:R-:W-:Y:S02]  /*fbe0*/  @!UPT UIADD3 URZ, UPT, UPT, URZ, URZ, URZ ;  /* 0x000000fffffff290 */ /* 0x000fe4000fffe0ff */
[----:B------:R-:W-:Y:S07]  /*fbf0*/  MOV R51, UR4 ;  /* 0x0000000400337c02 */ /* 0x000fee0008000f00 */
.L_x_159:
[----:B-1----:R1:W2:Y:S02]  /*fc00*/  SYNCS.PHASECHK.TRANS64.TRYWAIT P0, [R51+URZ+0x18], R55 ;  /* 0x00001837330075a7 */ /* 0x0022a400080011ff */
[----:B--2---:R-:W-:Y:S05]  /*fc10*/  @!P0 NANOSLEEP.SYNCS 0x989680 ;  /* 0x009896800000895d */ /* 0x004fea0003900000 */
[----:B------:R-:W2:Y:S02]  /*fc20*/  @!P0 SYNCS.PHASECHK.TRANS64 P0, [R51+URZ+0x18], R55 ;  /* 0x00001837330085a7 */ /* 0x000ea400080010ff */
[----:B--2---:R-:W-:Y:S05]  /*fc30*/  @!P0 BRA `(.L_x_159) ;  /* 0xfffffffc00f08947 */ /* 0x004fea000383ffff */
[----:B------:R-:W-:Y:S05]  /*fc40*/  BRA `(.L_x_24) ;  /* 0xffffff5000f47947 */ /* 0x000fea000383ffff */
.L_x_29:
[----:B--2---:R2:W3:Y:S02]  /*fc50*/  SYNCS.PHASECHK.TRANS64.TRYWAIT P0, [R2+URZ+0x80], R0 ;  /* 0x00008000020075a7 */ /* 0x0044e400080011ff */
[----:B---3--:R-:W-:Y:S05]  /*fc60*/  @!P0 NANOSLEEP.SYNCS 0x989680 ;  /* 0x009896800000895d */ /* 0x008fea0003900000 */
[----:B------:R-:W3:Y:S02]  /*fc70*/  @!P0 SYNCS.PHASECHK.TRANS64 P0, [R2+URZ+0x80], R0 ;  /* 0x00008000020085a7 */ /* 0x000ee400080010ff */
[----:B---3--:R-:W-:Y:S05]  /*fc80*/  @!P0 BRA `(.L_x_29) ;  /* 0xfffffffc00f08947 */ /* 0x008fea000383ffff */
[----:B------:R-:W-:Y:S05]  /*fc90*/  BRA `(.L_x_160) ;  /* 0xffffff6400ec7947 */ /* 0x000fea000383ffff */
.L_x_33:
[----:B-1----:R1:W2:Y:S02]  /*fca0*/  SYNCS.PHASECHK.TRANS64.TRYWAIT P0, [R2+URZ], R0 ;  /* 0x00000000020075a7 */ /* 0x0022a400080011ff */
[----:B--2---:R-:W-:Y:S05]  /*fcb0*/  @!P0 NANOSLEEP.SYNCS 0x989680 ;  /* 0x009896800000895d */ /* 0x004fea0003900000 */
[----:B------:R-:W2:Y:S02]  /*fcc0*/  @!P0 SYNCS.PHASECHK.TRANS64 P0, [R2+URZ], R0 ;  /* 0x00000000020085a7 */ /* 0x000ea400080010ff */
[----:B--2---:R-:W-:Y:S05]  /*fcd0*/  @!P0 BRA `(.L_x_33) ;  /* 0xfffffffc00f08947 */ /* 0x004fea000383ffff */
[----:B------:R-:W-:Y:S05]  /*fce0*/  BRA `(.L_x_161) ;  /* 0xffffff6c00e07947 */ /* 0x000fea000383ffff */
.L_x_34:
[----:B-1----:R1:W2:Y:S02]  /*fcf0*/  SYNCS.PHASECHK.TRANS64.TRYWAIT P0, [R5+URZ], R7 ;  /* 0x00000007050075a7 */ /* 0x0022a400080011ff */
[----:B--2---:R-:W-:Y:S05]  /*fd00*/  @!P0 NANOSLEEP.SYNCS 0x989680 ;  /* 0x009896800000895d */ /* 0x004fea0003900000 */
[----:B------:R-:W2:Y:S02]  /*fd10*/  @!P0 SYNCS.PHASECHK.TRANS64 P0, [R5+URZ], R7 ;  /* 0x00000007050085a7 */ /* 0x000ea400080010ff */
[----:B--2---:R-:W-:Y:S05]  /*fd20*/  @!P0 BRA `(.L_x_34) ;  /* 0xfffffffc00f08947 */ /* 0x004fea000383ffff */
[----:B------:R-:W-:Y:S05]  /*fd30*/  BRA `(.L_x_162) ;  /* 0xffffff6c00e87947 */ /* 0x000fea000383ffff */
.L_x_37:
[----:B------:R-:W-:-:S07]  /*fd40*/  MOV R4, UR4 ;  /* 0x0000000400047c02 */ /* 0x000fce0008000f00 */
.L_x_163:
[----:B--2---:R2:W3:Y:S02]  /*fd50*/  SYNCS.PHASECHK.TRANS64.TRYWAIT P1, [R4+URZ+0x88], R6 ;  /* 0x00008806040075a7 */ /* 0x0044e400080211ff */
[----:B---3--:R-:W-:Y:S05]  /*fd60*/  @!P1 NANOSLEEP.SYNCS 0x989680 ;  /* 0x009896800000995d */ /* 0x008fea0003900000 */
[----:B------:R-:W3:Y:S02]  /*fd70*/  @!P1 SYNCS.PHASECHK.TRANS64 P1, [R4+URZ+0x88], R6 ;  /* 0x00008806040095a7 */ /* 0x000ee400080210ff */
[----:B---3--:R-:W-:Y:S05]  /*fd80*/  @!P1 BRA `(.L_x_163) ;  /* 0xfffffffc00f09947 */ /* 0x008fea000383ffff */
[----:B------:R-:W-:Y:S05]  /*fd90*/  BRA `(.L_x_164) ;  /* 0xffffff70003c7947 */ /* 0x000fea000383ffff */
.L_x_38:
[----:B--2---:R-:W-:-:S07]  /*fda0*/  MOV R4, UR4 ;  /* 0x0000000400047c02 */ /* 0x004fce0008000f00 */
.L_x_165:
[----:B--2---:R2:W3:Y:S02]  /*fdb0*/  SYNCS.PHASECHK.TRANS64.TRYWAIT P1, [R4+URZ+0x80], R5 ;  /* 0x00008005040075a7 */ /* 0x0044e400080211ff */
[----:B---3--:R-:W-:Y:S05]  /*fdc0*/  @!P1 NANOSLEEP.SYNCS 0x989680 ;  /* 0x009896800000995d */ /* 0x008fea0003900000 */
[----:B------:R-:W3:Y:S02]  /*fdd0*/  @!P1 SYNCS.PHASECHK.TRANS64 P1, [R4+URZ+0x80], R5 ;  /* 0x00008005040095a7 */ /* 0x000ee400080210ff */
[----:B---3--:R-:W-:Y:S05]  /*fde0*/  @!P1 BRA `(.L_x_165) ;  /* 0xfffffffc00f09947 */ /* 0x008fea000383ffff */
[----:B------:R-:W-:Y:S05]  /*fdf0*/  BRA `(.L_x_166) ;  /* 0xffffff7000447947 */ /* 0x000fea000383ffff */
.L_x_46:
[----:B------:R-:W-:-:S07]  /*fe00*/  MOV R0, UR23 ;  /* 0x0000001700007c02 */ /* 0x000fce0008000f00 */
.L_x_167:
[----:B-1----:R1:W2:Y:S02]  /*fe10*/  SYNCS.PHASECHK.TRANS64.TRYWAIT P0, [R0+URZ+0x80], R4 ;  /* 0x00008004000075a7 */ /* 0x0022a400080011ff */
[----:B--2---:R-:W-:Y:S05]  /*fe20*/  @!P0 NANOSLEEP.SYNCS 0x989680 ;  /* 0x009896800000895d */ /* 0x004fea0003900000 */
[----:B------:R-:W2:Y:S02]  /*fe30*/  @!P0 SYNCS.PHASECHK.TRANS64 P0, [R0+URZ+0x80], R4 ;  /* 0x00008004000085a7 */ /* 0x000ea400080010ff */
[----:B--2---:R-:W-:Y:S05]  /*fe40*/  @!P0 BRA `(.L_x_167) ;  /* 0xfffffffc00f08947 */ /* 0x004fea000383ffff */
[----:B------:R-:W-:Y:S05]  /*fe50*/  BRA `(.L_x_168) ;  /* 0xffffff7400ec7947 */ /* 0x000fea000383ffff */
.L_x_47:
[----:B------:R-:W-:-:S07]  /*fe60*/  MOV R4, UR27 ;  /* 0x0000001b00047c02 */ /* 0x000fce0008000f00 */
.L_x_169:
[----:B-1----:R1:W2:Y:S02]  /*fe70*/  SYNCS.PHASECHK.TRANS64.TRYWAIT P0, [R4+URZ+0xa0], R0 ;  /* 0x0000a000040075a7 */ /* 0x0022a400080011ff */
[----:B--2---:R-:W-:Y:S05]  /*fe80*/  @!P0 NANOSLEEP.SYNCS 0x989680 ;  /* 0x009896800000895d */ /* 0x004fea0003900000 */
[----:B------:R-:W2:Y:S02]  /*fe90*/  @!P0 SYNCS.PHASECHK.TRANS64 P0, [R4+URZ+0xa0], R0 ;  /* 0x0000a000040085a7 */ /* 0x000ea400080010ff */
[----:B--2---:R-:W-:Y:S05]  /*fea0*/  @!P0 BRA `(.L_x_169) ;  /* 0xfffffffc00f08947 */ /* 0x004fea000383ffff */
[----:B------:R-:W-:Y:S05]  /*feb0*/  BRA `(.L_x_170) ;  /* 0xffffff7800087947 */ /* 0x000fea000383ffff */
.L_x_50:
[----:B-1----:R-:W-:Y:S07]  /*fec0*/  MOV R0, UR21 ;  /* 0x0000001500007c02 */ /* 0x002fee0008000f00 */
.L_x_171:
[----:B-1----:R1:W2:Y:S02]  /*fed0*/  SYNCS.PHASECHK.TRANS64.TRYWAIT P0, [R0+URZ], R5 ;  /* 0x00000005000075a7 */ /* 0x0022a400080011ff */
[----:B--2---:R-:W-:Y:S05]  /*fee0*/  @!P0 NANOSLEEP.SYNCS 0x989680 ;  /* 0x009896800000895d */ /* 0x004fea0003900000 */
[----:B------:R-:W2:Y:S02]  /*fef0*/  @!P0 SYNCS.PHASECHK.TRANS64 P0, [R0+URZ], R5 ;  /* 0x00000005000085a7 */ /* 0x000ea400080010ff */
[----:B--2---:R-:W-:Y:S05]  /*ff00*/  @!P0 BRA `(.L_x_171) ;  /* 0xfffffffc00f08947 */ /* 0x004fea000383ffff */
[----:B------:R-:W-:Y:S05]  /*ff10*/  BRA `(.L_x_49) ;  /* 0xffffff78002c7947 */ /* 0x000fea000383ffff */
.L_x_53:
[----:B------:R-:W-:-:S07]  /*ff20*/  MOV R0, UR4 ;  /* 0x0000000400007c02 */ /* 0x000fce0008000f00 */
.L_x_172:
[----:B-1----:R1:W3:Y:S02]  /*ff30*/  SYNCS.PHASECHK.TRANS64.TRYWAIT P0, [R0+URZ], R2 ;  /* 0x00000002000075a7 */ /* 0x0022e400080011ff */
[----:B---3--:R-:W-:Y:S05]  /*ff40*/  @!P0 NANOSLEEP.SYNCS 0x989680 ;  /* 0x009896800000895d */ /* 0x008fea0003900000 */
[----:B------:R-:W3:Y:S02]  /*ff50*/  @!P0 SYNCS.PHASECHK.TRANS64 P0, [R0+URZ], R2 ;  /* 0x00000002000085a7 */ /* 0x000ee400080010ff */
[----:B---3--:R-:W-:Y:S05]  /*ff60*/  @!P0 BRA `(.L_x_172) ;  /* 0xfffffffc00f08947 */ /* 0x008fea000383ffff */
[----:B------:R-:W-:Y:S05]  /*ff70*/  BRA `(.L_x_173) ;  /* 0xffffff7c00887947 */ /* 0x000fea000383ffff */
.L_x_54:
[----:B------:R-:W-:-:S07]  /*ff80*/  MOV R0, UR4 ;  /* 0x0000000400007c02 */ /* 0x000fce0008000f00 */
.L_x_174:
[----:B-1----:R1:W2:Y:S02]  /*ff90*/  SYNCS.PHASECHK.TRANS64.TRYWAIT P0, [R0+URZ], R2 ;  /* 0x00000002000075a7 */ /* 0x0022a400080011ff */
[----:B--2---:R-:W-:Y:S05]  /*ffa0*/  @!P0 NANOSLEEP.SYNCS 0x989680 ;  /* 0x009896800000895d */ /* 0x004fea0003900000 */
[----:B------:R-:W2:Y:S02]  /*ffb0*/  @!P0 SYNCS.PHASECHK.TRANS64 P0, [R0+URZ], R2 ;  /* 0x00000002000085a7 */ /* 0x000ea400080010ff */
[----:B--2---:R-:W-:Y:S05]  /*ffc0*/  @!P0 BRA `(.L_x_174) ;  /* 0xfffffffc00f08947 */ /* 0x004fea000383ffff */
[----:B------:R-:W-:Y:S05]  /*ffd0*/  BRA `(.L_x_175) ;  /* 0xffffff7c00947947 */ /* 0x000fea000383ffff */
.L_x_59:
[----:B------:R-:W-:Y:S07]  /*ffe0*/  MOV R2, UR31 ;  /* 0x0000001f00027c02 */ /* 0x000fee0008000f00 */
.L_x_176:
[----:B-1----:R1:W2:Y:S02]  /*fff0*/  SYNCS.PHASECHK.TRANS64.TRYWAIT P0, [R2+URZ+0x80], R3 ;  /* 0x00008003020075a7 */ /* 0x0022a400080011ff */
[----:B--2---:R-:W-:Y:S05]  /*10000*/  @!P0 NANOSLEEP.SYNCS 0x989680 ;  /* 0x009896800000895d */ /* 0x004fea0003900000 */
[----:B------:R-:W2:Y:S02]  /*10010*/  @!P0 SYNCS.PHASECHK.TRANS64 P0, [R2+URZ+0x80], R3 ;  /* 0x00008003020085a7 */ /* 0x000ea400080010ff */
[----:B--2---:R-:W-:Y:S05]  /*10020*/  @!P0 BRA `(.L_x_176) ;  /* 0xfffffffc00f08947 */ /* 0x004fea000383ffff */
[----:B------:R-:W-:Y:S05]  /*10030*/  BRA `(.L_x_177) ;  /* 0xffffff8000e47947 */ /* 0x000fea000383ffff */
.L_x_62:
[----:B------:R-:W-:Y:S07]  /*10040*/  MOV R2, UR31 ;  /* 0x0000001f00027c02 */ /* 0x000fee0008000f00 */
.L_x_178:
[----:B-1----:R1:W2:Y:S02]  /*10050*/  SYNCS.PHASECHK.TRANS64.TRYWAIT P2, [R2+URZ+0x78], R3 ;  /* 0x00007803020075a7 */ /* 0x0022a400080411ff */
[----:B--2---:R-:W-:Y:S05]  /*10060*/  @!P2 NANOSLEEP.SYNCS 0x989680 ;  /* 0x009896800000a95d */ /* 0x004fea0003900000 */
[----:B------:R-:W2:Y:S02]  /*10070*/  @!P2 SYNCS.PHASECHK.TRANS64 P2, [R2+URZ+0x78], R3 ;  /* 0x000078030200a5a7 */ /* 0x000ea400080410ff */
[----:B--2---:R-:W-:Y:S05]  /*10080*/  @!P2 BRA `(.L_x_178) ;  /* 0xfffffffc00f0a947 */ /* 0x004fea000383ffff */
[----:B------:R-:W-:Y:S05]  /*10090*/  BRA `(.L_x_61) ;  /* 0xffffff88004c7947 */ /* 0x000fea000383ffff */
.L_x_65:
[----:B-1----:R-:W-:Y:S07]  /*100a0*/  MOV R2, UR31 ;  /* 0x0000001f00027c02 */ /* 0x002fee0008000f00 */
.L_x_179:
[----:B-1----:R1:W2:Y:S02]  /*100b0*/  SYNCS.PHASECHK.TRANS64.TRYWAIT P1, [R2+URZ+0x50], R9 ;  /* 0x00005009020075a7 */ /* 0x0022a400080211ff */
[----:B--2---:R-:W-:Y:S05]  /*100c0*/  @!P1 NANOSLEEP.SYNCS 0x989680 ;  /* 0x009896800000995d */ /* 0x004fea0003900000 */
[----:B------:R-:W2:Y:S02]  /*100d0*/  @!P1 SYNCS.PHASECHK.TRANS64 P1, [R2+URZ+0x50], R9 ;  /* 0x00005009020095a7 */ /* 0x000ea400080210ff */
[----:B--2---:R-:W-:Y:S05]  /*100e0*/  @!P1 BRA `(.L_x_179) ;  /* 0xfffffffc00f09947 */ /* 0x004fea000383ffff */
[----:B------:R-:W-:Y:S05]  /*100f0*/  BRA `(.L_x_180) ;  /* 0xffffff8800dc7947 */ /* 0x000fea000383ffff */
.L_x_66:
[----:B------:R-:W-:Y:S07]  /*10100*/  MOV R2, UR31 ;  /* 0x0000001f00027c02 */ /* 0x000fee0008000f00 */
.L_x_181:
[----:B-1----:R1:W2:Y:S02]  /*10110*/  SYNCS.PHASECHK.TRANS64.TRYWAIT P1, [R2+URZ+0x58], R9 ;  /* 0x00005809020075a7 */ /* 0x0022a400080211ff */
[----:B--2---:R-:W-:Y:S05]  /*10120*/  @!P1 NANOSLEEP.SYNCS 0x989680 ;  /* 0x009896800000995d */ /* 0x004fea0003900000 */
[----:B------:R-:W2:Y:S02]  /*10130*/  @!P1 SYNCS.PHASECHK.TRANS64 P1, [R2+URZ+0x58], R9 ;  /* 0x00005809020095a7 */ /* 0x000ea400080210ff */
[----:B--2---:R-:W-:Y:S05]  /*10140*/  @!P1 BRA `(.L_x_181) ;  /* 0xfffffffc00f09947 */ /* 0x004fea000383ffff */
[----:B------:R-:W-:Y:S05]  /*10150*/  BRA `(.L_x_182) ;  /* 0xffffff8c00147947 */ /* 0x000fea000383ffff */
.L_x_67:
[----:B------:R-:W-:Y:S07]  /*10160*/  MOV R2, UR31 ;  /* 0x0000001f00027c02 */ /* 0x000fee0008000f00 */
.L_x_183:
[----:B-1----:R1:W2:Y:S02]  /*10170*/  SYNCS.PHASECHK.TRANS64.TRYWAIT P1, [R2+URZ+0x60], R9 ;  /* 0x00006009020075a7 */ /* 0x0022a400080211ff */
[----:B--2---:R-:W-:Y:S05]  /*10180*/  @!P1 NANOSLEEP.SYNCS 0x989680 ;  /* 0x009896800000995d */ /* 0x004fea0003900000 */
[----:B------:R-:W2:Y:S02]  /*10190*/  @!P1 SYNCS.PHASECHK.TRANS64 P1, [R2+URZ+0x60], R9 ;  /* 0x00006009020095a7 */ /* 0x000ea400080210ff */
[----:B--2---:R-:W-:Y:S05]  /*101a0*/  @!P1 BRA `(.L_x_183) ;  /* 0xfffffffc00f09947 */ /* 0x004fea000383ffff */
[----:B------:R-:W-:Y:S05]  /*101b0*/  BRA `(.L_x_184) ;  /* 0xffffff8c005c7947 */ /* 0x000fea000383ffff */
.L_x_68:
[----:B------:R-:W-:Y:S07]  /*101c0*/  MOV R2, UR31 ;  /* 0x0000001f00027c02 */ /* 0x000fee0008000f00 */
.L_x_185:
[----:B-1----:R1:W2:Y:S02]  /*101d0*/  SYNCS.PHASECHK.TRANS64.TRYWAIT P1, [R2+URZ+0x68], R9 ;  /* 0x00006809020075a7 */ /* 0x0022a400080211ff */
[----:B--2---:R-:W-:Y:S05]  /*101e0*/  @!P1 NANOSLEEP.SYNCS 0x989680 ;  /* 0x009896800000995d */ /* 0x004fea0003900000 */
[----:B------:R-:W2:Y:S02]  /*101f0*/  @!P1 SYNCS.PHASECHK.TRANS64 P1, [R2+URZ+0x68], R9 ;  /* 0x00006809020095a7 */ /* 0x000ea400080210ff */
[----:B--2---:R-:W-:Y:S05]  /*10200*/  @!P1 BRA `(.L_x_185) ;  /* 0xfffffffc00f09947 */ /* 0x004fea000383ffff */
[----:B------:R-:W-:Y:S05]  /*10210*/  BRA `(.L_x_186) ;  /* 0xffffff8c00a47947 */ /* 0x000fea000383ffff */
.L_x_69:
[----:B------:R-:W-:Y:S07]  /*10220*/  MOV R2, UR31 ;  /* 0x0000001f00027c02 */ /* 0x000fee0008000f00 */
.L_x_187:
[----:B-1----:R1:W2:Y:S02]  /*10230*/  SYNCS.PHASECHK.TRANS64.TRYWAIT P1, [R2+URZ+0x50], R8 ;  /* 0x00005008020075a7 */ /* 0x0022a400080211ff */
[----:B--2---:R-:W-:Y:S05]  /*10240*/  @!P1 NANOSLEEP.SYNCS 0x989680 ;  /* 0x009896800000995d */ /* 0x004fea0003900000 */
[----:B------:R-:W2:Y:S02]  /*10250*/  @!P1 SYNCS.PHASECHK.TRANS64 P1, [R2+URZ+0x50], R8 ;  /* 0x00005008020095a7 */ /* 0x000ea400080210ff */
[----:B--2---:R-:W-:Y:S05]  /*10260*/  @!P1 BRA `(.L_x_187) ;  /* 0xfffffffc00f09947 */ /* 0x004fea000383ffff */
[----:B------:R-:W-:Y:S05]  /*10270*/  BRA `(.L_x_188) ;  /* 0xffffff8c00f07947 */ /* 0x000fea000383ffff */
.L_x_70:
[----:B------:R-:W-:Y:S07]  /*10280*/  MOV R2, UR31 ;  /* 0x0000001f00027c02 */ /* 0x000fee0008000f00 */
.L_x_189:
[----:B-1----:R1:W2:Y:S02]  /*10290*/  SYNCS.PHASECHK.TRANS64.TRYWAIT P1, [R2+URZ+0x58], R8 ;  /* 0x00005808020075a7 */ /* 0x0022a400080211ff */
[----:B--2---:R-:W-:Y:S05]  /*102a0*/  @!P1 NANOSLEEP.SYNCS 0x989680 ;  /* 0x009896800000995d */ /* 0x004fea0003900000 */
[----:B------:R-:W2:Y:S02]  /*102b0*/  @!P1 SYNCS.PHASECHK.TRANS64 P1, [R2+URZ+0x58], R8 ;  /* 0x00005808020095a7 */ /* 0x000ea400080210ff */
[----:B--2---:R-:W-:Y:S05]  /*102c0*/  @!P1 BRA `(.L_x_189) ;  /* 0xfffffffc00f09947 */ /* 0x004fea000383ffff */
[----:B------:R-:W-:Y:S05]  /*102d0*/  BRA `(.L_x_190) ;  /* 0xffffff90003c7947 */ /* 0x000fea000383ffff */
.L_x_71:
[----:B------:R-:W-:Y:S07]  /*102e0*/  MOV R2, UR31 ;  /* 0x0000001f00027c02 */ /* 0x000fee0008000f00 */
.L_x_191:
[----:B-1----:R1:W2:Y:S02]  /*102f0*/  SYNCS.PHASECHK.TRANS64.TRYWAIT P1, [R2+URZ+0x60], R8 ;  /* 0x00006008020075a7 */ /* 0x0022a400080211ff */
[----:B--2---:R-:W-:Y:S05]  /*10300*/  @!P1 NANOSLEEP.SYNCS 0x989680 ;  /* 0x009896800000995d */ /* 0x004fea0003900000 */
[----:B------:R-:W2:Y:S02]  /*10310*/  @!P1 SYNCS.PHASECHK.TRANS64 P1, [R2+URZ+0x60], R8 ;  /* 0x00006008020095a7 */ /* 0x000ea400080210ff */
[----:B--2---:R-:W-:Y:S05]  /*10320*/  @!P1 BRA `(.L_x_191) ;  /* 0xfffffffc00f09947 */ /* 0x004fea000383ffff */
[----:B------:R-:W-:Y:S05]  /*10330*/  BRA `(.L_x_192) ;  /* 0xffffff9000887947 */ /* 0x000fea000383ffff */
.L_x_72:
[----:B------:R-:W-:Y:S07]  /*10340*/  MOV R2, UR31 ;  /* 0x0000001f00027c02 */ /* 0x000fee0008000f00 */
.L_x_193:
[----:B-1----:R1:W2:Y:S02]  /*10350*/  SYNCS.PHASECHK.TRANS64.TRYWAIT P0, [R2+URZ+0x68], R8 ;  /* 0x00006808020075a7 */ /* 0x0022a400080011ff */
[----:B--2---:R-:W-:Y:S05]  /*10360*/  @!P0 NANOSLEEP.SYNCS 0x989680 ;  /* 0x009896800000895d */ /* 0x004fea0003900000 */
[----:B------:R-:W2:Y:S02]  /*10370*/  @!P0 SYNCS.PHASECHK.TRANS64 P0, [R2+URZ+0x68], R8 ;  /* 0x00006808020085a7 */ /* 0x000ea400080010ff */
[----:B--2---:R-:W-:Y:S05]  /*10380*/  @!P0 BRA `(.L_x_193) ;  /* 0xfffffffc00f08947 */ /* 0x004fea000383ffff */
[----:B------:R-:W-:Y:S05]  /*10390*/  BRA `(.L_x_194) ;  /* 0xffffff9000dc7947 */ /* 0x000fea000383ffff */
.L_x_74:
[----:B-1----:R-:W-:-:S07]  /*103a0*/  MOV R0, UR31 ;  /* 0x0000001f00007c02 */ /* 0x002fce0008000f00 */
.L_x_195:
[----:B-1----:R1:W2:Y:S02]  /*103b0*/  SYNCS.PHASECHK.TRANS64.TRYWAIT P0, [R0+URZ+0x50], R9 ;  /* 0x00005009000075a7 */ /* 0x0022a400080011ff */
[----:B--2---:R-:W-:Y:S05]  /*103c0*/  @!P0 NANOSLEEP.SYNCS 0x989680 ;  /* 0x009896800000895d */ /* 0x004fea0003900000 */
[----:B------:R-:W2:Y:S02]  /*103d0*/  @!P0 SYNCS.PHASECHK.TRANS64 P0, [R0+URZ+0x50], R9 ;  /* 0x00005009000085a7 */ /* 0x000ea400080010ff */
[----:B--2---:R-:W-:Y:S05]  /*103e0*/  @!P0 BRA `(.L_x_195) ;  /* 0xfffffffc00f08947 */ /* 0x004fea000383ffff */
[----:B------:R-:W-:Y:S05]  /*103f0*/  BRA `(.L_x_196) ;  /* 0xffffff9400387947 */ /* 0x000fea000383ffff */
.L_x_75:
[----:B-1----:R-:W-:-:S07]  /*10400*/  MOV R0, UR31 ;  /* 0x0000001f00007c02 */ /* 0x002fce0008000f00 */
.L_x_197:
[----:B-1----:R1:W2:Y:S02]  /*10410*/  SYNCS.PHASECHK.TRANS64.TRYWAIT P0, [R0+URZ+0x58], R9 ;  /* 0x00005809000075a7 */ /* 0x0022a400080011ff */
[----:B--2---:R-:W-:Y:S05]  /*10420*/  @!P0 NANOSLEEP.SYNCS 0x989680 ;  /* 0x009896800000895d */ /* 0x004fea0003900000 */
[----:B------:R-:W2:Y:S02]  /*10430*/  @!P0 SYNCS.PHASECHK.TRANS64 P0, [R0+URZ+0x58], R9 ;  /* 0x00005809000085a7 */ /* 0x000ea400080010ff */
[----:B--2---:R-:W-:Y:S05]  /*10440*/  @!P0 BRA `(.L_x_197) ;  /* 0xfffffffc00f08947 */ /* 0x004fea000383ffff */
[----:B------:R-:W-:Y:S05]  /*10450*/  BRA `(.L_x_198) ;  /* 0xffffff9400287947 */ /* 0x000fea000383ffff */
.L_x_76:
[----:B------:R-:W-:-:S07]  /*10460*/  MOV R2, UR31 ;  /* 0x0000001f00027c02 */ /* 0x000fce0008000f00 */
.L_x_199:
[----:B-1----:R1:W2:Y:S02]  /*10470*/  SYNCS.PHASECHK.TRANS64.TRYWAIT P0, [R2+URZ+0x60], R9 ;  /* 0x00006009020075a7 */ /* 0x0022a400080011ff */
[----:B--2---:R-:W-:Y:S05]  /*10480*/  @!P0 NANOSLEEP.SYNCS 0x989680 ;  /* 0x009896800000895d */ /* 0x004fea0003900000 */
[----:B------:R-:W2:Y:S02]  /*10490*/  @!P0 SYNCS.PHASECHK.TRANS64 P0, [R2+URZ+0x60], R9 ;  /* 0x00006009020085a7 */ /* 0x000ea400080010ff */
[----:B--2---:R-:W-:Y:S05]  /*104a0*/  @!P0 BRA `(.L_x_199) ;  /* 0xfffffffc00f08947 */ /* 0x004fea000383ffff */
[----:B------:R-:W-:Y:S05]  /*104b0*/  BRA `(.L_x_200) ;  /* 0xffffff94001c7947 */ /* 0x000fea000383ffff */
.L_x_78:
[----:B------:R-:W-:Y:S07]  /*104c0*/  MOV R0, UR48 ;  /* 0x0000003000007c02 */ /* 0x000fee0008000f00 */
.L_x_201:
[----:B-1----:R1:W2:Y:S02]  /*104d0*/  SYNCS.PHASECHK.TRANS64.TRYWAIT P0, [R0+URZ+0x80], R2 ;  /* 0x00008002000075a7 */ /* 0x0022a400080011ff */
[----:B--2---:R-:W-:Y:S05]  /*104e0*/  @!P0 NANOSLEEP.SYNCS 0x989680 ;  /* 0x009896800000895d */ /* 0x004fea0003900000 */
[----:B------:R-:W2:Y:S02]  /*104f0*/  @!P0 SYNCS.PHASECHK.TRANS64 P0, [R0+URZ+0x80], R2 ;  /* 0x00008002000085a7 */ /* 0x000ea400080010ff */
[----:B--2---:R-:W-:Y:S05]  /*10500*/  @!P0 BRA `(.L_x_201) ;  /* 0xfffffffc00f08947 */ /* 0x004fea000383ffff */
[----:B------:R-:W-:Y:S05]  /*10510*/  BRA `(.L_x_202) ;  /* 0xffffff9800007947 */ /* 0x000fea000383ffff */
.L_x_89:
[----:B-1----:R-:W-:Y:S04]  /*10520*/  MOV R2, UR48 ;  /* 0x0000003000027c02 */ /* 0x002fe80008000f00 */
[----:B------:R1:W3:Y:S03]  /*10530*/  SYNCS.PHASECHK.TRANS64.TRYWAIT P1, [R2+URZ+0x30], R3 ;  /* 0x00003003020075a7 */ /* 0x0002e600080211ff */
[----:B---3--:R-:W-:Y:S05]  /*10540*/  @!P1 NANOSLEEP.SYNCS 0x989680 ;  /* 0x009896800000995d */ /* 0x008fea0003900000 */
[----:B------:R-:W3:Y:S02]  /*10550*/  @!P1 SYNCS.PHASECHK.TRANS64 P1, [R2+URZ+0x30], R3 ;  /* 0x00003003020095a7 */ /* 0x000ee400080210ff */
[----:B---3--:R-:W-:Y:S05]  /*10560*/  @!P1 BRA `(.L_x_89) ;  /* 0xfffffffc00ec9947 */ /* 0x008fea000383ffff */
[----:B------:R-:W-:Y:S05]  /*10570*/  BRA `(.L_x_88) ;  /* 0xffffffa400d47947 */ /* 0x000fea000383ffff */
.L_x_91:
[----:B-1----:R1:W4:Y:S02]  /*10580*/  SYNCS.PHASECHK.TRANS64.TRYWAIT P0, [R80+URZ+0x90], R0 ;  /* 0x00009000500075a7 */ /* 0x00232400080011ff */
[----:B----4-:R-:W-:Y:S05]  /*10590*/  @!P0 NANOSLEEP.SYNCS 0x989680 ;  /* 0x009896800000895d */ /* 0x010fea0003900000 */
[----:B------:R-:W4:Y:S02]  /*105a0*/  @!P0 SYNCS.PHASECHK.TRANS64 P0, [R80+URZ+0x90], R0 ;  /* 0x00009000500085a7 */ /* 0x000f2400080010ff */
[----:B----4-:R-:W-:Y:S05]  /*105b0*/  @!P0 BRA `(.L_x_91) ;  /* 0xfffffffc00f08947 */ /* 0x010fea000383ffff */
[----:B------:R-:W-:Y:S05]  /*105c0*/  BRA `(.L_x_90) ;  /* 0xffffffa400fc7947 */ /* 0x000fea000383ffff */
.L_x_100:
[----:B-1----:R1:W2:Y:S02]  /*105d0*/  SYNCS.PHASECHK.TRANS64.TRYWAIT P0, [R2+URZ+0x30], R0 ;  /* 0x00003000020075a7 */ /* 0x0022a400080011ff */
[----:B--2---:R-:W-:Y:S05]  /*105e0*/  @!P0 NANOSLEEP.SYNCS 0x989680 ;  /* 0x009896800000895d */ /* 0x004fea0003900000 */
[----:B------:R-:W2:Y:S02]  /*105f0*/  @!P0 SYNCS.PHASECHK.TRANS64 P0, [R2+URZ+0x30], R0 ;  /* 0x00003000020085a7 */ /* 0x000ea400080010ff */
[----:B--2---:R-:W-:Y:S05]  /*10600*/  @!P0 BRA `(.L_x_100) ;  /* 0xfffffffc00f08947 */ /* 0x004fea000383ffff */
[----:B------:R-:W-:Y:S05]  /*10610*/  BRA `(.L_x_99) ;  /* 0xffffffb000207947 */ /* 0x000fea000383ffff */
.L_x_108:
[----:B-1----:R1:W2:Y:S02]  /*10620*/  SYNCS.PHASECHK.TRANS64.TRYWAIT P0, [R6+URZ+0x30], R5 ;  /* 0x00003005060075a7 */ /* 0x0022a400080011ff */
[----:B--2---:R-:W-:Y:S05]  /*10630*/  @!P0 NANOSLEEP.SYNCS 0x989680 ;  /* 0x009896800000895d */ /* 0x004fea0003900000 */
[----:B------:R-:W2:Y:S02]  /*10640*/  @!P0 SYNCS.PHASECHK.TRANS64 P0, [R6+URZ+0x30], R5 ;  /* 0x00003005060085a7 */ /* 0x000ea400080010ff */
[----:B--2---:R-:W-:Y:S05]  /*10650*/  @!P0 BRA `(.L_x_108) ;  /* 0xfffffffc00f08947 */ /* 0x004fea000383ffff */
[----:B------:R-:W-:Y:S05]  /*10660*/  BRA `(.L_x_107) ;  /* 0xffffffb800647947 */ /* 0x000fea000383ffff */
.L_x_116:
[----:B-1----:R1:W2:Y:S02]  /*10670*/  SYNCS.PHASECHK.TRANS64.TRYWAIT P0, [R0+URZ+0x30], R6 ;  /* 0x00003006000075a7 */ /* 0x0022a400080011ff */
[----:B--2---:R-:W-:Y:S05]  /*10680*/  @!P0 NANOSLEEP.SYNCS 0x989680 ;  /* 0x009896800000895d */ /* 0x004fea0003900000 */
[----:B------:R-:W2:Y:S02]  /*10690*/  @!P0 SYNCS.PHASECHK.TRANS64 P0, [R0+URZ+0x30], R6 ;  /* 0x00003006000085a7 */ /* 0x000ea400080010ff */
[----:B--2---:R-:W-:Y:S05]  /*106a0*/  @!P0 BRA `(.L_x_116) ;  /* 0xfffffffc00f08947 */ /* 0x004fea000383ffff */
[----:B------:R-:W-:Y:S05]  /*106b0*/  BRA `(.L_x_115) ;  /* 0xffffffc000a87947 */ /* 0x000fea000383ffff */
.L_x_124:
[----:B-1----:R1:W4:Y:S02]  /*106c0*/  SYNCS.PHASECHK.TRANS64.TRYWAIT P0, [R6+URZ+0x30], R5 ;  /* 0x00003005060075a7 */ /* 0x00232400080011ff */
[----:B----4-:R-:W-:Y:S05]  /*106d0*/  @!P0 NANOSLEEP.SYNCS 0x989680 ;  /* 0x009896800000895d */ /* 0x010fea0003900000 */
[----:B------:R-:W4:Y:S02]  /*106e0*/  @!P0 SYNCS.PHASECHK.TRANS64 P0, [R6+URZ+0x30], R5 ;  /* 0x00003005060085a7 */ /* 0x000f2400080010ff */
[----:B----4-:R-:W-:Y:S05]  /*106f0*/  @!P0 BRA `(.L_x_124) ;  /* 0xfffffffc00f08947 */ /* 0x010fea000383ffff */
[----:B------:R-:W-:Y:S05]  /*10700*/  BRA `(.L_x_123) ;  /* 0xffffffc800f87947 */ /* 0x000fea000383ffff */
.L_x_132:
[----:B-1----:R1:W4:Y:S02]  /*10710*/  SYNCS.PHASECHK.TRANS64.TRYWAIT P0, [R6+URZ+0x30], R5 ;  /* 0x00003005060075a7 */ /* 0x00232400080011ff */
[----:B----4-:R-:W-:Y:S05]  /*10720*/  @!P0 NANOSLEEP.SYNCS 0x989680 ;  /* 0x009896800000895d */ /* 0x010fea0003900000 */
[----:B------:R-:W4:Y:S02]  /*10730*/  @!P0 SYNCS.PHASECHK.TRANS64 P0, [R6+URZ+0x30], R5 ;  /* 0x00003005060085a7 */ /* 0x000f2400080010ff */
[----:B----4-:R-:W-:Y:S05]  /*10740*/  @!P0 BRA `(.L_x_132) ;  /* 0xfffffffc00f08947 */ /* 0x010fea000383ffff */
[----:B------:R-:W-:Y:S05]  /*10750*/  BRA `(.L_x_131) ;  /* 0xffffffd400587947 */ /* 0x000fea000383ffff */
.L_x_140:
[----:B-1----:R1:W4:Y:S02]  /*10760*/  SYNCS.PHASECHK.TRANS64.TRYWAIT P0, [R6+URZ+0x30], R5 ;  /* 0x00003005060075a7 */ /* 0x00232400080011ff */
[----:B----4-:R-:W-:Y:S05]  /*10770*/  @!P0 NANOSLEEP.SYNCS 0x989680 ;  /* 0x009896800000895d */ /* 0x010fea0003900000 */
[----:B------:R-:W4:Y:S02]  /*10780*/  @!P0 SYNCS.PHASECHK.TRANS64 P0, [R6+URZ+0x30], R5 ;  /* 0x00003005060085a7 */ /* 0x000f2400080010ff */
[----:B----4-:R-:W-:Y:S05]  /*10790*/  @!P0 BRA `(.L_x_140) ;  /* 0xfffffffc00f08947 */ /* 0x010fea000383ffff */
[----:B------:R-:W-:Y:S05]  /*107a0*/  BRA `(.L_x_139) ;  /* 0xffffffdc00ac7947 */ /* 0x000fea000383ffff */
.L_x_148:
[----:B-1----:R1:W2:Y:S02]  /*107b0*/  SYNCS.PHASECHK.TRANS64.TRYWAIT P0, [R0+URZ+0x30], R85 ;  /* 0x00003055000075a7 */ /* 0x0022a400080011ff */
[----:B--2---:R-:W-:Y:S05]  /*107c0*/  @!P0 NANOSLEEP.SYNCS 0x989680 ;  /* 0x009896800000895d */ /* 0x004fea0003900000 */
[----:B------:R-:W2:Y:S02]  /*107d0*/  @!P0 SYNCS.PHASECHK.TRANS64 P0, [R0+URZ+0x30], R85 ;  /* 0x00003055000085a7 */ /* 0x000ea400080010ff */
[----:B--2---:R-:W-:Y:S05]  /*107e0*/  @!P0 BRA `(.L_x_148) ;  /* 0xfffffffc00f08947 */ /* 0x004fea000383ffff */
[----:B------:R-:W-:Y:S05]  /*107f0*/  BRA `(.L_x_147) ;  /* 0xffffffe800007947 */ /* 0x000fea000383ffff */
        .weak           $__internal_0_$__cuda_sm10x_tcgen05_guardrail_trap_col_being_dealloced_not_returned_by_alloc
        .type           $__internal_0_$__cuda_sm10x_tcgen05_guardrail_trap_col_being_dealloced_not_returned_by_alloc,@function
        .size           $__internal_0_$__cuda_sm10x_tcgen05_guardrail_trap_col_being_dealloced_not_returned_by_alloc,($__internal_1_$__cuda_sm10x_tcgen05_guardrail_trap_phase_invalid_during_alloc - $__internal_0_$__cuda_sm10x_tcgen05_guardrail_trap_col_being_dealloced_not_returned_by_alloc)
$__internal_0_$__cuda_sm10x_tcgen05_guardrail_trap_col_being_dealloced_not_returned_by_alloc:
[----:B------:R-:W-:Y:S05]  /*10800*/  BPT.TRAP 0x1 ;  /* 0x000000040000795c */ /* 0x000fea0000300000 */
[----:B------:R-:W-:-:S04]  /*10810*/  MOV R3, 0x0 ;  /* 0x0000000000037802 */ /* 0x000fc80000000f00 */
[----:B------:R-:W-:Y:S05]  /*10820*/  RET.REL.NODEC R2 `(_ZN7cutlass13device_kernelINS_4conv6kernel13ConvUniversalINS1_16ConvProblemShapeILNS1_8OperatorE1ELi2EEENS1_10collective14CollectiveConvINS1_47MainloopSm100TmaUmmaWarpSpecializedImplicitGemmILS5_1ELi3ELi2ELi1ELi2EN4cute5tupleIJNSA_1CILi1EEESD_SD_EEEEENSB_IJNSC_ILi128EEESG_NSB_IJNSC_ILi64EEEEEEEEENS_10tfloat32_tESK_NSA_8TiledMMAINSA_8MMA_AtomIJNSA_17SM100_MMA_TF32_SSISK_SK_fLi128ELi128ELNSA_4UMMA5MajorE0ELSP_1ELNSO_7ScaleInE0ELSQ_0EEEEEENSA_6LayoutISE_NSB_IJNSC_ILi0EEESU_SU_EEEEENSB_IJNSA_10UnderscoreESX_SX_EEEEENS7_6detail27Sm100ImplicitGemmTileTraitsINSA_20SM90_TMA_LOAD_IM2COLENSA_14ComposedLayoutINSA_7SwizzleILi3ELi4ELi3EEENSA_18smem_ptr_flag_bitsILi32EEENST_INSB_IJNSC_ILi8EEENSC_ILi32EEEEEENSB_IJS19_SD_EEEEEEEvEENS11_INSA_13SM90_TMA_LOADENS13_INS14_ILi2ELi5ELi2EEES17_NST_INSB_IJS19_NSC_ILi4EEEEEENSB_IJSD_S19_EEEEEEEvEEEENS_8epilogue10collective18CollectiveEpilogueINS1O_23Sm100TmaWarpSpecializedILi4ELi2ELi16ELb1ELb0EEEJSJ_NSB_IJNST_ISG_SD_EENST_INSC_ILi16EEESD_EEEEESK_NSB_IJNSB_IJlllEEESD_SU_EEESK_S1Y_NS1O_6fusion15FusionCallbacksIS1S_NS1Z_17LinearCombinationISK_fSK_fLNS_15FloatRoundStyleE2EEESJ_S1W_JEEENSA_5SM1004TMEM4LOAD26SM100_TMEM_LOAD_32dp32b16xES12_NS13_INS14_ILi2ELi4ELi3EEES17_NST_INSB_IJS18_S1U_EEENSB_IJS1U_SD_EEEEEEENSA_39AutoVectorizingCopyWithAssumedAlignmentILi128EEENSA_21SM90_TMA_STORE_IM2COLES2D_S2F_S2F_EEEvvEEEEvNT_6ParamsE) ;  /* 0xfffffef402f47950 */ /* 0x000fea0003c3ffff */
        .weak           $__internal_1_$__cuda_sm10x_tcgen05_guardrail_trap_phase_invalid_during_alloc
        .type           $__internal_1_$__cuda_sm10x_tcgen05_guardrail_trap_phase_invalid_during_alloc,@function
        .size           $__internal_1_$__cuda_sm10x_tcgen05_guardrail_trap_phase_invalid_during_alloc,($__internal_2_$__cuda_sm10x_tcgen05_guardrail_trap_unallocated_columns_being_dealloced - $__internal_1_$__cuda_sm10x_tcgen05_guardrail_trap_phase_invalid_during_alloc)
$__internal_1_$__cuda_sm10x_tcgen05_guardrail_trap_phase_invalid_during_alloc:
[----:B------:R-:W-:Y:S05]  /*10830*/  BPT.TRAP 0x1 ;  /* 0x000000040000795c */ /* 0x000fea0000300000 */
[----:B------:R-:W-:-:S04]  /*10840*/  HFMA2 R3, -RZ, RZ, 0, 0 ;  /* 0x00000000ff037431 */ /* 0x000fc800000001ff */
[----:B------:R-:W-:Y:S05]  /*10850*/  RET.REL.NODEC R2 `(_ZN7cutlass13device_kernelINS_4conv6kernel13ConvUniversalINS1_16ConvProblemShapeILNS1_8OperatorE1ELi2EEENS1_10collective14CollectiveConvINS1_47MainloopSm100TmaUmmaWarpSpecializedImplicitGemmILS5_1ELi3ELi2ELi1ELi2EN4cute5tupleIJNSA_1CILi1EEESD_SD_EEEEENSB_IJNSC_ILi128EEESG_NSB_IJNSC_ILi64EEEEEEEEENS_10tfloat32_tESK_NSA_8TiledMMAINSA_8MMA_AtomIJNSA_17SM100_MMA_TF32_SSISK_SK_fLi128ELi128ELNSA_4UMMA5MajorE0ELSP_1ELNSO_7ScaleInE0ELSQ_0EEEEEENSA_6LayoutISE_NSB_IJNSC_ILi0EEESU_SU_EEEEENSB_IJNSA_10UnderscoreESX_SX_EEEEENS7_6detail27Sm100ImplicitGemmTileTraitsINSA_20SM90_TMA_LOAD_IM2COLENSA_14ComposedLayoutINSA_7SwizzleILi3ELi4ELi3EEENSA_18smem_ptr_flag_bitsILi32EEENST_INSB_IJNSC_ILi8EEENSC_ILi32EEEEEENSB_IJS19_SD_EEEEEEEvEENS11_INSA_13SM90_TMA_LOADENS13_INS14_ILi2ELi5ELi2EEES17_NST_INSB_IJS19_NSC_ILi4EEEEEENSB_IJSD_S19_EEEEEEEvEEEENS_8epilogue10collective18CollectiveEpilogueINS1O_23Sm100TmaWarpSpecializedILi4ELi2ELi16ELb1ELb0EEEJSJ_NSB_IJNST_ISG_SD_EENST_INSC_ILi16EEESD_EEEEESK_NSB_IJNSB_IJlllEEESD_SU_EEESK_S1Y_NS1O_6fusion15FusionCallbacksIS1S_NS1Z_17LinearCombinationISK_fSK_fLNS_15FloatRoundStyleE2EEESJ_S1W_JEEENSA_5SM1004TMEM4LOAD26SM100_TMEM_LOAD_32dp32b16xES12_NS13_INS14_ILi2ELi4ELi3EEES17_NST_INSB_IJS18_S1U_EEENSB_IJS1U_SD_EEEEEEENSA_39AutoVectorizingCopyWithAssumedAlignmentILi128EEENSA_21SM90_TMA_STORE_IM2COLES2D_S2F_S2F_EEEvvEEEEvNT_6ParamsE) ;  /* 0xfffffef402e87950 */ /* 0x000fea0003c3ffff */
        .weak           $__internal_2_$__cuda_sm10x_tcgen05_guardrail_trap_unallocated_columns_being_dealloced
        .type           $__internal_2_$__cuda_sm10x_tcgen05_guardrail_trap_unallocated_columns_being_dealloced,@function
        .size           $__internal_2_$__cuda_sm10x_tcgen05_guardrail_trap_unallocated_columns_being_dealloced,(.L_x_204 - $__internal_2_$__cuda_sm10x_tcgen05_guardrail_trap_unallocated_columns_being_dealloced)
$__internal_2_$__cuda_sm10x_tcgen05_guardrail_trap_unallocated_columns_being_dealloced:
[----:B------:R-:W-:Y:S05]  /*10860*/  BPT.TRAP 0x1 ;  /* 0x000000040000795c */ /* 0x000fea0000300000 */
[----:B------:R-:W-:-:S04]  /*10870*/  MOV R3, 0x0 ;  /* 0x0000000000037802 */ /* 0x000fc80000000f00 */
[----:B------:R-:W-:Y:S05]  /*10880*/  RET.REL.NODEC R2 `(_ZN7cutlass13device_kernelINS_4conv6kernel13ConvUniversalINS1_16ConvProblemShapeILNS1_8OperatorE1ELi2EEENS1_10collective14CollectiveConvINS1_47MainloopSm100TmaUmmaWarpSpecializedImplicitGemmILS5_1ELi3ELi2ELi1ELi2EN4cute5tupleIJNSA_1CILi1EEESD_SD_EEEEENSB_IJNSC_ILi128EEESG_NSB_IJNSC_ILi64EEEEEEEEENS_10tfloat32_tESK_NSA_8TiledMMAINSA_8MMA_AtomIJNSA_17SM100_MMA_TF32_SSISK_SK_fLi128ELi128ELNSA_4UMMA5MajorE0ELSP_1ELNSO_7ScaleInE0ELSQ_0EEEEEENSA_6LayoutISE_NSB_IJNSC_ILi0EEESU_SU_EEEEENSB_IJNSA_10UnderscoreESX_SX_EEEEENS7_6detail27Sm100ImplicitGemmTileTraitsINSA_20SM90_TMA_LOAD_IM2COLENSA_14ComposedLayoutINSA_7SwizzleILi3ELi4ELi3EEENSA_18smem_ptr_flag_bitsILi32EEENST_INSB_IJNSC_ILi8EEENSC_ILi32EEEEEENSB_IJS19_SD_EEEEEEEvEENS11_INSA_13SM90_TMA_LOADENS13_INS14_ILi2ELi5ELi2EEES17_NST_INSB_IJS19_NSC_ILi4EEEEEENSB_IJSD_S19_EEEEEEEvEEEENS_8epilogue10collective18CollectiveEpilogueINS1O_23Sm100TmaWarpSpecializedILi4ELi2ELi16ELb1ELb0EEEJSJ_NSB_IJNST_ISG_SD_EENST_INSC_ILi16EEESD_EEEEESK_NSB_IJNSB_IJlllEEESD_SU_EEESK_S1Y_NS1O_6fusion15FusionCallbacksIS1S_NS1Z_17LinearCombinationISK_fSK_fLNS_15FloatRoundStyleE2EEESJ_S1W_JEEENSA_5SM1004TMEM4LOAD26SM100_TMEM_LOAD_32dp32b16xES12_NS13_INS14_ILi2ELi4ELi3EEES17_NST_INSB_IJS18_S1U_EEENSB_IJS1U_SD_EEEEEEENSA_39AutoVectorizingCopyWithAssumedAlignmentILi128EEENSA_21SM90_TMA_STORE_IM2COLES2D_S2F_S2F_EEEvvEEEEvNT_6ParamsE) ;  /* 0xfffffef402dc7950 */ /* 0x000fea0003c3ffff */
.L_x_203:
[----:B------:R-:W-:-:S00]  /*10890*/  BRA `(.L_x_203) ;  /* 0xfffffffc00fc7947 */ /* 0x000fc0000383ffff */
[----:B------:R-:W-:-:S00]  /*108a0*/  NOP ;  /* 0x0000000000007918 */ /* 0x000fc00000000000 */
        /* <DEDUP_REMOVED lines=13> */
.L_x_204:


//--------------------- .nv.global.init           --------------------------
	.section	.nv.global.init,"aw",@progbits
.nv.global.init:
	.type		$str$29,@object
	.size		$str$29,($str$30 - $str$29)
$str$29:
        /*0000*/ 	.byte	0x28, 0x61, 0x64, 0x64, 0x72, 0x65, 0x73, 0x73, 0x20, 0x26, 0x20, 0x6d, 0x61, 0x73, 0x6b, 0x29
        /*0010*/ 	.byte	0x20, 0x3d, 0x3d, 0x20, 0x30, 0x00
	.type		$str$30,@object
	.size		$str$30,($str$28 - $str$30)
$str$30:
        /*0016*/ 	.byte	0x2f, 0x74, 0x6d, 0x70, 0x2f, 0x63, 0x75, 0x74, 0x6c, 0x61, 0x73, 0x73, 0x5f, 0x73, 0x77, 0x65
        /*0026*/ 	.byte	0x65, 0x70, 0x5f, 0x73, 0x72, 0x63, 0x2f, 0x69, 0x6e, 0x63, 0x6c, 0x75, 0x64, 0x65, 0x2f, 0x63
        /*0036*/ 	.byte	0x75, 0x74, 0x65, 0x2f, 0x70, 0x6f, 0x69, 0x6e, 0x74, 0x65, 0x72, 0x5f, 0x66, 0x6c, 0x61, 0x67
        /*0046*/ 	.byte	0x67, 0x65, 0x64, 0x2e, 0x68, 0x70, 0x70, 0x00
	.type		$str$28,@object
	.size		$str$28,($str$27 - $str$28)
$str$28:
        /*004e*/ 	.byte	0x2f, 0x74, 0x6d, 0x70, 0x2f, 0x63, 0x75, 0x74, 0x6c, 0x61, 0x73, 0x73, 0x5f, 0x73, 0x77, 0x65
        /*005e*/ 	.byte	0x65, 0x70, 0x5f, 0x73, 0x72, 0x63, 0x2f, 0x69, 0x6e, 0x63, 0x6c, 0x75, 0x64, 0x65, 0x2f, 0x63
        /*006e*/ 	.byte	0x75, 0x74, 0x65, 0x2f, 0x61, 0x74, 0x6f, 0x6d, 0x2f, 0x63, 0x6f, 0x70, 0x79, 0x5f, 0x74, 0x72
        /*007e*/ 	.byte	0x61, 0x69, 0x74, 0x73, 0x5f, 0x73, 0x6d, 0x31, 0x30, 0x30, 0x2e, 0x68, 0x70, 0x70, 0x00
	.type		$str$27,@object
	.size		$str$27,(__unnamed_1 - $str$27)
$str$27:
        /*008d*/ 	.byte	0x28, 0x28, 0x75, 0x69, 0x6e, 0x74, 0x33, 0x32, 0x5f, 0x74, 0x28, 0x74, 0x68, 0x72, 0x65, 0x61
        /*009d*/ 	.byte	0x64, 0x49, 0x64, 0x78, 0x2e, 0x78, 0x29, 0x20, 0x2f, 0x20, 0x33, 0x32, 0x29, 0x20, 0x25, 0x20
        /*00ad*/ 	.byte	0x34, 0x29, 0x20, 0x3d, 0x3d, 0x20, 0x28, 0x28, 0x28, 0x74, 0x6d, 0x65, 0x6d, 0x5f, 0x61, 0x64
        /*00bd*/ 	.byte	0x64, 0x72, 0x20, 0x3e, 0x3e, 0x20, 0x31, 0x36, 0x29, 0x20, 0x2f, 0x20, 0x33, 0x32, 0x29, 0x20
        /*00cd*/ 	.byte	0x25, 0x20, 0x34, 0x29, 0x00
	.type		__unnamed_1,@object
	.size		__unnamed_1,(__unnamed_2 - __unnamed_1)
__unnamed_1:
        /*00d2*/ 	.byte	0x61, 0x75, 0x74, 0x6f, 0x20, 0x63, 0x75, 0x74, 0x65, 0x3a, 0x3a, 0x61, 0x73, 0x5f, 0x70, 0x6f
        /* <DEDUP_REMOVED lines=24> */
        /*0262*/ 	.byte	0x32, 0x30, 0x34, 0x38, 0x3e, 0x3e, 0x3e, 0x3e, 0x5d, 0x00
	.type		__unnamed_2,@object
	.size		__unnamed_2,(.L_2 - __unnamed_2)
__unnamed_2:
        /* <DEDUP_REMOVED lines=42> */
        /*050c*/ 	.byte	0x3e, 0x5d, 0x00
.L_2:


//--------------------- .nv.shared._ZN7cutlass13device_kernelINS_4conv6kernel13ConvUniversalINS1_16ConvProblemShapeILNS1_8OperatorE1ELi2EEENS1_10collective14CollectiveConvINS1_47MainloopSm100TmaUmmaWarpSpecializedImplicitGemmILS5_1ELi3ELi2ELi1ELi2EN4cute5tupleIJNSA_1CILi1EEESD_SD_EEEEENSB_IJNSC_ILi128EEESG_NSB_IJNSC_ILi64EEEEEEEEENS_10tfloat32_tESK_NSA_8TiledMMAINSA_8MMA_AtomIJNSA_17SM100_MMA_TF32_SSISK_SK_fLi128ELi128ELNSA_4UMMA5MajorE0ELSP_1ELNSO_7ScaleInE0ELSQ_0EEEEEENSA_6LayoutISE_NSB_IJNSC_ILi0EEESU_SU_EEEEENSB_IJNSA_10UnderscoreESX_SX_EEEEENS7_6detail27Sm100ImplicitGemmTileTraitsINSA_20SM90_TMA_LOAD_IM2COLENSA_14ComposedLayoutINSA_7SwizzleILi3ELi4ELi3EEENSA_18smem_ptr_flag_bitsILi32EEENST_INSB_IJNSC_ILi8EEENSC_ILi32EEEEEENSB_IJS19_SD_EEEEEEEvEENS11_INSA_13SM90_TMA_LOADENS13_INS14_ILi2ELi5ELi2EEES17_NST_INSB_IJS19_NSC_ILi4EEEEEENSB_IJSD_S19_EEEEEEEvEEEENS_8epilogue10collective18CollectiveEpilogueINS1O_23Sm100TmaWarpSpecializedILi4ELi2ELi16ELb1ELb0EEEJSJ_NSB_IJNST_ISG_SD_EENST_INSC_ILi16EEESD_EEEEESK_NSB_IJNSB_IJlllEEESD_SU_EEESK_S1Y_NS1O_6fusion15FusionCallbacksIS1S_NS1Z_17LinearCombinationISK_fSK_fLNS_15FloatRoundStyleE2EEESJ_S1W_JEEENSA_5SM1004TMEM4LOAD26SM100_TMEM_LOAD_32dp32b16xES12_NS13_INS14_ILi2ELi4ELi3EEES17_NST_INSB_IJS18_S1U_EEENSB_IJS1U_SD_EEEEEEENSA_39AutoVectorizingCopyWithAssumedAlignmentILi128EEENSA_21SM90_TMA_STORE_IM2COLES2D_S2F_S2F_EEEvvEEEEvNT_6ParamsE --------------------------
	.section	.nv.shared._ZN7cutlass13device_kernelINS_4conv6kernel13ConvUniversalINS1_16ConvProblemShapeILNS1_8OperatorE1ELi2EEENS1_10collective14CollectiveConvINS1_47MainloopSm100TmaUmmaWarpSpecializedImplicitGemmILS5_1ELi3ELi2ELi1ELi2EN4cute5tupleIJNSA_1CILi1EEESD_SD_EEEEENSB_IJNSC_ILi128EEESG_NSB_IJNSC_ILi64EEEEEEEEENS_10tfloat32_tESK_NSA_8TiledMMAINSA_8MMA_AtomIJNSA_17SM100_MMA_TF32_SSISK_SK_fLi128ELi128ELNSA_4UMMA5MajorE0ELSP_1ELNSO_7ScaleInE0ELSQ_0EEEEEENSA_6LayoutISE_NSB_IJNSC_ILi0EEESU_SU_EEEEENSB_IJNSA_10UnderscoreESX_SX_EEEEENS7_6detail27Sm100ImplicitGemmTileTraitsINSA_20SM90_TMA_LOAD_IM2COLENSA_14ComposedLayoutINSA_7SwizzleILi3ELi4ELi3EEENSA_18smem_ptr_flag_bitsILi32EEENST_INSB_IJNSC_ILi8EEENSC_ILi32EEEEEENSB_IJS19_SD_EEEEEEEvEENS11_INSA_13SM90_TMA_LOADENS13_INS14_ILi2ELi5ELi2EEES17_NST_INSB_IJS19_NSC_ILi4EEEEEENSB_IJSD_S19_EEEEEEEvEEEENS_8epilogue10collective18CollectiveEpilogueINS1O_23Sm100TmaWarpSpecializedILi4ELi2ELi16ELb1ELb0EEEJSJ_NSB_IJNST_ISG_SD_EENST_INSC_ILi16EEESD_EEEEESK_NSB_IJNSB_IJlllEEESD_SU_EEESK_S1Y_NS1O_6fusion15FusionCallbacksIS1S_NS1Z_17LinearCombinationISK_fSK_fLNS_15FloatRoundStyleE2EEESJ_S1W_JEEENSA_5SM1004TMEM4LOAD26SM100_TMEM_LOAD_32dp32b16xES12_NS13_INS14_ILi2ELi4ELi3EEES17_NST_INSB_IJS18_S1U_EEENSB_IJS1U_SD_EEEEEEENSA_39AutoVectorizingCopyWithAssumedAlignmentILi128EEENSA_21SM90_TMA_STORE_IM2COLES2D_S2F_S2F_EEEvvEEEEvNT_6ParamsE,"aw",@nobits
	.sectionflags	@""
	.align	16
	.zero		1024


//--------------------- .nv.shared.reserved.0     --------------------------
	.section	.nv.shared.reserved.0,"aw",@nobits
	.weak		__nv_reservedSMEM_offset_0_alias
	.size		__nv_reservedSMEM_offset_0_alias, 0, 64
	.other		__nv_reservedSMEM_offset_0_alias,@"STO_CUDA_RESERVED_SHARED STV_DEFAULT"
__nv_reservedSMEM_offset_0_alias:
	.zero		0
.nv.shared.reserved.0:
	.zero		64
	.weak		__nv_reservedSMEM_tcgen05_partition
	.type		__nv_reservedSMEM_tcgen05_partition,@object
	.size		__nv_reservedSMEM_tcgen05_partition,(.L_0 - __nv_reservedSMEM_tcgen05_partition)
__nv_reservedSMEM_tcgen05_partition:
	.zero		32
.L_0:


//--------------------- .nv.global                --------------------------
	.section	.nv.global,"aw",@nobits
.nv.global:
	.type		_ZN39_INTERNAL_0521c397_4_k_cu_ebb528e7_31054cute1_E,@object
	.size		_ZN39_INTERNAL_0521c397_4_k_cu_ebb528e7_31054cute1_E,(_ZN39_INTERNAL_0521c397_4_k_cu_ebb528e7_31054cuda3std3__45__cpo6cbeginE - _ZN39_INTERNAL_0521c397_4_k_cu_ebb528e7_31054cute1_E)
_ZN39_INTERNAL_0521c397_4_k_cu_ebb528e7_31054cute1_E:
	.zero		1
	.type		_ZN39_INTERNAL_0521c397_4_k_cu_ebb528e7_31054cuda3std3__45__cpo6cbeginE,@object
	.size		_ZN39_INTERNAL_0521c397_4_k_cu_ebb528e7_31054cuda3std3__45__cpo6cbeginE,(_ZN39_INTERNAL_0521c397_4_k_cu_ebb528e7_31054cuda3std3__48in_placeE - _ZN39_INTERNAL_0521c397_4_k_cu_ebb528e7_31054cuda3std3__45__cpo6cbeginE)
_ZN39_INTERNAL_0521c397_4_k_cu_ebb528e7_31054cuda3std3__45__cpo6cbeginE:
	.zero		1
	.type		_ZN39_INTERNAL_0521c397_4_k_cu_ebb528e7_31054cuda3std3__48in_placeE,@object
	.size		_ZN39_INTERNAL_0521c397_4_k_cu_ebb528e7_31054cuda3std3__48in_placeE,(_ZN39_INTERNAL_0521c397_4_k_cu_ebb528e7_31054cuda3std6ranges3__45__cpo9iter_moveE - _ZN39_INTERNAL_0521c397_4_k_cu_ebb528e7_31054cuda3std3__48in_placeE)
_ZN39_INTERNAL_0521c397_4_k_cu_ebb528e7_31054cuda3std3__48in_placeE:
	.zero		1
	.type		_ZN39_INTERNAL_0521c397_4_k_cu_ebb528e7_31054cuda3std6ranges3__45__cpo9iter_moveE,@object
	.size		_ZN39_INTERNAL_0521c397_4_k_cu_ebb528e7_31054cuda3std6ranges3__45__cpo9iter_moveE,(_ZN39_INTERNAL_0521c397_4_k_cu_ebb528e7_31054cuda3std3__45__cpo5beginE - _ZN39_INTERNAL_0521c397_4_k_cu_ebb528e7_31054cuda3std6ranges3__45__cpo9iter_moveE)
_ZN39_INTERNAL_0521c397_4_k_cu_ebb528e7_31054cuda3std6ranges3__45__cpo9iter_moveE:
	.zero		1
	.type		_ZN39_INTERNAL_0521c397_4_k_cu_ebb528e7_31054cuda3std3__45__cpo5beginE,@object
	.size		_ZN39_INTERNAL_0521c397_4_k_cu_ebb528e7_31054cuda3std3__45__cpo5beginE,(_ZN39_INTERNAL_0521c397_4_k_cu_ebb528e7_31054cuda3std3__441_GLOBAL__N__0521c397_4_k_cu_ebb528e7_31056ignoreE - _ZN39_INTERNAL_0521c397_4_k_cu_ebb528e7_31054cuda3std3__45__cpo5beginE)
_ZN39_INTERNAL_0521c397_4_k_cu_ebb528e7_31054cuda3std3__45__cpo5beginE:
	.zero		1
	.type		_ZN39_INTERNAL_0521c397_4_k_cu_ebb528e7_31054cuda3std3__441_GLOBAL__N__0521c397_4_k_cu_ebb528e7_31056ignoreE,@object
	.size		_ZN39_INTERNAL_0521c397_4_k_cu_ebb528e7_31054cuda3std3__441_GLOBAL__N__0521c397_4_k_cu_ebb528e7_31056ignoreE,(_ZN39_INTERNAL_0521c397_4_k_cu_ebb528e7_31054cute7productE - _ZN39_INTERNAL_0521c397_4_k_cu_ebb528e7_31054cuda3std3__441_GLOBAL__N__0521c397_4_k_cu_ebb528e7_31056ignoreE)
_ZN39_INTERNAL_0521c397_4_k_cu_ebb528e7_31054cuda3std3__441_GLOBAL__N__0521c397_4_k_cu_ebb528e7_31056ignoreE:
	.zero		1
	.type		_ZN39_INTERNAL_0521c397_4_k_cu_ebb528e7_31054cute7productE,@object
	.size		_ZN39_INTERNAL_0521c397_4_k_cu_ebb528e7_31054cute7productE,(_ZN39_INTERNAL_0521c397_4_k_cu_ebb528e7_31054cuda3std3__45__cpo3endE - _ZN39_INTERNAL_0521c397_4_k_cu_ebb528e7_31054cute7productE)
_ZN39_INTERNAL_0521c397_4_k_cu_ebb528e7_31054cute7productE:
	.zero		1
	.type		_ZN39_INTERNAL_0521c397_4_k_cu_ebb528e7_31054cuda3std3__45__cpo3endE,@object
	.size		_ZN39_INTERNAL_0521c397_4_k_cu_ebb528e7_31054cuda3std3__45__cpo3endE,(_ZN39_INTERNAL_0521c397_4_k_cu_ebb528e7_31054cuda3std3__419piecewise_constructE - _ZN39_INTERNAL_0521c397_4_k_cu_ebb528e7_31054cuda3std3__45__cpo3endE)
_ZN39_INTERNAL_0521c397_4_k_cu_ebb528e7_31054cuda3std3__45__cpo3endE:
	.zero		1
	.type		_ZN39_INTERNAL_0521c397_4_k_cu_ebb528e7_31054cuda3std3__419piecewise_constructE,@object
	.size		_ZN39_INTERNAL_0521c397_4_k_cu_ebb528e7_31054cuda3std3__419piecewise_constructE,(_ZN39_INTERNAL_0521c397_4_k_cu_ebb528e7_31054cuda3std3__45__cpo4cendE - _ZN39_INTERNAL_0521c397_4_k_cu_ebb528e7_31054cuda3std3__419piecewise_constructE)
_ZN39_INTERNAL_0521c397_4_k_cu_ebb528e7_31054cuda3std3__419piecewise_constructE:
	.zero		1
	.type		_ZN39_INTERNAL_0521c397_4_k_cu_ebb528e7_31054cuda3std3__45__cpo4cendE,@object
	.size		_ZN39_INTERNAL_0521c397_4_k_cu_ebb528e7_31054cuda3std3__45__cpo4cendE,(_ZN39_INTERNAL_0521c397_4_k_cu_ebb528e7_31054cuda3std6ranges3__45__cpo4swapE - _ZN39_INTERNAL_0521c397_4_k_cu_ebb528e7_31054cuda3std3__45__cpo4cendE)
_ZN39_INTERNAL_0521c397_4_k_cu_ebb528e7_31054cuda3std3__45__cpo4cendE:
	.zero		1
	.type		_ZN39_INTERNAL_0521c397_4_k_cu_ebb528e7_31054cuda3std6ranges3__45__cpo4swapE,@object
	.size		_ZN39_INTERNAL_0521c397_4_k_cu_ebb528e7_31054cuda3std6ranges3__45__cpo4swapE,(.L_10 - _ZN39_INTERNAL_0521c397_4_k_cu_ebb528e7_31054cuda3std6ranges3__45__cpo4swapE)
_ZN39_INTERNAL_0521c397_4_k_cu_ebb528e7_31054cuda3std6ranges3__45__cpo4swapE:
	.zero		1
.L_10:


//--------------------- .nv.constant0._ZN7cutlass13device_kernelINS_4conv6kernel13ConvUniversalINS1_16ConvProblemShapeILNS1_8OperatorE1ELi2EEENS1_10collective14CollectiveConvINS1_47MainloopSm100TmaUmmaWarpSpecializedImplicitGemmILS5_1ELi3ELi2ELi1ELi2EN4cute5tupleIJNSA_1CILi1EEESD_SD_EEEEENSB_IJNSC_ILi128EEESG_NSB_IJNSC_ILi64EEEEEEEEENS_10tfloat32_tESK_NSA_8TiledMMAINSA_8MMA_AtomIJNSA_17SM100_MMA_TF32_SSISK_SK_fLi128ELi128ELNSA_4UMMA5MajorE0ELSP_1ELNSO_7ScaleInE0ELSQ_0EEEEEENSA_6LayoutISE_NSB_IJNSC_ILi0EEESU_SU_EEEEENSB_IJNSA_10UnderscoreESX_SX_EEEEENS7_6detail27Sm100ImplicitGemmTileTraitsINSA_20SM90_TMA_LOAD_IM2COLENSA_14ComposedLayoutINSA_7SwizzleILi3ELi4ELi3EEENSA_18smem_ptr_flag_bitsILi32EEENST_INSB_IJNSC_ILi8EEENSC_ILi32EEEEEENSB_IJS19_SD_EEEEEEEvEENS11_INSA_13SM90_TMA_LOADENS13_INS14_ILi2ELi5ELi2EEES17_NST_INSB_IJS19_NSC_ILi4EEEEEENSB_IJSD_S19_EEEEEEEvEEEENS_8epilogue10collective18CollectiveEpilogueINS1O_23Sm100TmaWarpSpecializedILi4ELi2ELi16ELb1ELb0EEEJSJ_NSB_IJNST_ISG_SD_EENST_INSC_ILi16EEESD_EEEEESK_NSB_IJNSB_IJlllEEESD_SU_EEESK_S1Y_NS1O_6fusion15FusionCallbacksIS1S_NS1Z_17LinearCombinationISK_fSK_fLNS_15FloatRoundStyleE2EEESJ_S1W_JEEENSA_5SM1004TMEM4LOAD26SM100_TMEM_LOAD_32dp32b16xES12_NS13_INS14_ILi2ELi4ELi3EEES17_NST_INSB_IJS18_S1U_EEENSB_IJS1U_SD_EEEEEEENSA_39AutoVectorizingCopyWithAssumedAlignmentILi128EEENSA_21SM90_TMA_STORE_IM2COLES2D_S2F_S2F_EEEvvEEEEvNT_6ParamsE --------------------------
	.section	.nv.constant0._ZN7cutlass13device_kernelINS_4conv6kernel13ConvUniversalINS1_16ConvProblemShapeILNS1_8OperatorE1ELi2EEENS1_10collective14CollectiveConvINS1_47MainloopSm100TmaUmmaWarpSpecializedImplicitGemmILS5_1ELi3ELi2ELi1ELi2EN4cute5tupleIJNSA_1CILi1EEESD_SD_EEEEENSB_IJNSC_ILi128EEESG_NSB_IJNSC_ILi64EEEEEEEEENS_10tfloat32_tESK_NSA_8TiledMMAINSA_8MMA_AtomIJNSA_17SM100_MMA_TF32_SSISK_SK_fLi128ELi128ELNSA_4UMMA5MajorE0ELSP_1ELNSO_7ScaleInE0ELSQ_0EEEEEENSA_6LayoutISE_NSB_IJNSC_ILi0EEESU_SU_EEEEENSB_IJNSA_10UnderscoreESX_SX_EEEEENS7_6detail27Sm100ImplicitGemmTileTraitsINSA_20SM90_TMA_LOAD_IM2COLENSA_14ComposedLayoutINSA_7SwizzleILi3ELi4ELi3EEENSA_18smem_ptr_flag_bitsILi32EEENST_INSB_IJNSC_ILi8EEENSC_ILi32EEEEEENSB_IJS19_SD_EEEEEEEvEENS11_INSA_13SM90_TMA_LOADENS13_INS14_ILi2ELi5ELi2EEES17_NST_INSB_IJS19_NSC_ILi4EEEEEENSB_IJSD_S19_EEEEEEEvEEEENS_8epilogue10collective18CollectiveEpilogueINS1O_23Sm100TmaWarpSpecializedILi4ELi2ELi16ELb1ELb0EEEJSJ_NSB_IJNST_ISG_SD_EENST_INSC_ILi16EEESD_EEEEESK_NSB_IJNSB_IJlllEEESD_SU_EEESK_S1Y_NS1O_6fusion15FusionCallbacksIS1S_NS1Z_17LinearCombinationISK_fSK_fLNS_15FloatRoundStyleE2EEESJ_S1W_JEEENSA_5SM1004TMEM4LOAD26SM100_TMEM_LOAD_32dp32b16xES12_NS13_INS14_ILi2ELi4ELi3EEES17_NST_INSB_IJS18_S1U_EEENSB_IJS1U_SD_EEEEEEENSA_39AutoVectorizingCopyWithAssumedAlignmentILi128EEENSA_21SM90_TMA_STORE_IM2COLES2D_S2F_S2F_EEEvvEEEEvNT_6ParamsE,"a",@progbits
	.sectionflags	@""
	.align	4
.nv.constant0._ZN7cutlass13device_kernelINS_4conv6kernel13ConvUniversalINS1_16ConvProblemShapeILNS1_8OperatorE1ELi2EEENS1_10collective14CollectiveConvINS1_47MainloopSm100TmaUmmaWarpSpecializedImplicitGemmILS5_1ELi3ELi2ELi1ELi2EN4cute5tupleIJNSA_1CILi1EEESD_SD_EEEEENSB_IJNSC_ILi128EEESG_NSB_IJNSC_ILi64EEEEEEEEENS_10tfloat32_tESK_NSA_8TiledMMAINSA_8MMA_AtomIJNSA_17SM100_MMA_TF32_SSISK_SK_fLi128ELi128ELNSA_4UMMA5MajorE0ELSP_1ELNSO_7ScaleInE0ELSQ_0EEEEEENSA_6LayoutISE_NSB_IJNSC_ILi0EEESU_SU_EEEEENSB_IJNSA_10UnderscoreESX_SX_EEEEENS7_6detail27Sm100ImplicitGemmTileTraitsINSA_20SM90_TMA_LOAD_IM2COLENSA_14ComposedLayoutINSA_7SwizzleILi3ELi4ELi3EEENSA_18smem_ptr_flag_bitsILi32EEENST_INSB_IJNSC_ILi8EEENSC_ILi32EEEEEENSB_IJS19_SD_EEEEEEEvEENS11_INSA_13SM90_TMA_LOADENS13_INS14_ILi2ELi5ELi2EEES17_NST_INSB_IJS19_NSC_ILi4EEEEEENSB_IJSD_S19_EEEEEEEvEEEENS_8epilogue10collective18CollectiveEpilogueINS1O_23Sm100TmaWarpSpecializedILi4ELi2ELi16ELb1ELb0EEEJSJ_NSB_IJNST_ISG_SD_EENST_INSC_ILi16EEESD_EEEEESK_NSB_IJNSB_IJlllEEESD_SU_EEESK_S1Y_NS1O_6fusion15FusionCallbacksIS1S_NS1Z_17LinearCombinationISK_fSK_fLNS_15FloatRoundStyleE2EEESJ_S1W_JEEENSA_5SM1004TMEM4LOAD26SM100_TMEM_LOAD_32dp32b16xES12_NS13_INS14_ILi2ELi4ELi3EEES17_NST_INSB_IJS18_S1U_EEENSB_IJS1U_SD_EEEEEEENSA_39AutoVectorizingCopyWithAssumedAlignmentILi128EEENSA_21SM90_TMA_STORE_IM2COLES2D_S2F_S2F_EEEvvEEEEvNT_6ParamsE:
	.zero		2944


//--------------------- SYMBOLS --------------------------

	.type		.nv.reservedSmem.offset0,@object
	.size		.nv.reservedSmem.offset0,0x4
	.type		.nv.reservedSmem.cap,@object
	.size		.nv.reservedSmem.cap,0x4
	.type		__assertfail,@function
